//
// Generated by NVIDIA NVVM Compiler
//
// Compiler Build ID: CL-36424714
// Cuda compilation tools, release 13.0, V13.0.88
// Based on NVVM 20.0.0
//

.version 9.0
.target sm_100
.address_size 64

	// .globl	_ZN3cub18CUB_300001_SM_10006detail11EmptyKernelIvEEvv
// _ZZN3cub18CUB_300001_SM_10006detail6reduce28DeviceReduceSingleTileKernelINS2_10policy_hubIdjN4cuda3std3__44plusIdEEE10Policy1000EN6thrust24THRUST_300001_SM_1000_NS6detail15normal_iteratorINSD_10device_ptrIdEEEEPdjS9_ddNS7_10__identityEEEvT0_T1_T2_T3_T4_T6_E12temp_storage has been demoted
// _ZZN3cub18CUB_300001_SM_10006detail6reduce18DeviceReduceKernelINS2_10policy_hubIdjN4cuda3std3__44plusIdEEE10Policy1000EN6thrust24THRUST_300001_SM_1000_NS6detail15normal_iteratorINSD_10device_ptrIdEEEEjS9_dNS7_10__identityEEEvT0_PT3_T1_NS0_13GridEvenShareISN_EET2_T4_E12temp_storage has been demoted
// _ZZN3cub18CUB_300001_SM_10006detail6reduce28DeviceReduceSingleTileKernelINS2_10policy_hubIdjN4cuda3std3__44plusIdEEE10Policy1000EPdSC_iS9_ddNS7_10__identityEEEvT0_T1_T2_T3_T4_T6_E12temp_storage has been demoted
// _ZZN3cub18CUB_300001_SM_10006detail6reduce28DeviceReduceSingleTileKernelINS2_10policy_hubIdyN4cuda3std3__44plusIdEEE10Policy1000EN6thrust24THRUST_300001_SM_1000_NS6detail15normal_iteratorINSD_10device_ptrIdEEEEPdyS9_ddNS7_10__identityEEEvT0_T1_T2_T3_T4_T6_E12temp_storage has been demoted
// _ZZN3cub18CUB_300001_SM_10006detail6reduce18DeviceReduceKernelINS2_10policy_hubIdyN4cuda3std3__44plusIdEEE10Policy1000EN6thrust24THRUST_300001_SM_1000_NS6detail15normal_iteratorINSD_10device_ptrIdEEEEyS9_dNS7_10__identityEEEvT0_PT3_T1_NS0_13GridEvenShareISN_EET2_T4_E12temp_storage has been demoted
// _ZZN3cub18CUB_300001_SM_10006detail6reduce28DeviceReduceSingleTileKernelINS2_10policy_hubIdyN4cuda3std3__44plusIdEEE10Policy1000EPdSC_iS9_ddNS7_10__identityEEEvT0_T1_T2_T3_T4_T6_E12temp_storage has been demoted
// _ZZN3cub18CUB_300001_SM_10006detail9transform23transform_kernel_ublkcpINS2_19async_copy_policy_tILi128EEEiN4cuda3std3__45minusIdEEN6thrust24THRUST_300001_SM_1000_NS6detail15normal_iteratorINSC_10device_ptrIdEEEEJddEEEvT0_iT1_T2_DpNS2_16aligned_base_ptrIT3_EEE3bar has been demoted
// _ZZN3cub18CUB_300001_SM_10006detail9transform23transform_kernel_ublkcpINS2_19async_copy_policy_tILi128EEElN4cuda3std3__45minusIdEEN6thrust24THRUST_300001_SM_1000_NS6detail15normal_iteratorINSC_10device_ptrIdEEEEJddEEEvT0_iT1_T2_DpNS2_16aligned_base_ptrIT3_EEE3bar has been demoted
.global .align 1 .b8 _ZN30_INTERNAL_d1431a5d_4_k_cu_main4cuda3std3__45__cpo5beginE[1];
.global .align 1 .b8 _ZN30_INTERNAL_d1431a5d_4_k_cu_main4cuda3std3__45__cpo3endE[1];
.global .align 1 .b8 _ZN30_INTERNAL_d1431a5d_4_k_cu_main4cuda3std3__45__cpo6cbeginE[1];
.global .align 1 .b8 _ZN30_INTERNAL_d1431a5d_4_k_cu_main4cuda3std3__45__cpo4cendE[1];
.global .align 1 .b8 _ZN30_INTERNAL_d1431a5d_4_k_cu_main4cuda3std3__45__cpo6rbeginE[1];
.global .align 1 .b8 _ZN30_INTERNAL_d1431a5d_4_k_cu_main4cuda3std3__45__cpo4rendE[1];
.global .align 1 .b8 _ZN30_INTERNAL_d1431a5d_4_k_cu_main4cuda3std3__45__cpo7crbeginE[1];
.global .align 1 .b8 _ZN30_INTERNAL_d1431a5d_4_k_cu_main4cuda3std3__45__cpo5crendE[1];
.global .align 1 .b8 _ZN30_INTERNAL_d1431a5d_4_k_cu_main4cuda3std3__432_GLOBAL__N__d1431a5d_4_k_cu_main6ignoreE[1];
.global .align 1 .b8 _ZN30_INTERNAL_d1431a5d_4_k_cu_main4cuda3std3__419piecewise_constructE[1];
.global .align 1 .b8 _ZN30_INTERNAL_d1431a5d_4_k_cu_main4cuda3std3__48in_placeE[1];
.global .align 1 .b8 _ZN30_INTERNAL_d1431a5d_4_k_cu_main4cuda3std3__420unreachable_sentinelE[1];
.global .align 1 .b8 _ZN30_INTERNAL_d1431a5d_4_k_cu_main4cuda3std3__47nulloptE[1];
.global .align 1 .b8 _ZN30_INTERNAL_d1431a5d_4_k_cu_main4cuda3std3__48unexpectE[1];
.global .align 1 .b8 _ZN30_INTERNAL_d1431a5d_4_k_cu_main4cuda3std6ranges3__45__cpo4swapE[1];
.global .align 1 .b8 _ZN30_INTERNAL_d1431a5d_4_k_cu_main4cuda3std6ranges3__45__cpo9iter_moveE[1];
.global .align 1 .b8 _ZN30_INTERNAL_d1431a5d_4_k_cu_main4cuda3std6ranges3__45__cpo5beginE[1];
.global .align 1 .b8 _ZN30_INTERNAL_d1431a5d_4_k_cu_main4cuda3std6ranges3__45__cpo3endE[1];
.global .align 1 .b8 _ZN30_INTERNAL_d1431a5d_4_k_cu_main4cuda3std6ranges3__45__cpo6cbeginE[1];
.global .align 1 .b8 _ZN30_INTERNAL_d1431a5d_4_k_cu_main4cuda3std6ranges3__45__cpo4cendE[1];
.global .align 1 .b8 _ZN30_INTERNAL_d1431a5d_4_k_cu_main4cuda3std6ranges3__45__cpo7advanceE[1];
.global .align 1 .b8 _ZN30_INTERNAL_d1431a5d_4_k_cu_main4cuda3std6ranges3__45__cpo9iter_swapE[1];
.global .align 1 .b8 _ZN30_INTERNAL_d1431a5d_4_k_cu_main4cuda3std6ranges3__45__cpo4nextE[1];
.global .align 1 .b8 _ZN30_INTERNAL_d1431a5d_4_k_cu_main4cuda3std6ranges3__45__cpo4prevE[1];
.global .align 1 .b8 _ZN30_INTERNAL_d1431a5d_4_k_cu_main4cuda3std6ranges3__45__cpo4dataE[1];
.global .align 1 .b8 _ZN30_INTERNAL_d1431a5d_4_k_cu_main4cuda3std6ranges3__45__cpo5cdataE[1];
.global .align 1 .b8 _ZN30_INTERNAL_d1431a5d_4_k_cu_main4cuda3std6ranges3__45__cpo4sizeE[1];
.global .align 1 .b8 _ZN30_INTERNAL_d1431a5d_4_k_cu_main4cuda3std6ranges3__45__cpo5ssizeE[1];
.global .align 1 .b8 _ZN30_INTERNAL_d1431a5d_4_k_cu_main4cuda3std6ranges3__45__cpo8distanceE[1];
.global .align 1 .b8 _ZN30_INTERNAL_d1431a5d_4_k_cu_main6thrust24THRUST_300001_SM_1000_NS8cuda_cub3parE[1];
.global .align 1 .b8 _ZN30_INTERNAL_d1431a5d_4_k_cu_main6thrust24THRUST_300001_SM_1000_NS8cuda_cub10par_nosyncE[1];
.global .align 1 .b8 _ZN30_INTERNAL_d1431a5d_4_k_cu_main6thrust24THRUST_300001_SM_1000_NS6system6detail10sequential3seqE[1];
.global .align 1 .b8 _ZN30_INTERNAL_d1431a5d_4_k_cu_main6thrust24THRUST_300001_SM_1000_NS12placeholders2_1E[1];
.global .align 1 .b8 _ZN30_INTERNAL_d1431a5d_4_k_cu_main6thrust24THRUST_300001_SM_1000_NS12placeholders2_2E[1];
.global .align 1 .b8 _ZN30_INTERNAL_d1431a5d_4_k_cu_main6thrust24THRUST_300001_SM_1000_NS12placeholders2_3E[1];
.global .align 1 .b8 _ZN30_INTERNAL_d1431a5d_4_k_cu_main6thrust24THRUST_300001_SM_1000_NS12placeholders2_4E[1];
.global .align 1 .b8 _ZN30_INTERNAL_d1431a5d_4_k_cu_main6thrust24THRUST_300001_SM_1000_NS12placeholders2_5E[1];
.global .align 1 .b8 _ZN30_INTERNAL_d1431a5d_4_k_cu_main6thrust24THRUST_300001_SM_1000_NS12placeholders2_6E[1];
.global .align 1 .b8 _ZN30_INTERNAL_d1431a5d_4_k_cu_main6thrust24THRUST_300001_SM_1000_NS12placeholders2_7E[1];
.global .align 1 .b8 _ZN30_INTERNAL_d1431a5d_4_k_cu_main6thrust24THRUST_300001_SM_1000_NS12placeholders2_8E[1];
.global .align 1 .b8 _ZN30_INTERNAL_d1431a5d_4_k_cu_main6thrust24THRUST_300001_SM_1000_NS12placeholders2_9E[1];
.global .align 1 .b8 _ZN30_INTERNAL_d1431a5d_4_k_cu_main6thrust24THRUST_300001_SM_1000_NS12placeholders3_10E[1];
.global .align 1 .b8 _ZN30_INTERNAL_d1431a5d_4_k_cu_main6thrust24THRUST_300001_SM_1000_NS3seqE[1];
.extern .shared .align 128 .b8 _ZN3cub18CUB_300001_SM_10006detail9transform4smemE[];

.visible .entry _ZN3cub18CUB_300001_SM_10006detail11EmptyKernelIvEEvv()
{


	ret;

}
	// .globl	_ZN3cub18CUB_300001_SM_10006detail8for_each13static_kernelINS2_12policy_hub_t12policy_500_tEmN6thrust24THRUST_300001_SM_1000_NS8cuda_cub20__uninitialized_fill7functorINS7_10device_ptrIdEEdEEEEvT0_T1_
.visible .entry _ZN3cub18CUB_300001_SM_10006detail8for_each13static_kernelINS2_12policy_hub_t12policy_500_tEmN6thrust24THRUST_300001_SM_1000_NS8cuda_cub20__uninitialized_fill7functorINS7_10device_ptrIdEEdEEEEvT0_T1_(
	.param .u64 _ZN3cub18CUB_300001_SM_10006detail8for_each13static_kernelINS2_12policy_hub_t12policy_500_tEmN6thrust24THRUST_300001_SM_1000_NS8cuda_cub20__uninitialized_fill7functorINS7_10device_ptrIdEEdEEEEvT0_T1__param_0,
	.param .align 8 .b8 _ZN3cub18CUB_300001_SM_10006detail8for_each13static_kernelINS2_12policy_hub_t12policy_500_tEmN6thrust24THRUST_300001_SM_1000_NS8cuda_cub20__uninitialized_fill7functorINS7_10device_ptrIdEEdEEEEvT0_T1__param_1[16]
)
.maxntid 256
{
	.reg .pred 	%p<4>;
	.reg .b32 	%r<5>;
	.reg .b64 	%rd<16>;
	.reg .b64 	%fd<3>;

	ld.param.f64 	%fd2, [_ZN3cub18CUB_300001_SM_10006detail8for_each13static_kernelINS2_12policy_hub_t12policy_500_tEmN6thrust24THRUST_300001_SM_1000_NS8cuda_cub20__uninitialized_fill7functorINS7_10device_ptrIdEEdEEEEvT0_T1__param_1+8];
	ld.param.u64 	%rd4, [_ZN3cub18CUB_300001_SM_10006detail8for_each13static_kernelINS2_12policy_hub_t12policy_500_tEmN6thrust24THRUST_300001_SM_1000_NS8cuda_cub20__uninitialized_fill7functorINS7_10device_ptrIdEEdEEEEvT0_T1__param_1];
	ld.param.u64 	%rd5, [_ZN3cub18CUB_300001_SM_10006detail8for_each13static_kernelINS2_12policy_hub_t12policy_500_tEmN6thrust24THRUST_300001_SM_1000_NS8cuda_cub20__uninitialized_fill7functorINS7_10device_ptrIdEEdEEEEvT0_T1__param_0];
	mov.u32 	%r2, %ctaid.x;
	mul.wide.u32 	%rd1, %r2, 512;
	sub.s64 	%rd2, %rd5, %rd1;
	setp.lt.u64 	%p1, %rd2, 512;
	@%p1 bra 	$L__BB1_2;
	mov.u32 	%r4, %tid.x;
	cvta.to.global.u64 	%rd11, %rd4;
	cvt.u64.u32 	%rd12, %r4;
	add.s64 	%rd13, %rd1, %rd12;
	shl.b64 	%rd14, %rd13, 3;
	add.s64 	%rd15, %rd11, %rd14;
	st.global.f64 	[%rd15], %fd2;
	st.global.f64 	[%rd15+2048], %fd2;
	bra.uni 	$L__BB1_6;
$L__BB1_2:
	cvta.to.global.u64 	%rd6, %rd4;
	mov.u32 	%r1, %tid.x;
	cvt.u64.u32 	%rd7, %r1;
	setp.le.u64 	%p2, %rd2, %rd7;
	add.s64 	%rd8, %rd1, %rd7;
	shl.b64 	%rd9, %rd8, 3;
	add.s64 	%rd3, %rd6, %rd9;
	@%p2 bra 	$L__BB1_4;
	st.global.f64 	[%rd3], %fd2;
$L__BB1_4:
	add.s32 	%r3, %r1, 256;
	cvt.u64.u32 	%rd10, %r3;
	setp.le.u64 	%p3, %rd2, %rd10;
	@%p3 bra 	$L__BB1_6;
	st.global.f64 	[%rd3+2048], %fd2;
$L__BB1_6:
	ret;

}
	// .globl	_ZN3cub18CUB_300001_SM_10006detail9transform16transform_kernelINS2_10policy_hubILb0EN4cuda3std3__45tupleIJN6thrust24THRUST_300001_SM_1000_NS6detail15normal_iteratorINSA_10device_ptrIdEEEESF_EEEE10policy1000EiNS7_5minusIdEESF_JPdSL_EEEvT0_iT1_T2_DpNS2_10kernel_argIT3_EE
.visible .entry _ZN3cub18CUB_300001_SM_10006detail9transform16transform_kernelINS2_10policy_hubILb0EN4cuda3std3__45tupleIJN6thrust24THRUST_300001_SM_1000_NS6detail15normal_iteratorINSA_10device_ptrIdEEEESF_EEEE10policy1000EiNS7_5minusIdEESF_JPdSL_EEEvT0_iT1_T2_DpNS2_10kernel_argIT3_EE(
	.param .u32 _ZN3cub18CUB_300001_SM_10006detail9transform16transform_kernelINS2_10policy_hubILb0EN4cuda3std3__45tupleIJN6thrust24THRUST_300001_SM_1000_NS6detail15normal_iteratorINSA_10device_ptrIdEEEESF_EEEE10policy1000EiNS7_5minusIdEESF_JPdSL_EEEvT0_iT1_T2_DpNS2_10kernel_argIT3_EE_param_0,
	.param .u32 _ZN3cub18CUB_300001_SM_10006detail9transform16transform_kernelINS2_10policy_hubILb0EN4cuda3std3__45tupleIJN6thrust24THRUST_300001_SM_1000_NS6detail15normal_iteratorINSA_10device_ptrIdEEEESF_EEEE10policy1000EiNS7_5minusIdEESF_JPdSL_EEEvT0_iT1_T2_DpNS2_10kernel_argIT3_EE_param_1,
	.param .align 1 .b8 _ZN3cub18CUB_300001_SM_10006detail9transform16transform_kernelINS2_10policy_hubILb0EN4cuda3std3__45tupleIJN6thrust24THRUST_300001_SM_1000_NS6detail15normal_iteratorINSA_10device_ptrIdEEEESF_EEEE10policy1000EiNS7_5minusIdEESF_JPdSL_EEEvT0_iT1_T2_DpNS2_10kernel_argIT3_EE_param_2[1],
	.param .align 8 .b8 _ZN3cub18CUB_300001_SM_10006detail9transform16transform_kernelINS2_10policy_hubILb0EN4cuda3std3__45tupleIJN6thrust24THRUST_300001_SM_1000_NS6detail15normal_iteratorINSA_10device_ptrIdEEEESF_EEEE10policy1000EiNS7_5minusIdEESF_JPdSL_EEEvT0_iT1_T2_DpNS2_10kernel_argIT3_EE_param_3[8],
	.param .align 8 .b8 _ZN3cub18CUB_300001_SM_10006detail9transform16transform_kernelINS2_10policy_hubILb0EN4cuda3std3__45tupleIJN6thrust24THRUST_300001_SM_1000_NS6detail15normal_iteratorINSA_10device_ptrIdEEEESF_EEEE10policy1000EiNS7_5minusIdEESF_JPdSL_EEEvT0_iT1_T2_DpNS2_10kernel_argIT3_EE_param_4[16],
	.param .align 8 .b8 _ZN3cub18CUB_300001_SM_10006detail9transform16transform_kernelINS2_10policy_hubILb0EN4cuda3std3__45tupleIJN6thrust24THRUST_300001_SM_1000_NS6detail15normal_iteratorINSA_10device_ptrIdEEEESF_EEEE10policy1000EiNS7_5minusIdEESF_JPdSL_EEEvT0_iT1_T2_DpNS2_10kernel_argIT3_EE_param_5[16]
)
.maxntid 128
{
	.reg .pred 	%p<28>;
	.reg .b32 	%r<189>;
	.reg .b64 	%rd<145>;
	.reg .b64 	%fd<7>;
	// demoted variable
	.shared .align 8 .u64 _ZZN3cub18CUB_300001_SM_10006detail9transform23transform_kernel_ublkcpINS2_19async_copy_policy_tILi128EEEiN4cuda3std3__45minusIdEEN6thrust24THRUST_300001_SM_1000_NS6detail15normal_iteratorINSC_10device_ptrIdEEEEJddEEEvT0_iT1_T2_DpNS2_16aligned_base_ptrIT3_EEE3bar;
	ld.param.u64 	%rd65, [_ZN3cub18CUB_300001_SM_10006detail9transform16transform_kernelINS2_10policy_hubILb0EN4cuda3std3__45tupleIJN6thrust24THRUST_300001_SM_1000_NS6detail15normal_iteratorINSA_10device_ptrIdEEEESF_EEEE10policy1000EiNS7_5minusIdEESF_JPdSL_EEEvT0_iT1_T2_DpNS2_10kernel_argIT3_EE_param_5];
	ld.param.u64 	%rd63, [_ZN3cub18CUB_300001_SM_10006detail9transform16transform_kernelINS2_10policy_hubILb0EN4cuda3std3__45tupleIJN6thrust24THRUST_300001_SM_1000_NS6detail15normal_iteratorINSA_10device_ptrIdEEEESF_EEEE10policy1000EiNS7_5minusIdEESF_JPdSL_EEEvT0_iT1_T2_DpNS2_10kernel_argIT3_EE_param_4];
	ld.param.u32 	%r72, [_ZN3cub18CUB_300001_SM_10006detail9transform16transform_kernelINS2_10policy_hubILb0EN4cuda3std3__45tupleIJN6thrust24THRUST_300001_SM_1000_NS6detail15normal_iteratorINSA_10device_ptrIdEEEESF_EEEE10policy1000EiNS7_5minusIdEESF_JPdSL_EEEvT0_iT1_T2_DpNS2_10kernel_argIT3_EE_param_0];
	ld.param.u64 	%rd66, [_ZN3cub18CUB_300001_SM_10006detail9transform16transform_kernelINS2_10policy_hubILb0EN4cuda3std3__45tupleIJN6thrust24THRUST_300001_SM_1000_NS6detail15normal_iteratorINSA_10device_ptrIdEEEESF_EEEE10policy1000EiNS7_5minusIdEESF_JPdSL_EEEvT0_iT1_T2_DpNS2_10kernel_argIT3_EE_param_5+8];
	ld.param.u64 	%rd64, [_ZN3cub18CUB_300001_SM_10006detail9transform16transform_kernelINS2_10policy_hubILb0EN4cuda3std3__45tupleIJN6thrust24THRUST_300001_SM_1000_NS6detail15normal_iteratorINSA_10device_ptrIdEEEESF_EEEE10policy1000EiNS7_5minusIdEESF_JPdSL_EEEvT0_iT1_T2_DpNS2_10kernel_argIT3_EE_param_4+8];
	ld.param.u64 	%rd67, [_ZN3cub18CUB_300001_SM_10006detail9transform16transform_kernelINS2_10policy_hubILb0EN4cuda3std3__45tupleIJN6thrust24THRUST_300001_SM_1000_NS6detail15normal_iteratorINSA_10device_ptrIdEEEESF_EEEE10policy1000EiNS7_5minusIdEESF_JPdSL_EEEvT0_iT1_T2_DpNS2_10kernel_argIT3_EE_param_3];
	ld.param.u32 	%r71, [_ZN3cub18CUB_300001_SM_10006detail9transform16transform_kernelINS2_10policy_hubILb0EN4cuda3std3__45tupleIJN6thrust24THRUST_300001_SM_1000_NS6detail15normal_iteratorINSA_10device_ptrIdEEEESF_EEEE10policy1000EiNS7_5minusIdEESF_JPdSL_EEEvT0_iT1_T2_DpNS2_10kernel_argIT3_EE_param_1];
	cvta.to.global.u64 	%rd1, %rd67;
	cvt.u32.u64 	%r1, %rd64;
	cvt.u32.u64 	%r2, %rd66;
	shl.b32 	%r3, %r71, 7;
	mov.u32 	%r73, %ctaid.x;
	mul.lo.s32 	%r4, %r3, %r73;
	sub.s32 	%r5, %r72, %r4;
	min.s32 	%r6, %r3, %r5;
	setp.eq.s32 	%p1, %r73, 0;
	add.s32 	%r75, %r73, 2;
	mov.u32 	%r76, %nctaid.x;
	setp.ge.u32 	%p2, %r75, %r76;
	shl.b32 	%r7, %r71, 10;
	or.pred  	%p3, %p1, %p2;
	@%p3 bra 	$L__BB2_5;
	mov.b32 	%r140, -1;
	// begin inline asm
	{
	 .reg .pred P_OUT; 
	elect.sync _|P_OUT, %r140;
	selp.b32 %r139, 1, 0, P_OUT; 
}
	// end inline asm
	mov.u32 	%r141, %tid.x;
	setp.gt.u32 	%p18, %r141, 31;
	setp.eq.s32 	%p19, %r139, 0;
	or.pred  	%p20, %p18, %p19;
	@%p20 bra 	$L__BB2_3;
	mov.u32 	%r142, _ZZN3cub18CUB_300001_SM_10006detail9transform23transform_kernel_ublkcpINS2_19async_copy_policy_tILi128EEEiN4cuda3std3__45minusIdEEN6thrust24THRUST_300001_SM_1000_NS6detail15normal_iteratorINSC_10device_ptrIdEEEEJddEEEvT0_iT1_T2_DpNS2_16aligned_base_ptrIT3_EEE3bar;
	mov.b32 	%r143, 1;
	// begin inline asm
	mbarrier.init.shared.b64 [%r142], %r143;
	// end inline asm
	// begin inline asm
	fence.proxy.async.shared::cta; // 6.
	// end inline asm
	mul.wide.s32 	%rd122, %r4, 8;
	add.s32 	%r152, %r7, 15;
	add.s32 	%r153, %r152, %r1;
	and.b32  	%r145, %r153, -16;
	cvta.to.global.u64 	%rd123, %rd63;
	add.s64 	%rd119, %rd123, %rd122;
	mov.u32 	%r144, _ZN3cub18CUB_300001_SM_10006detail9transform4smemE;
	// begin inline asm
	cp.async.bulk.shared::cluster.global.mbarrier::complete_tx::bytes [%r144], [%rd119], %r145, [%r142];
	// end inline asm
	add.s32 	%r154, %r152, %r2;
	and.b32  	%r148, %r154, -16;
	add.s32 	%r155, %r144, %r7;
	add.s32 	%r147, %r155, 128;
	cvta.to.global.u64 	%rd124, %rd65;
	add.s64 	%rd120, %rd124, %rd122;
	// begin inline asm
	cp.async.bulk.shared::cluster.global.mbarrier::complete_tx::bytes [%r147], [%rd120], %r148, [%r142];
	// end inline asm
	add.s32 	%r151, %r148, %r145;
	// begin inline asm
	mbarrier.arrive.expect_tx.release.cta.shared::cta.b64 %rd121, [%r142], %r151; // 8. 
	// end inline asm
$L__BB2_3:
	bar.sync 	0;
	mov.u32 	%r157, _ZZN3cub18CUB_300001_SM_10006detail9transform23transform_kernel_ublkcpINS2_19async_copy_policy_tILi128EEEiN4cuda3std3__45minusIdEEN6thrust24THRUST_300001_SM_1000_NS6detail15normal_iteratorINSC_10device_ptrIdEEEEJddEEEvT0_iT1_T2_DpNS2_16aligned_base_ptrIT3_EEE3bar;
$L__BB2_4:
	mov.b32 	%r158, 0;
	// begin inline asm
	{
	 .reg .pred P_OUT; 
	mbarrier.try_wait.parity.shared::cta.b64  P_OUT, [%r157], %r158;                                // 7a. 
	selp.b32 %r156, 1, 0, P_OUT; 
}
	// end inline asm
	setp.eq.s32 	%p21, %r156, 0;
	@%p21 bra 	$L__BB2_4;
	bra.uni 	$L__BB2_26;
$L__BB2_5:
	cvt.s64.s32 	%rd4, %r1;
	cvt.s64.s32 	%rd5, %r4;
	shl.b32 	%r78, %r6, 3;
	cvt.s64.s32 	%rd68, %r78;
	shr.u64 	%rd6, %rd68, 3;
	mov.u32 	%r8, %ntid.x;
	mov.u32 	%r9, %ntid.y;
	mul.lo.s32 	%r79, %r8, %r9;
	mov.u32 	%r10, %ntid.z;
	mul.lo.s32 	%r11, %r79, %r10;
	mov.u32 	%r80, %tid.x;
	mov.u32 	%r81, %tid.y;
	mov.u32 	%r82, %tid.z;
	mad.lo.s32 	%r83, %r82, %r9, %r81;
	mad.lo.s32 	%r84, %r83, %r8, %r80;
	cvt.u64.u32 	%rd142, %r84;
	setp.le.u64 	%p4, %rd6, %rd142;
	@%p4 bra 	$L__BB2_15;
	cvt.u32.u64 	%r85, %rd142;
	cvt.u64.u32 	%rd8, %r11;
	add.s32 	%r86, %r85, %r11;
	cvt.u64.u32 	%rd69, %r86;
	max.u64 	%rd70, %rd6, %rd69;
	setp.gt.u64 	%p5, %rd6, %rd69;
	selp.u64 	%rd9, 1, 0, %p5;
	add.s64 	%rd71, %rd9, %rd69;
	sub.s64 	%rd10, %rd70, %rd71;
	and.b64  	%rd72, %rd10, -4294967296;
	setp.ne.s64 	%p6, %rd72, 0;
	@%p6 bra 	$L__BB2_8;
	cvt.u32.u64 	%r87, %rd8;
	cvt.u32.u64 	%r88, %rd10;
	div.u32 	%r89, %r88, %r87;
	cvt.u64.u32 	%rd131, %r89;
	bra.uni 	$L__BB2_9;
$L__BB2_8:
	div.u64 	%rd131, %rd10, %rd8;
$L__BB2_9:
	add.s64 	%rd14, %rd131, %rd9;
	and.b64  	%rd73, %rd14, 3;
	setp.eq.s64 	%p7, %rd73, 3;
	mov.u64 	%rd135, %rd142;
	@%p7 bra 	$L__BB2_12;
	cvt.u32.u64 	%r90, %rd142;
	shl.b64 	%rd74, %rd142, 3;
	shl.b64 	%rd75, %rd5, 3;
	add.s64 	%rd76, %rd74, %rd75;
	add.s64 	%rd77, %rd76, %rd4;
	add.s64 	%rd133, %rd63, %rd77;
	mov.u32 	%r91, _ZN3cub18CUB_300001_SM_10006detail9transform4smemE;
	add.s32 	%r92, %r1, %r91;
	shl.b32 	%r93, %r90, 3;
	add.s32 	%r171, %r92, %r93;
	mul.lo.s32 	%r94, %r10, %r9;
	mul.lo.s32 	%r95, %r94, %r8;
	shl.b32 	%r13, %r95, 3;
	add.s64 	%rd78, %rd14, 1;
	and.b64  	%rd79, %rd78, 3;
	neg.s64 	%rd132, %rd79;
	mov.u64 	%rd135, %rd142;
$L__BB2_11:
	.pragma "nounroll";
	// begin inline asm
	cp.async.ca.shared.global [%r171], [%rd133], 8, 8;
	// end inline asm
	add.s64 	%rd135, %rd135, %rd8;
	shl.b64 	%rd81, %rd8, 3;
	add.s64 	%rd133, %rd133, %rd81;
	add.s32 	%r171, %r171, %r13;
	add.s64 	%rd132, %rd132, 1;
	setp.ne.s64 	%p8, %rd132, 0;
	@%p8 bra 	$L__BB2_11;
$L__BB2_12:
	setp.lt.u64 	%p9, %rd14, 3;
	@%p9 bra 	$L__BB2_15;
	shl.b64 	%rd82, %rd135, 3;
	shl.b64 	%rd83, %rd5, 3;
	add.s64 	%rd24, %rd82, %rd83;
	shl.b64 	%rd84, %rd8, 4;
	add.s64 	%rd25, %rd24, %rd84;
	add.s64 	%rd85, %rd135, %rd5;
	shl.b64 	%rd86, %rd85, 3;
	mad.lo.s64 	%rd26, %rd8, 24, %rd86;
	mov.u32 	%r97, _ZN3cub18CUB_300001_SM_10006detail9transform4smemE;
	add.s32 	%r98, %r1, %r97;
	mul.lo.s32 	%r99, %r10, %r9;
	mul.lo.s32 	%r100, %r99, %r8;
	shl.b32 	%r101, %r100, 3;
	cvt.u32.u64 	%r102, %rd135;
	shl.b32 	%r103, %r102, 3;
	add.s32 	%r172, %r98, %r103;
	add.s32 	%r175, %r172, %r101;
	shl.b32 	%r104, %r100, 4;
	add.s32 	%r174, %r172, %r104;
	mad.lo.s32 	%r173, %r100, 24, %r172;
	cvt.s64.s32 	%rd87, %r1;
	add.s64 	%rd136, %rd63, %rd87;
$L__BB2_14:
	add.s64 	%rd88, %rd136, %rd24;
	// begin inline asm
	cp.async.ca.shared.global [%r172], [%rd88], 8, 8;
	// end inline asm
	mul.wide.u32 	%rd92, %r11, 8;
	add.s64 	%rd93, %rd24, %rd92;
	add.s64 	%rd89, %rd136, %rd93;
	// begin inline asm
	cp.async.ca.shared.global [%r175], [%rd89], 8, 8;
	// end inline asm
	add.s64 	%rd90, %rd136, %rd25;
	// begin inline asm
	cp.async.ca.shared.global [%r174], [%rd90], 8, 8;
	// end inline asm
	add.s64 	%rd91, %rd136, %rd26;
	// begin inline asm
	cp.async.ca.shared.global [%r173], [%rd91], 8, 8;
	// end inline asm
	mul.wide.u32 	%rd94, %r11, 4;
	add.s64 	%rd135, %rd135, %rd94;
	mul.wide.u32 	%rd95, %r11, 32;
	add.s64 	%rd136, %rd136, %rd95;
	mul.lo.s32 	%r109, %r10, %r9;
	mul.lo.s32 	%r110, %r109, %r8;
	shl.b32 	%r111, %r110, 5;
	add.s32 	%r175, %r175, %r111;
	add.s32 	%r174, %r174, %r111;
	add.s32 	%r173, %r173, %r111;
	add.s32 	%r172, %r172, %r111;
	setp.lt.u64 	%p10, %rd135, %rd6;
	@%p10 bra 	$L__BB2_14;
$L__BB2_15:
	// begin inline asm
	cp.async.commit_group;
	// end inline asm
	cvt.u32.u64 	%r28, %rd66;
	cvt.s64.s32 	%rd32, %rd66;
	@%p4 bra 	$L__BB2_25;
	cvt.u32.u64 	%r112, %rd142;
	cvt.u64.u32 	%rd33, %r11;
	add.s32 	%r113, %r112, %r11;
	cvt.u64.u32 	%rd96, %r113;
	max.u64 	%rd97, %rd6, %rd96;
	setp.gt.u64 	%p12, %rd6, %rd96;
	selp.u64 	%rd34, 1, 0, %p12;
	add.s64 	%rd98, %rd34, %rd96;
	sub.s64 	%rd35, %rd97, %rd98;
	and.b64  	%rd99, %rd35, -4294967296;
	setp.ne.s64 	%p13, %rd99, 0;
	@%p13 bra 	$L__BB2_18;
	cvt.u32.u64 	%r114, %rd33;
	cvt.u32.u64 	%r115, %rd35;
	div.u32 	%r116, %r115, %r114;
	cvt.u64.u32 	%rd138, %r116;
	bra.uni 	$L__BB2_19;
$L__BB2_18:
	div.u64 	%rd138, %rd35, %rd33;
$L__BB2_19:
	add.s64 	%rd39, %rd138, %rd34;
	and.b64  	%rd100, %rd39, 3;
	setp.eq.s64 	%p14, %rd100, 3;
	@%p14 bra 	$L__BB2_22;
	cvt.u32.u64 	%r117, %rd142;
	shl.b64 	%rd101, %rd142, 3;
	shl.b64 	%rd102, %rd5, 3;
	add.s64 	%rd103, %rd101, %rd102;
	add.s64 	%rd104, %rd103, %rd32;
	add.s64 	%rd140, %rd65, %rd104;
	shl.b64 	%rd41, %rd33, 3;
	mov.u32 	%r118, _ZN3cub18CUB_300001_SM_10006detail9transform4smemE;
	add.s32 	%r119, %r28, %r118;
	add.s32 	%r120, %r119, %r7;
	shl.b32 	%r121, %r117, 3;
	add.s32 	%r176, %r120, %r121;
	mul.lo.s32 	%r122, %r10, %r9;
	mul.lo.s32 	%r123, %r122, %r8;
	shl.b32 	%r30, %r123, 3;
	add.s64 	%rd105, %rd39, 1;
	and.b64  	%rd106, %rd105, 3;
	neg.s64 	%rd139, %rd106;
$L__BB2_21:
	.pragma "nounroll";
	add.s32 	%r124, %r176, 128;
	// begin inline asm
	cp.async.ca.shared.global [%r124], [%rd140], 8, 8;
	// end inline asm
	add.s64 	%rd142, %rd142, %rd33;
	add.s64 	%rd140, %rd140, %rd41;
	add.s32 	%r176, %r176, %r30;
	add.s64 	%rd139, %rd139, 1;
	setp.ne.s64 	%p15, %rd139, 0;
	@%p15 bra 	$L__BB2_21;
$L__BB2_22:
	setp.lt.u64 	%p16, %rd39, 3;
	@%p16 bra 	$L__BB2_25;
	shl.b64 	%rd50, %rd33, 2;
	shl.b64 	%rd108, %rd142, 3;
	shl.b64 	%rd109, %rd5, 3;
	add.s64 	%rd51, %rd108, %rd109;
	shl.b64 	%rd110, %rd33, 3;
	add.s64 	%rd52, %rd51, %rd110;
	shl.b64 	%rd53, %rd33, 5;
	shl.b64 	%rd111, %rd33, 4;
	add.s64 	%rd54, %rd51, %rd111;
	add.s64 	%rd112, %rd142, %rd5;
	shl.b64 	%rd113, %rd112, 3;
	mad.lo.s64 	%rd55, %rd33, 24, %rd113;
	cvt.u32.u64 	%r125, %rd66;
	mov.u32 	%r126, _ZN3cub18CUB_300001_SM_10006detail9transform4smemE;
	add.s32 	%r127, %r125, %r126;
	mul.lo.s32 	%r128, %r10, %r9;
	mul.lo.s32 	%r129, %r128, %r8;
	shl.b32 	%r130, %r129, 3;
	cvt.u32.u64 	%r131, %rd142;
	shl.b32 	%r132, %r131, 3;
	add.s32 	%r133, %r127, %r7;
	add.s32 	%r177, %r133, %r132;
	add.s32 	%r180, %r177, %r130;
	shl.b32 	%r34, %r129, 5;
	shl.b32 	%r134, %r129, 4;
	add.s32 	%r179, %r177, %r134;
	mad.lo.s32 	%r178, %r129, 24, %r177;
	cvt.s64.s32 	%rd114, %rd66;
	add.s64 	%rd143, %rd65, %rd114;
$L__BB2_24:
	add.s64 	%rd115, %rd143, %rd51;
	add.s32 	%r135, %r177, 128;
	// begin inline asm
	cp.async.ca.shared.global [%r135], [%rd115], 8, 8;
	// end inline asm
	add.s64 	%rd116, %rd143, %rd52;
	add.s32 	%r136, %r180, 128;
	// begin inline asm
	cp.async.ca.shared.global [%r136], [%rd116], 8, 8;
	// end inline asm
	add.s64 	%rd117, %rd143, %rd54;
	add.s32 	%r137, %r179, 128;
	// begin inline asm
	cp.async.ca.shared.global [%r137], [%rd117], 8, 8;
	// end inline asm
	add.s64 	%rd118, %rd143, %rd55;
	add.s32 	%r138, %r178, 128;
	// begin inline asm
	cp.async.ca.shared.global [%r138], [%rd118], 8, 8;
	// end inline asm
	add.s64 	%rd142, %rd142, %rd50;
	add.s64 	%rd143, %rd143, %rd53;
	add.s32 	%r180, %r180, %r34;
	add.s32 	%r179, %r179, %r34;
	add.s32 	%r178, %r178, %r34;
	add.s32 	%r177, %r177, %r34;
	setp.lt.u64 	%p17, %rd142, %rd6;
	@%p17 bra 	$L__BB2_24;
$L__BB2_25:
	// begin inline asm
	cp.async.commit_group;
	// end inline asm
	// begin inline asm
	cp.async.wait_group 0;
	// end inline asm
	barrier.sync 	0;
$L__BB2_26:
	cvt.u32.u64 	%r46, %rd66;
	setp.gt.s32 	%p22, %r3, %r5;
	@%p22 bra 	$L__BB2_30;
	setp.lt.s32 	%p23, %r71, 1;
	@%p23 bra 	$L__BB2_35;
	mov.u32 	%r181, %tid.x;
	neg.s32 	%r184, %r71;
	add.s32 	%r159, %r46, %r7;
	shl.b32 	%r160, %r181, 3;
	add.s32 	%r161, %r159, %r160;
	mov.u32 	%r162, _ZN3cub18CUB_300001_SM_10006detail9transform4smemE;
	add.s32 	%r163, %r161, %r162;
	add.s32 	%r183, %r163, 128;
	add.s32 	%r164, %r1, %r160;
	add.s32 	%r182, %r162, %r164;
	mul.wide.s32 	%rd125, %r4, 8;
	add.s64 	%rd61, %rd1, %rd125;
$L__BB2_29:
	.pragma "nounroll";
	mul.wide.s32 	%rd126, %r181, 8;
	add.s64 	%rd127, %rd61, %rd126;
	ld.shared.f64 	%fd1, [%r182];
	ld.shared.f64 	%fd2, [%r183];
	sub.f64 	%fd3, %fd1, %fd2;
	st.global.f64 	[%rd127], %fd3;
	add.s32 	%r184, %r184, 1;
	setp.eq.s32 	%p24, %r184, 0;
	add.s32 	%r183, %r183, 1024;
	add.s32 	%r182, %r182, 1024;
	add.s32 	%r181, %r181, 128;
	@%p24 bra 	$L__BB2_35;
	bra.uni 	$L__BB2_29;
$L__BB2_30:
	setp.lt.s32 	%p25, %r71, 1;
	@%p25 bra 	$L__BB2_35;
	mov.u32 	%r185, %tid.x;
	neg.s32 	%r188, %r71;
	add.s32 	%r165, %r46, %r7;
	shl.b32 	%r166, %r185, 3;
	add.s32 	%r167, %r165, %r166;
	mov.u32 	%r168, _ZN3cub18CUB_300001_SM_10006detail9transform4smemE;
	add.s32 	%r169, %r167, %r168;
	add.s32 	%r187, %r169, 128;
	add.s32 	%r170, %r1, %r166;
	add.s32 	%r186, %r168, %r170;
	mul.wide.s32 	%rd128, %r4, 8;
	add.s64 	%rd62, %rd1, %rd128;
$L__BB2_32:
	.pragma "nounroll";
	setp.ge.s32 	%p26, %r185, %r6;
	@%p26 bra 	$L__BB2_34;
	ld.shared.f64 	%fd4, [%r186];
	ld.shared.f64 	%fd5, [%r187];
	sub.f64 	%fd6, %fd4, %fd5;
	mul.wide.s32 	%rd129, %r185, 8;
	add.s64 	%rd130, %rd62, %rd129;
	st.global.f64 	[%rd130], %fd6;
$L__BB2_34:
	add.s32 	%r188, %r188, 1;
	setp.ne.s32 	%p27, %r188, 0;
	add.s32 	%r187, %r187, 1024;
	add.s32 	%r186, %r186, 1024;
	add.s32 	%r185, %r185, 128;
	@%p27 bra 	$L__BB2_32;
$L__BB2_35:
	ret;

}
	// .globl	_ZN3cub18CUB_300001_SM_10006detail9transform16transform_kernelINS2_10policy_hubILb0EN4cuda3std3__45tupleIJN6thrust24THRUST_300001_SM_1000_NS6detail15normal_iteratorINSA_10device_ptrIdEEEESF_EEEE10policy1000ElNS7_5minusIdEESF_JPdSL_EEEvT0_iT1_T2_DpNS2_10kernel_argIT3_EE
.visible .entry _ZN3cub18CUB_300001_SM_10006detail9transform16transform_kernelINS2_10policy_hubILb0EN4cuda3std3__45tupleIJN6thrust24THRUST_300001_SM_1000_NS6detail15normal_iteratorINSA_10device_ptrIdEEEESF_EEEE10policy1000ElNS7_5minusIdEESF_JPdSL_EEEvT0_iT1_T2_DpNS2_10kernel_argIT3_EE(
	.param .u64 _ZN3cub18CUB_300001_SM_10006detail9transform16transform_kernelINS2_10policy_hubILb0EN4cuda3std3__45tupleIJN6thrust24THRUST_300001_SM_1000_NS6detail15normal_iteratorINSA_10device_ptrIdEEEESF_EEEE10policy1000ElNS7_5minusIdEESF_JPdSL_EEEvT0_iT1_T2_DpNS2_10kernel_argIT3_EE_param_0,
	.param .u32 _ZN3cub18CUB_300001_SM_10006detail9transform16transform_kernelINS2_10policy_hubILb0EN4cuda3std3__45tupleIJN6thrust24THRUST_300001_SM_1000_NS6detail15normal_iteratorINSA_10device_ptrIdEEEESF_EEEE10policy1000ElNS7_5minusIdEESF_JPdSL_EEEvT0_iT1_T2_DpNS2_10kernel_argIT3_EE_param_1,
	.param .align 1 .b8 _ZN3cub18CUB_300001_SM_10006detail9transform16transform_kernelINS2_10policy_hubILb0EN4cuda3std3__45tupleIJN6thrust24THRUST_300001_SM_1000_NS6detail15normal_iteratorINSA_10device_ptrIdEEEESF_EEEE10policy1000ElNS7_5minusIdEESF_JPdSL_EEEvT0_iT1_T2_DpNS2_10kernel_argIT3_EE_param_2[1],
	.param .align 8 .b8 _ZN3cub18CUB_300001_SM_10006detail9transform16transform_kernelINS2_10policy_hubILb0EN4cuda3std3__45tupleIJN6thrust24THRUST_300001_SM_1000_NS6detail15normal_iteratorINSA_10device_ptrIdEEEESF_EEEE10policy1000ElNS7_5minusIdEESF_JPdSL_EEEvT0_iT1_T2_DpNS2_10kernel_argIT3_EE_param_3[8],
	.param .align 8 .b8 _ZN3cub18CUB_300001_SM_10006detail9transform16transform_kernelINS2_10policy_hubILb0EN4cuda3std3__45tupleIJN6thrust24THRUST_300001_SM_1000_NS6detail15normal_iteratorINSA_10device_ptrIdEEEESF_EEEE10policy1000ElNS7_5minusIdEESF_JPdSL_EEEvT0_iT1_T2_DpNS2_10kernel_argIT3_EE_param_4[16],
	.param .align 8 .b8 _ZN3cub18CUB_300001_SM_10006detail9transform16transform_kernelINS2_10policy_hubILb0EN4cuda3std3__45tupleIJN6thrust24THRUST_300001_SM_1000_NS6detail15normal_iteratorINSA_10device_ptrIdEEEESF_EEEE10policy1000ElNS7_5minusIdEESF_JPdSL_EEEvT0_iT1_T2_DpNS2_10kernel_argIT3_EE_param_5[16]
)
.maxntid 128
{
	.reg .pred 	%p<28>;
	.reg .b32 	%r<181>;
	.reg .b64 	%rd<149>;
	.reg .b64 	%fd<7>;
	// demoted variable
	.shared .align 8 .u64 _ZZN3cub18CUB_300001_SM_10006detail9transform23transform_kernel_ublkcpINS2_19async_copy_policy_tILi128EEElN4cuda3std3__45minusIdEEN6thrust24THRUST_300001_SM_1000_NS6detail15normal_iteratorINSC_10device_ptrIdEEEEJddEEEvT0_iT1_T2_DpNS2_16aligned_base_ptrIT3_EEE3bar;
	ld.param.u64 	%rd68, [_ZN3cub18CUB_300001_SM_10006detail9transform16transform_kernelINS2_10policy_hubILb0EN4cuda3std3__45tupleIJN6thrust24THRUST_300001_SM_1000_NS6detail15normal_iteratorINSA_10device_ptrIdEEEESF_EEEE10policy1000ElNS7_5minusIdEESF_JPdSL_EEEvT0_iT1_T2_DpNS2_10kernel_argIT3_EE_param_5];
	ld.param.u64 	%rd66, [_ZN3cub18CUB_300001_SM_10006detail9transform16transform_kernelINS2_10policy_hubILb0EN4cuda3std3__45tupleIJN6thrust24THRUST_300001_SM_1000_NS6detail15normal_iteratorINSA_10device_ptrIdEEEESF_EEEE10policy1000ElNS7_5minusIdEESF_JPdSL_EEEvT0_iT1_T2_DpNS2_10kernel_argIT3_EE_param_4];
	ld.param.u64 	%rd70, [_ZN3cub18CUB_300001_SM_10006detail9transform16transform_kernelINS2_10policy_hubILb0EN4cuda3std3__45tupleIJN6thrust24THRUST_300001_SM_1000_NS6detail15normal_iteratorINSA_10device_ptrIdEEEESF_EEEE10policy1000ElNS7_5minusIdEESF_JPdSL_EEEvT0_iT1_T2_DpNS2_10kernel_argIT3_EE_param_0];
	ld.param.u64 	%rd69, [_ZN3cub18CUB_300001_SM_10006detail9transform16transform_kernelINS2_10policy_hubILb0EN4cuda3std3__45tupleIJN6thrust24THRUST_300001_SM_1000_NS6detail15normal_iteratorINSA_10device_ptrIdEEEESF_EEEE10policy1000ElNS7_5minusIdEESF_JPdSL_EEEvT0_iT1_T2_DpNS2_10kernel_argIT3_EE_param_5+8];
	ld.param.u64 	%rd67, [_ZN3cub18CUB_300001_SM_10006detail9transform16transform_kernelINS2_10policy_hubILb0EN4cuda3std3__45tupleIJN6thrust24THRUST_300001_SM_1000_NS6detail15normal_iteratorINSA_10device_ptrIdEEEESF_EEEE10policy1000ElNS7_5minusIdEESF_JPdSL_EEEvT0_iT1_T2_DpNS2_10kernel_argIT3_EE_param_4+8];
	ld.param.u64 	%rd71, [_ZN3cub18CUB_300001_SM_10006detail9transform16transform_kernelINS2_10policy_hubILb0EN4cuda3std3__45tupleIJN6thrust24THRUST_300001_SM_1000_NS6detail15normal_iteratorINSA_10device_ptrIdEEEESF_EEEE10policy1000ElNS7_5minusIdEESF_JPdSL_EEEvT0_iT1_T2_DpNS2_10kernel_argIT3_EE_param_3];
	ld.param.u32 	%r68, [_ZN3cub18CUB_300001_SM_10006detail9transform16transform_kernelINS2_10policy_hubILb0EN4cuda3std3__45tupleIJN6thrust24THRUST_300001_SM_1000_NS6detail15normal_iteratorINSA_10device_ptrIdEEEESF_EEEE10policy1000ElNS7_5minusIdEESF_JPdSL_EEEvT0_iT1_T2_DpNS2_10kernel_argIT3_EE_param_1];
	cvta.to.global.u64 	%rd1, %rd71;
	cvt.u32.u64 	%r1, %rd67;
	cvt.u32.u64 	%r2, %rd69;
	shl.b32 	%r3, %r68, 7;
	mov.u32 	%r69, %ctaid.x;
	cvt.u64.u32 	%rd72, %r69;
	cvt.s64.s32 	%rd73, %r3;
	mul.lo.s64 	%rd4, %rd73, %rd72;
	sub.s64 	%rd74, %rd70, %rd4;
	min.s64 	%rd75, %rd74, %rd73;
	cvt.u32.u64 	%r4, %rd75;
	setp.eq.s32 	%p1, %r69, 0;
	add.s32 	%r71, %r69, 2;
	mov.u32 	%r72, %nctaid.x;
	setp.ge.u32 	%p2, %r71, %r72;
	shl.b32 	%r5, %r68, 10;
	or.pred  	%p3, %p1, %p2;
	@%p3 bra 	$L__BB3_5;
	mov.b32 	%r132, -1;
	// begin inline asm
	{
	 .reg .pred P_OUT; 
	elect.sync _|P_OUT, %r132;
	selp.b32 %r131, 1, 0, P_OUT; 
}
	// end inline asm
	mov.u32 	%r133, %tid.x;
	setp.gt.u32 	%p18, %r133, 31;
	setp.eq.s32 	%p19, %r131, 0;
	or.pred  	%p20, %p18, %p19;
	@%p20 bra 	$L__BB3_3;
	mov.u32 	%r134, _ZZN3cub18CUB_300001_SM_10006detail9transform23transform_kernel_ublkcpINS2_19async_copy_policy_tILi128EEElN4cuda3std3__45minusIdEEN6thrust24THRUST_300001_SM_1000_NS6detail15normal_iteratorINSC_10device_ptrIdEEEEJddEEEvT0_iT1_T2_DpNS2_16aligned_base_ptrIT3_EEE3bar;
	mov.b32 	%r135, 1;
	// begin inline asm
	mbarrier.init.shared.b64 [%r134], %r135;
	// end inline asm
	// begin inline asm
	fence.proxy.async.shared::cta; // 6.
	// end inline asm
	shl.b64 	%rd126, %rd4, 3;
	add.s32 	%r144, %r5, 15;
	add.s32 	%r145, %r144, %r1;
	and.b32  	%r137, %r145, -16;
	cvta.to.global.u64 	%rd127, %rd66;
	add.s64 	%rd123, %rd127, %rd126;
	mov.u32 	%r136, _ZN3cub18CUB_300001_SM_10006detail9transform4smemE;
	// begin inline asm
	cp.async.bulk.shared::cluster.global.mbarrier::complete_tx::bytes [%r136], [%rd123], %r137, [%r134];
	// end inline asm
	add.s32 	%r146, %r144, %r2;
	and.b32  	%r140, %r146, -16;
	add.s32 	%r147, %r136, %r5;
	add.s32 	%r139, %r147, 128;
	cvta.to.global.u64 	%rd128, %rd68;
	add.s64 	%rd124, %rd128, %rd126;
	// begin inline asm
	cp.async.bulk.shared::cluster.global.mbarrier::complete_tx::bytes [%r139], [%rd124], %r140, [%r134];
	// end inline asm
	add.s32 	%r143, %r140, %r137;
	// begin inline asm
	mbarrier.arrive.expect_tx.release.cta.shared::cta.b64 %rd125, [%r134], %r143; // 8. 
	// end inline asm
$L__BB3_3:
	bar.sync 	0;
	mov.u32 	%r149, _ZZN3cub18CUB_300001_SM_10006detail9transform23transform_kernel_ublkcpINS2_19async_copy_policy_tILi128EEElN4cuda3std3__45minusIdEEN6thrust24THRUST_300001_SM_1000_NS6detail15normal_iteratorINSC_10device_ptrIdEEEEJddEEEvT0_iT1_T2_DpNS2_16aligned_base_ptrIT3_EEE3bar;
$L__BB3_4:
	mov.b32 	%r150, 0;
	// begin inline asm
	{
	 .reg .pred P_OUT; 
	mbarrier.try_wait.parity.shared::cta.b64  P_OUT, [%r149], %r150;                                // 7a. 
	selp.b32 %r148, 1, 0, P_OUT; 
}
	// end inline asm
	setp.eq.s32 	%p21, %r148, 0;
	@%p21 bra 	$L__BB3_4;
	bra.uni 	$L__BB3_26;
$L__BB3_5:
	cvt.s64.s32 	%rd5, %r1;
	shl.b32 	%r74, %r4, 3;
	cvt.s64.s32 	%rd76, %r74;
	shr.u64 	%rd6, %rd76, 3;
	mov.u32 	%r6, %ntid.x;
	mov.u32 	%r7, %ntid.y;
	mul.lo.s32 	%r75, %r6, %r7;
	mov.u32 	%r8, %ntid.z;
	mul.lo.s32 	%r9, %r75, %r8;
	mov.u32 	%r76, %tid.x;
	mov.u32 	%r77, %tid.y;
	mov.u32 	%r78, %tid.z;
	mad.lo.s32 	%r79, %r78, %r7, %r77;
	mad.lo.s32 	%r80, %r79, %r6, %r76;
	cvt.u64.u32 	%rd146, %r80;
	setp.le.u64 	%p4, %rd6, %rd146;
	@%p4 bra 	$L__BB3_15;
	cvt.u32.u64 	%r81, %rd146;
	cvt.u64.u32 	%rd8, %r9;
	add.s32 	%r82, %r81, %r9;
	cvt.u64.u32 	%rd77, %r82;
	max.u64 	%rd78, %rd6, %rd77;
	setp.gt.u64 	%p5, %rd6, %rd77;
	selp.u64 	%rd9, 1, 0, %p5;
	add.s64 	%rd79, %rd9, %rd77;
	sub.s64 	%rd10, %rd78, %rd79;
	and.b64  	%rd80, %rd10, -4294967296;
	setp.ne.s64 	%p6, %rd80, 0;
	@%p6 bra 	$L__BB3_8;
	cvt.u32.u64 	%r83, %rd8;
	cvt.u32.u64 	%r84, %rd10;
	div.u32 	%r85, %r84, %r83;
	cvt.u64.u32 	%rd135, %r85;
	bra.uni 	$L__BB3_9;
$L__BB3_8:
	div.u64 	%rd135, %rd10, %rd8;
$L__BB3_9:
	add.s64 	%rd14, %rd135, %rd9;
	and.b64  	%rd81, %rd14, 3;
	setp.eq.s64 	%p7, %rd81, 3;
	mov.u64 	%rd139, %rd146;
	@%p7 bra 	$L__BB3_12;
	shl.b64 	%rd82, %rd4, 3;
	shl.b64 	%rd83, %rd146, 3;
	add.s64 	%rd84, %rd82, %rd83;
	add.s64 	%rd85, %rd84, %rd5;
	add.s64 	%rd137, %rd66, %rd85;
	shl.b64 	%rd16, %rd8, 3;
	mov.u32 	%r87, _ZN3cub18CUB_300001_SM_10006detail9transform4smemE;
	add.s32 	%r88, %r1, %r87;
	shl.b32 	%r89, %r81, 3;
	add.s32 	%r163, %r88, %r89;
	mul.lo.s32 	%r90, %r8, %r7;
	mul.lo.s32 	%r91, %r90, %r6;
	shl.b32 	%r11, %r91, 3;
	add.s64 	%rd86, %rd14, 1;
	and.b64  	%rd87, %rd86, 3;
	neg.s64 	%rd136, %rd87;
	mov.u64 	%rd139, %rd146;
$L__BB3_11:
	.pragma "nounroll";
	// begin inline asm
	cp.async.ca.shared.global [%r163], [%rd137], 8, 8;
	// end inline asm
	add.s64 	%rd139, %rd139, %rd8;
	add.s64 	%rd137, %rd137, %rd16;
	add.s32 	%r163, %r163, %r11;
	add.s64 	%rd136, %rd136, 1;
	setp.ne.s64 	%p8, %rd136, 0;
	@%p8 bra 	$L__BB3_11;
$L__BB3_12:
	setp.lt.u64 	%p9, %rd14, 3;
	@%p9 bra 	$L__BB3_15;
	shl.b64 	%rd25, %rd8, 2;
	shl.b64 	%rd89, %rd4, 3;
	shl.b64 	%rd90, %rd139, 3;
	add.s64 	%rd26, %rd89, %rd90;
	shl.b64 	%rd91, %rd8, 3;
	add.s64 	%rd27, %rd26, %rd91;
	shl.b64 	%rd92, %rd8, 4;
	add.s64 	%rd28, %rd26, %rd92;
	add.s64 	%rd93, %rd139, %rd4;
	shl.b64 	%rd94, %rd93, 3;
	mad.lo.s64 	%rd29, %rd8, 24, %rd94;
	mov.u32 	%r93, _ZN3cub18CUB_300001_SM_10006detail9transform4smemE;
	add.s32 	%r94, %r1, %r93;
	mul.lo.s32 	%r95, %r8, %r7;
	mul.lo.s32 	%r96, %r95, %r6;
	shl.b32 	%r97, %r96, 3;
	cvt.u32.u64 	%r98, %rd139;
	shl.b32 	%r99, %r98, 3;
	add.s32 	%r164, %r94, %r99;
	add.s32 	%r167, %r164, %r97;
	shl.b32 	%r15, %r96, 5;
	shl.b32 	%r100, %r96, 4;
	add.s32 	%r166, %r164, %r100;
	mad.lo.s32 	%r165, %r96, 24, %r164;
	cvt.s64.s32 	%rd95, %r1;
	add.s64 	%rd140, %rd66, %rd95;
$L__BB3_14:
	add.s64 	%rd96, %rd140, %rd26;
	// begin inline asm
	cp.async.ca.shared.global [%r164], [%rd96], 8, 8;
	// end inline asm
	add.s64 	%rd97, %rd140, %rd27;
	// begin inline asm
	cp.async.ca.shared.global [%r167], [%rd97], 8, 8;
	// end inline asm
	add.s64 	%rd98, %rd140, %rd28;
	// begin inline asm
	cp.async.ca.shared.global [%r166], [%rd98], 8, 8;
	// end inline asm
	add.s64 	%rd99, %rd140, %rd29;
	// begin inline asm
	cp.async.ca.shared.global [%r165], [%rd99], 8, 8;
	// end inline asm
	add.s64 	%rd139, %rd139, %rd25;
	mul.wide.u32 	%rd100, %r9, 32;
	add.s64 	%rd140, %rd140, %rd100;
	add.s32 	%r167, %r167, %r15;
	add.s32 	%r166, %r166, %r15;
	add.s32 	%r165, %r165, %r15;
	add.s32 	%r164, %r164, %r15;
	setp.lt.u64 	%p10, %rd139, %rd6;
	@%p10 bra 	$L__BB3_14;
$L__BB3_15:
	setp.le.u64 	%p11, %rd6, %rd146;
	// begin inline asm
	cp.async.commit_group;
	// end inline asm
	cvt.s64.s32 	%rd35, %r2;
	@%p11 bra 	$L__BB3_25;
	cvt.u32.u64 	%r105, %rd146;
	cvt.u64.u32 	%rd36, %r9;
	add.s32 	%r106, %r105, %r9;
	cvt.u64.u32 	%rd101, %r106;
	max.u64 	%rd102, %rd6, %rd101;
	setp.gt.u64 	%p12, %rd6, %rd101;
	selp.u64 	%rd37, 1, 0, %p12;
	add.s64 	%rd103, %rd37, %rd101;
	sub.s64 	%rd38, %rd102, %rd103;
	and.b64  	%rd104, %rd38, -4294967296;
	setp.ne.s64 	%p13, %rd104, 0;
	@%p13 bra 	$L__BB3_18;
	cvt.u32.u64 	%r107, %rd36;
	cvt.u32.u64 	%r108, %rd38;
	div.u32 	%r109, %r108, %r107;
	cvt.u64.u32 	%rd142, %r109;
	bra.uni 	$L__BB3_19;
$L__BB3_18:
	div.u64 	%rd142, %rd38, %rd36;
$L__BB3_19:
	add.s64 	%rd42, %rd142, %rd37;
	and.b64  	%rd105, %rd42, 3;
	setp.eq.s64 	%p14, %rd105, 3;
	@%p14 bra 	$L__BB3_22;
	shl.b64 	%rd106, %rd4, 3;
	shl.b64 	%rd107, %rd146, 3;
	add.s64 	%rd108, %rd106, %rd107;
	add.s64 	%rd109, %rd108, %rd35;
	add.s64 	%rd144, %rd68, %rd109;
	shl.b64 	%rd44, %rd36, 3;
	mov.u32 	%r111, _ZN3cub18CUB_300001_SM_10006detail9transform4smemE;
	add.s32 	%r112, %r2, %r111;
	add.s32 	%r113, %r112, %r5;
	shl.b32 	%r114, %r105, 3;
	add.s32 	%r168, %r113, %r114;
	mul.lo.s32 	%r115, %r8, %r7;
	mul.lo.s32 	%r116, %r115, %r6;
	shl.b32 	%r28, %r116, 3;
	add.s64 	%rd110, %rd42, 1;
	and.b64  	%rd111, %rd110, 3;
	neg.s64 	%rd143, %rd111;
$L__BB3_21:
	.pragma "nounroll";
	add.s32 	%r117, %r168, 128;
	// begin inline asm
	cp.async.ca.shared.global [%r117], [%rd144], 8, 8;
	// end inline asm
	add.s64 	%rd146, %rd146, %rd36;
	add.s64 	%rd144, %rd144, %rd44;
	add.s32 	%r168, %r168, %r28;
	add.s64 	%rd143, %rd143, 1;
	setp.ne.s64 	%p15, %rd143, 0;
	@%p15 bra 	$L__BB3_21;
$L__BB3_22:
	setp.lt.u64 	%p16, %rd42, 3;
	@%p16 bra 	$L__BB3_25;
	shl.b64 	%rd53, %rd36, 2;
	shl.b64 	%rd113, %rd4, 3;
	shl.b64 	%rd114, %rd146, 3;
	add.s64 	%rd54, %rd113, %rd114;
	shl.b64 	%rd115, %rd36, 3;
	add.s64 	%rd55, %rd54, %rd115;
	shl.b64 	%rd56, %rd36, 5;
	shl.b64 	%rd116, %rd36, 4;
	add.s64 	%rd57, %rd54, %rd116;
	add.s64 	%rd117, %rd146, %rd4;
	shl.b64 	%rd118, %rd117, 3;
	mad.lo.s64 	%rd58, %rd36, 24, %rd118;
	mov.u32 	%r118, _ZN3cub18CUB_300001_SM_10006detail9transform4smemE;
	add.s32 	%r119, %r2, %r118;
	mul.lo.s32 	%r120, %r8, %r7;
	mul.lo.s32 	%r121, %r120, %r6;
	shl.b32 	%r122, %r121, 3;
	cvt.u32.u64 	%r123, %rd146;
	shl.b32 	%r124, %r123, 3;
	add.s32 	%r125, %r119, %r5;
	add.s32 	%r169, %r125, %r124;
	add.s32 	%r172, %r169, %r122;
	shl.b32 	%r32, %r121, 5;
	shl.b32 	%r126, %r121, 4;
	add.s32 	%r171, %r169, %r126;
	mad.lo.s32 	%r170, %r121, 24, %r169;
	add.s64 	%rd147, %rd68, %rd35;
$L__BB3_24:
	add.s64 	%rd119, %rd147, %rd54;
	add.s32 	%r127, %r169, 128;
	// begin inline asm
	cp.async.ca.shared.global [%r127], [%rd119], 8, 8;
	// end inline asm
	add.s64 	%rd120, %rd147, %rd55;
	add.s32 	%r128, %r172, 128;
	// begin inline asm
	cp.async.ca.shared.global [%r128], [%rd120], 8, 8;
	// end inline asm
	add.s64 	%rd121, %rd147, %rd57;
	add.s32 	%r129, %r171, 128;
	// begin inline asm
	cp.async.ca.shared.global [%r129], [%rd121], 8, 8;
	// end inline asm
	add.s64 	%rd122, %rd147, %rd58;
	add.s32 	%r130, %r170, 128;
	// begin inline asm
	cp.async.ca.shared.global [%r130], [%rd122], 8, 8;
	// end inline asm
	add.s64 	%rd146, %rd146, %rd53;
	add.s64 	%rd147, %rd147, %rd56;
	add.s32 	%r172, %r172, %r32;
	add.s32 	%r171, %r171, %r32;
	add.s32 	%r170, %r170, %r32;
	add.s32 	%r169, %r169, %r32;
	setp.lt.u64 	%p17, %rd146, %rd6;
	@%p17 bra 	$L__BB3_24;
$L__BB3_25:
	// begin inline asm
	cp.async.commit_group;
	// end inline asm
	// begin inline asm
	cp.async.wait_group 0;
	// end inline asm
	barrier.sync 	0;
$L__BB3_26:
	setp.eq.s32 	%p22, %r3, %r4;
	@%p22 bra 	$L__BB3_32;
	setp.lt.s32 	%p23, %r68, 1;
	@%p23 bra 	$L__BB3_35;
	mov.u32 	%r177, %tid.x;
	neg.s32 	%r180, %r68;
	add.s32 	%r151, %r2, %r5;
	shl.b32 	%r152, %r177, 3;
	add.s32 	%r153, %r151, %r152;
	mov.u32 	%r154, _ZN3cub18CUB_300001_SM_10006detail9transform4smemE;
	add.s32 	%r155, %r153, %r154;
	add.s32 	%r179, %r155, 128;
	add.s32 	%r156, %r1, %r152;
	add.s32 	%r178, %r154, %r156;
	shl.b64 	%rd129, %rd4, 3;
	add.s64 	%rd64, %rd1, %rd129;
$L__BB3_29:
	.pragma "nounroll";
	setp.ge.s32 	%p24, %r177, %r4;
	@%p24 bra 	$L__BB3_31;
	ld.shared.f64 	%fd1, [%r178];
	ld.shared.f64 	%fd2, [%r179];
	sub.f64 	%fd3, %fd1, %fd2;
	mul.wide.s32 	%rd130, %r177, 8;
	add.s64 	%rd131, %rd64, %rd130;
	st.global.f64 	[%rd131], %fd3;
$L__BB3_31:
	add.s32 	%r180, %r180, 1;
	setp.ne.s32 	%p25, %r180, 0;
	add.s32 	%r179, %r179, 1024;
	add.s32 	%r178, %r178, 1024;
	add.s32 	%r177, %r177, 128;
	@%p25 bra 	$L__BB3_29;
	bra.uni 	$L__BB3_35;
$L__BB3_32:
	setp.lt.s32 	%p26, %r68, 1;
	@%p26 bra 	$L__BB3_35;
	mov.u32 	%r173, %tid.x;
	neg.s32 	%r176, %r68;
	add.s32 	%r157, %r2, %r5;
	shl.b32 	%r158, %r173, 3;
	add.s32 	%r159, %r157, %r158;
	mov.u32 	%r160, _ZN3cub18CUB_300001_SM_10006detail9transform4smemE;
	add.s32 	%r161, %r159, %r160;
	add.s32 	%r175, %r161, 128;
	add.s32 	%r162, %r1, %r158;
	add.s32 	%r174, %r160, %r162;
	shl.b64 	%rd132, %rd4, 3;
	add.s64 	%rd65, %rd1, %rd132;
$L__BB3_34:
	.pragma "nounroll";
	mul.wide.s32 	%rd133, %r173, 8;
	add.s64 	%rd134, %rd65, %rd133;
	ld.shared.f64 	%fd4, [%r174];
	ld.shared.f64 	%fd5, [%r175];
	sub.f64 	%fd6, %fd4, %fd5;
	st.global.f64 	[%rd134], %fd6;
	add.s32 	%r176, %r176, 1;
	setp.eq.s32 	%p27, %r176, 0;
	add.s32 	%r175, %r175, 1024;
	add.s32 	%r174, %r174, 1024;
	add.s32 	%r173, %r173, 128;
	@%p27 bra 	$L__BB3_35;
	bra.uni 	$L__BB3_34;
$L__BB3_35:
	ret;

}
	// .globl	_ZN3cub18CUB_300001_SM_10006detail9transform16transform_kernelINS2_10policy_hubILb1EN4cuda3std3__45tupleIJN6thrust24THRUST_300001_SM_1000_NS6detail15normal_iteratorINSA_10device_ptrIdEEEEEEEE10policy1000Ei8varianceSF_JPdEEEvT0_iT1_T2_DpNS2_10kernel_argIT3_EE
.visible .entry _ZN3cub18CUB_300001_SM_10006detail9transform16transform_kernelINS2_10policy_hubILb1EN4cuda3std3__45tupleIJN6thrust24THRUST_300001_SM_1000_NS6detail15normal_iteratorINSA_10device_ptrIdEEEEEEEE10policy1000Ei8varianceSF_JPdEEEvT0_iT1_T2_DpNS2_10kernel_argIT3_EE(
	.param .u32 _ZN3cub18CUB_300001_SM_10006detail9transform16transform_kernelINS2_10policy_hubILb1EN4cuda3std3__45tupleIJN6thrust24THRUST_300001_SM_1000_NS6detail15normal_iteratorINSA_10device_ptrIdEEEEEEEE10policy1000Ei8varianceSF_JPdEEEvT0_iT1_T2_DpNS2_10kernel_argIT3_EE_param_0,
	.param .u32 _ZN3cub18CUB_300001_SM_10006detail9transform16transform_kernelINS2_10policy_hubILb1EN4cuda3std3__45tupleIJN6thrust24THRUST_300001_SM_1000_NS6detail15normal_iteratorINSA_10device_ptrIdEEEEEEEE10policy1000Ei8varianceSF_JPdEEEvT0_iT1_T2_DpNS2_10kernel_argIT3_EE_param_1,
	.param .align 8 .b8 _ZN3cub18CUB_300001_SM_10006detail9transform16transform_kernelINS2_10policy_hubILb1EN4cuda3std3__45tupleIJN6thrust24THRUST_300001_SM_1000_NS6detail15normal_iteratorINSA_10device_ptrIdEEEEEEEE10policy1000Ei8varianceSF_JPdEEEvT0_iT1_T2_DpNS2_10kernel_argIT3_EE_param_2[16],
	.param .align 8 .b8 _ZN3cub18CUB_300001_SM_10006detail9transform16transform_kernelINS2_10policy_hubILb1EN4cuda3std3__45tupleIJN6thrust24THRUST_300001_SM_1000_NS6detail15normal_iteratorINSA_10device_ptrIdEEEEEEEE10policy1000Ei8varianceSF_JPdEEEvT0_iT1_T2_DpNS2_10kernel_argIT3_EE_param_3[8],
	.param .align 8 .b8 _ZN3cub18CUB_300001_SM_10006detail9transform16transform_kernelINS2_10policy_hubILb1EN4cuda3std3__45tupleIJN6thrust24THRUST_300001_SM_1000_NS6detail15normal_iteratorINSA_10device_ptrIdEEEEEEEE10policy1000Ei8varianceSF_JPdEEEvT0_iT1_T2_DpNS2_10kernel_argIT3_EE_param_4[16]
)
.maxntid 128
{
	.reg .pred 	%p<37>;
	.reg .b32 	%r<78>;
	.reg .b64 	%rd<64>;
	.reg .b64 	%fd<124>;

	ld.param.u32 	%r1, [_ZN3cub18CUB_300001_SM_10006detail9transform16transform_kernelINS2_10policy_hubILb1EN4cuda3std3__45tupleIJN6thrust24THRUST_300001_SM_1000_NS6detail15normal_iteratorINSA_10device_ptrIdEEEEEEEE10policy1000Ei8varianceSF_JPdEEEvT0_iT1_T2_DpNS2_10kernel_argIT3_EE_param_2];
	ld.param.f64 	%fd1, [_ZN3cub18CUB_300001_SM_10006detail9transform16transform_kernelINS2_10policy_hubILb1EN4cuda3std3__45tupleIJN6thrust24THRUST_300001_SM_1000_NS6detail15normal_iteratorINSA_10device_ptrIdEEEEEEEE10policy1000Ei8varianceSF_JPdEEEvT0_iT1_T2_DpNS2_10kernel_argIT3_EE_param_2+8];
	ld.param.u32 	%r44, [_ZN3cub18CUB_300001_SM_10006detail9transform16transform_kernelINS2_10policy_hubILb1EN4cuda3std3__45tupleIJN6thrust24THRUST_300001_SM_1000_NS6detail15normal_iteratorINSA_10device_ptrIdEEEEEEEE10policy1000Ei8varianceSF_JPdEEEvT0_iT1_T2_DpNS2_10kernel_argIT3_EE_param_0];
	ld.param.u64 	%rd14, [_ZN3cub18CUB_300001_SM_10006detail9transform16transform_kernelINS2_10policy_hubILb1EN4cuda3std3__45tupleIJN6thrust24THRUST_300001_SM_1000_NS6detail15normal_iteratorINSA_10device_ptrIdEEEEEEEE10policy1000Ei8varianceSF_JPdEEEvT0_iT1_T2_DpNS2_10kernel_argIT3_EE_param_4];
	ld.param.u64 	%rd15, [_ZN3cub18CUB_300001_SM_10006detail9transform16transform_kernelINS2_10policy_hubILb1EN4cuda3std3__45tupleIJN6thrust24THRUST_300001_SM_1000_NS6detail15normal_iteratorINSA_10device_ptrIdEEEEEEEE10policy1000Ei8varianceSF_JPdEEEvT0_iT1_T2_DpNS2_10kernel_argIT3_EE_param_3];
	ld.param.u32 	%r43, [_ZN3cub18CUB_300001_SM_10006detail9transform16transform_kernelINS2_10policy_hubILb1EN4cuda3std3__45tupleIJN6thrust24THRUST_300001_SM_1000_NS6detail15normal_iteratorINSA_10device_ptrIdEEEEEEEE10policy1000Ei8varianceSF_JPdEEEvT0_iT1_T2_DpNS2_10kernel_argIT3_EE_param_1];
	cvta.to.global.u64 	%rd1, %rd15;
	cvta.to.global.u64 	%rd2, %rd14;
	shl.b32 	%r2, %r43, 7;
	mov.u32 	%r45, %ctaid.x;
	mul.lo.s32 	%r3, %r2, %r45;
	sub.s32 	%r4, %r44, %r3;
	min.s32 	%r5, %r2, %r4;
	shl.b32 	%r6, %r5, 3;
	mov.u32 	%r7, %tid.x;
	shl.b32 	%r68, %r7, 7;
	setp.ge.s32 	%p1, %r68, %r6;
	@%p1 bra 	$L__BB4_3;
	mul.wide.u32 	%rd16, %r7, 128;
	add.s64 	%rd17, %rd2, %rd16;
	mul.wide.s32 	%rd18, %r3, 8;
	add.s64 	%rd62, %rd17, %rd18;
$L__BB4_2:
	.pragma "nounroll";
	// begin inline asm
	prefetch.global.L2 [%rd62];
	// end inline asm
	add.s32 	%r68, %r68, 16384;
	add.s64 	%rd62, %rd62, 16384;
	setp.lt.s32 	%p2, %r68, %r6;
	@%p2 bra 	$L__BB4_2;
$L__BB4_3:
	mul.wide.s32 	%rd20, %r3, 8;
	add.s64 	%rd6, %rd2, %rd20;
	add.s64 	%rd7, %rd1, %rd20;
	setp.gt.s32 	%p3, %r2, %r4;
	@%p3 bra 	$L__BB4_16;
	setp.lt.s32 	%p4, %r43, 1;
	@%p4 bra 	$L__BB4_57;
	cvt.rn.f64.s32 	%fd2, %r1;
	and.b32  	%r11, %r43, 7;
	setp.lt.u32 	%p5, %r43, 8;
	mov.b32 	%r75, 0;
	@%p5 bra 	$L__BB4_8;
	and.b32  	%r75, %r43, 2147483640;
	neg.s32 	%r70, %r75;
	mul.wide.u32 	%rd21, %r7, 8;
	add.s64 	%rd63, %rd20, %rd21;
	add.s32 	%r69, %r7, 128;
$L__BB4_7:
	.pragma "nounroll";
	mul.wide.s32 	%rd22, %r69, 8;
	add.s64 	%rd23, %rd20, %rd22;
	add.s64 	%rd24, %rd2, %rd63;
	ld.global.f64 	%fd4, [%rd24];
	sub.f64 	%fd5, %fd4, %fd1;
	mul.f64 	%fd6, %fd5, %fd5;
	div.rn.f64 	%fd7, %fd6, %fd2;
	add.s64 	%rd25, %rd1, %rd63;
	st.global.f64 	[%rd25], %fd7;
	add.s64 	%rd26, %rd2, %rd23;
	ld.global.f64 	%fd8, [%rd26];
	sub.f64 	%fd9, %fd8, %fd1;
	mul.f64 	%fd10, %fd9, %fd9;
	div.rn.f64 	%fd11, %fd10, %fd2;
	add.s64 	%rd27, %rd1, %rd23;
	st.global.f64 	[%rd27], %fd11;
	ld.global.f64 	%fd12, [%rd26+1024];
	sub.f64 	%fd13, %fd12, %fd1;
	mul.f64 	%fd14, %fd13, %fd13;
	div.rn.f64 	%fd15, %fd14, %fd2;
	st.global.f64 	[%rd27+1024], %fd15;
	ld.global.f64 	%fd16, [%rd26+2048];
	sub.f64 	%fd17, %fd16, %fd1;
	mul.f64 	%fd18, %fd17, %fd17;
	div.rn.f64 	%fd19, %fd18, %fd2;
	st.global.f64 	[%rd27+2048], %fd19;
	ld.global.f64 	%fd20, [%rd26+3072];
	sub.f64 	%fd21, %fd20, %fd1;
	mul.f64 	%fd22, %fd21, %fd21;
	div.rn.f64 	%fd23, %fd22, %fd2;
	st.global.f64 	[%rd27+3072], %fd23;
	ld.global.f64 	%fd24, [%rd26+4096];
	sub.f64 	%fd25, %fd24, %fd1;
	mul.f64 	%fd26, %fd25, %fd25;
	div.rn.f64 	%fd27, %fd26, %fd2;
	st.global.f64 	[%rd27+4096], %fd27;
	ld.global.f64 	%fd28, [%rd26+5120];
	sub.f64 	%fd29, %fd28, %fd1;
	mul.f64 	%fd30, %fd29, %fd29;
	div.rn.f64 	%fd31, %fd30, %fd2;
	st.global.f64 	[%rd27+5120], %fd31;
	ld.global.f64 	%fd32, [%rd26+6144];
	sub.f64 	%fd33, %fd32, %fd1;
	mul.f64 	%fd34, %fd33, %fd33;
	div.rn.f64 	%fd35, %fd34, %fd2;
	st.global.f64 	[%rd27+6144], %fd35;
	add.s32 	%r70, %r70, 8;
	add.s64 	%rd63, %rd63, 8192;
	add.s32 	%r69, %r69, 1024;
	setp.eq.s32 	%p6, %r70, 0;
	@%p6 bra 	$L__BB4_8;
	bra.uni 	$L__BB4_7;
$L__BB4_8:
	setp.eq.s32 	%p7, %r11, 0;
	@%p7 bra 	$L__BB4_57;
	and.b32  	%r38, %r43, 3;
	setp.lt.u32 	%p8, %r11, 4;
	@%p8 bra 	$L__BB4_11;
	shl.b32 	%r47, %r75, 7;
	add.s32 	%r48, %r47, %r7;
	mul.wide.s32 	%rd28, %r48, 8;
	add.s64 	%rd29, %rd6, %rd28;
	ld.global.f64 	%fd36, [%rd29];
	sub.f64 	%fd37, %fd36, %fd1;
	mul.f64 	%fd38, %fd37, %fd37;
	div.rn.f64 	%fd39, %fd38, %fd2;
	add.s64 	%rd30, %rd7, %rd28;
	st.global.f64 	[%rd30], %fd39;
	ld.global.f64 	%fd40, [%rd29+1024];
	sub.f64 	%fd41, %fd40, %fd1;
	mul.f64 	%fd42, %fd41, %fd41;
	div.rn.f64 	%fd43, %fd42, %fd2;
	st.global.f64 	[%rd30+1024], %fd43;
	ld.global.f64 	%fd44, [%rd29+2048];
	sub.f64 	%fd45, %fd44, %fd1;
	mul.f64 	%fd46, %fd45, %fd45;
	div.rn.f64 	%fd47, %fd46, %fd2;
	st.global.f64 	[%rd30+2048], %fd47;
	ld.global.f64 	%fd48, [%rd29+3072];
	sub.f64 	%fd49, %fd48, %fd1;
	mul.f64 	%fd50, %fd49, %fd49;
	div.rn.f64 	%fd51, %fd50, %fd2;
	st.global.f64 	[%rd30+3072], %fd51;
	add.s32 	%r75, %r75, 4;
$L__BB4_11:
	setp.eq.s32 	%p9, %r38, 0;
	@%p9 bra 	$L__BB4_57;
	setp.eq.s32 	%p10, %r38, 1;
	@%p10 bra 	$L__BB4_14;
	shl.b32 	%r49, %r75, 7;
	add.s32 	%r50, %r49, %r7;
	mul.wide.s32 	%rd31, %r50, 8;
	add.s64 	%rd32, %rd6, %rd31;
	ld.global.f64 	%fd52, [%rd32];
	sub.f64 	%fd53, %fd52, %fd1;
	mul.f64 	%fd54, %fd53, %fd53;
	div.rn.f64 	%fd55, %fd54, %fd2;
	add.s64 	%rd33, %rd7, %rd31;
	st.global.f64 	[%rd33], %fd55;
	ld.global.f64 	%fd56, [%rd32+1024];
	sub.f64 	%fd57, %fd56, %fd1;
	mul.f64 	%fd58, %fd57, %fd57;
	div.rn.f64 	%fd59, %fd58, %fd2;
	st.global.f64 	[%rd33+1024], %fd59;
	add.s32 	%r75, %r75, 2;
$L__BB4_14:
	and.b32  	%r51, %r43, 1;
	setp.eq.b32 	%p11, %r51, 1;
	not.pred 	%p12, %p11;
	@%p12 bra 	$L__BB4_57;
	shl.b32 	%r52, %r75, 7;
	add.s32 	%r53, %r52, %r7;
	mul.wide.s32 	%rd34, %r53, 8;
	add.s64 	%rd35, %rd6, %rd34;
	ld.global.f64 	%fd60, [%rd35];
	sub.f64 	%fd61, %fd60, %fd1;
	mul.f64 	%fd62, %fd61, %fd61;
	div.rn.f64 	%fd63, %fd62, %fd2;
	add.s64 	%rd36, %rd7, %rd34;
	st.global.f64 	[%rd36], %fd63;
	bra.uni 	$L__BB4_57;
$L__BB4_16:
	setp.lt.s32 	%p13, %r43, 1;
	@%p13 bra 	$L__BB4_57;
	cvt.rn.f64.s32 	%fd3, %r1;
	and.b32  	%r15, %r43, 7;
	setp.lt.u32 	%p14, %r43, 8;
	mov.b32 	%r72, 0;
	@%p14 bra 	$L__BB4_36;
	and.b32  	%r72, %r43, 2147483640;
	mov.b32 	%r71, 0;
$L__BB4_19:
	.pragma "nounroll";
	shl.b32 	%r56, %r71, 7;
	add.s32 	%r22, %r56, %r7;
	setp.ge.s32 	%p15, %r22, %r5;
	@%p15 bra 	$L__BB4_21;
	mul.wide.u32 	%rd37, %r22, 8;
	add.s64 	%rd38, %rd6, %rd37;
	ld.global.f64 	%fd64, [%rd38];
	sub.f64 	%fd65, %fd64, %fd1;
	mul.f64 	%fd66, %fd65, %fd65;
	div.rn.f64 	%fd67, %fd66, %fd3;
	add.s64 	%rd39, %rd7, %rd37;
	st.global.f64 	[%rd39], %fd67;
$L__BB4_21:
	add.s32 	%r57, %r22, 128;
	setp.ge.s32 	%p16, %r57, %r5;
	mul.wide.s32 	%rd40, %r57, 8;
	add.s64 	%rd12, %rd6, %rd40;
	add.s64 	%rd13, %rd7, %rd40;
	@%p16 bra 	$L__BB4_23;
	ld.global.f64 	%fd68, [%rd12];
	sub.f64 	%fd69, %fd68, %fd1;
	mul.f64 	%fd70, %fd69, %fd69;
	div.rn.f64 	%fd71, %fd70, %fd3;
	st.global.f64 	[%rd13], %fd71;
$L__BB4_23:
	add.s32 	%r58, %r22, 256;
	setp.ge.s32 	%p17, %r58, %r5;
	@%p17 bra 	$L__BB4_25;
	ld.global.f64 	%fd72, [%rd12+1024];
	sub.f64 	%fd73, %fd72, %fd1;
	mul.f64 	%fd74, %fd73, %fd73;
	div.rn.f64 	%fd75, %fd74, %fd3;
	st.global.f64 	[%rd13+1024], %fd75;
$L__BB4_25:
	add.s32 	%r59, %r22, 384;
	setp.ge.s32 	%p18, %r59, %r5;
	@%p18 bra 	$L__BB4_27;
	ld.global.f64 	%fd76, [%rd12+2048];
	sub.f64 	%fd77, %fd76, %fd1;
	mul.f64 	%fd78, %fd77, %fd77;
	div.rn.f64 	%fd79, %fd78, %fd3;
	st.global.f64 	[%rd13+2048], %fd79;
$L__BB4_27:
	add.s32 	%r60, %r22, 512;
	setp.ge.s32 	%p19, %r60, %r5;
	@%p19 bra 	$L__BB4_29;
	ld.global.f64 	%fd80, [%rd12+3072];
	sub.f64 	%fd81, %fd80, %fd1;
	mul.f64 	%fd82, %fd81, %fd81;
	div.rn.f64 	%fd83, %fd82, %fd3;
	st.global.f64 	[%rd13+3072], %fd83;
$L__BB4_29:
	add.s32 	%r61, %r22, 640;
	setp.ge.s32 	%p20, %r61, %r5;
	@%p20 bra 	$L__BB4_31;
	ld.global.f64 	%fd84, [%rd12+4096];
	sub.f64 	%fd85, %fd84, %fd1;
	mul.f64 	%fd86, %fd85, %fd85;
	div.rn.f64 	%fd87, %fd86, %fd3;
	st.global.f64 	[%rd13+4096], %fd87;
$L__BB4_31:
	add.s32 	%r62, %r22, 768;
	setp.ge.s32 	%p21, %r62, %r5;
	@%p21 bra 	$L__BB4_33;
	ld.global.f64 	%fd88, [%rd12+5120];
	sub.f64 	%fd89, %fd88, %fd1;
	mul.f64 	%fd90, %fd89, %fd89;
	div.rn.f64 	%fd91, %fd90, %fd3;
	st.global.f64 	[%rd13+5120], %fd91;
$L__BB4_33:
	add.s32 	%r63, %r22, 896;
	setp.ge.s32 	%p22, %r63, %r5;
	@%p22 bra 	$L__BB4_35;
	ld.global.f64 	%fd92, [%rd12+6144];
	sub.f64 	%fd93, %fd92, %fd1;
	mul.f64 	%fd94, %fd93, %fd93;
	div.rn.f64 	%fd95, %fd94, %fd3;
	st.global.f64 	[%rd13+6144], %fd95;
$L__BB4_35:
	add.s32 	%r71, %r71, 8;
	setp.ne.s32 	%p23, %r71, %r72;
	@%p23 bra 	$L__BB4_19;
$L__BB4_36:
	setp.eq.s32 	%p24, %r15, 0;
	@%p24 bra 	$L__BB4_57;
	and.b32  	%r25, %r43, 3;
	setp.lt.u32 	%p25, %r15, 4;
	@%p25 bra 	$L__BB4_47;
	shl.b32 	%r64, %r72, 7;
	add.s32 	%r26, %r64, %r7;
	setp.ge.s32 	%p26, %r26, %r5;
	@%p26 bra 	$L__BB4_40;
	mul.wide.s32 	%rd41, %r26, 8;
	add.s64 	%rd42, %rd6, %rd41;
	ld.global.f64 	%fd96, [%rd42];
	sub.f64 	%fd97, %fd96, %fd1;
	mul.f64 	%fd98, %fd97, %fd97;
	div.rn.f64 	%fd99, %fd98, %fd3;
	add.s64 	%rd43, %rd7, %rd41;
	st.global.f64 	[%rd43], %fd99;
$L__BB4_40:
	add.s32 	%r27, %r26, 128;
	setp.ge.s32 	%p27, %r27, %r5;
	@%p27 bra 	$L__BB4_42;
	mul.wide.s32 	%rd44, %r27, 8;
	add.s64 	%rd45, %rd6, %rd44;
	ld.global.f64 	%fd100, [%rd45];
	sub.f64 	%fd101, %fd100, %fd1;
	mul.f64 	%fd102, %fd101, %fd101;
	div.rn.f64 	%fd103, %fd102, %fd3;
	add.s64 	%rd46, %rd7, %rd44;
	st.global.f64 	[%rd46], %fd103;
$L__BB4_42:
	add.s32 	%r28, %r26, 256;
	setp.ge.s32 	%p28, %r28, %r5;
	@%p28 bra 	$L__BB4_44;
	mul.wide.s32 	%rd47, %r28, 8;
	add.s64 	%rd48, %rd6, %rd47;
	ld.global.f64 	%fd104, [%rd48];
	sub.f64 	%fd105, %fd104, %fd1;
	mul.f64 	%fd106, %fd105, %fd105;
	div.rn.f64 	%fd107, %fd106, %fd3;
	add.s64 	%rd49, %rd7, %rd47;
	st.global.f64 	[%rd49], %fd107;
$L__BB4_44:
	add.s32 	%r29, %r26, 384;
	setp.ge.s32 	%p29, %r29, %r5;
	@%p29 bra 	$L__BB4_46;
	mul.wide.s32 	%rd50, %r29, 8;
	add.s64 	%rd51, %rd6, %rd50;
	ld.global.f64 	%fd108, [%rd51];
	sub.f64 	%fd109, %fd108, %fd1;
	mul.f64 	%fd110, %fd109, %fd109;
	div.rn.f64 	%fd111, %fd110, %fd3;
	add.s64 	%rd52, %rd7, %rd50;
	st.global.f64 	[%rd52], %fd111;
$L__BB4_46:
	add.s32 	%r72, %r72, 4;
$L__BB4_47:
	setp.eq.s32 	%p30, %r25, 0;
	@%p30 bra 	$L__BB4_57;
	setp.eq.s32 	%p31, %r25, 1;
	@%p31 bra 	$L__BB4_54;
	shl.b32 	%r65, %r72, 7;
	add.s32 	%r32, %r65, %r7;
	setp.ge.s32 	%p32, %r32, %r5;
	@%p32 bra 	$L__BB4_51;
	mul.wide.s32 	%rd53, %r32, 8;
	add.s64 	%rd54, %rd6, %rd53;
	ld.global.f64 	%fd112, [%rd54];
	sub.f64 	%fd113, %fd112, %fd1;
	mul.f64 	%fd114, %fd113, %fd113;
	div.rn.f64 	%fd115, %fd114, %fd3;
	add.s64 	%rd55, %rd7, %rd53;
	st.global.f64 	[%rd55], %fd115;
$L__BB4_51:
	add.s32 	%r33, %r32, 128;
	setp.ge.s32 	%p33, %r33, %r5;
	@%p33 bra 	$L__BB4_53;
	mul.wide.s32 	%rd56, %r33, 8;
	add.s64 	%rd57, %rd6, %rd56;
	ld.global.f64 	%fd116, [%rd57];
	sub.f64 	%fd117, %fd116, %fd1;
	mul.f64 	%fd118, %fd117, %fd117;
	div.rn.f64 	%fd119, %fd118, %fd3;
	add.s64 	%rd58, %rd7, %rd56;
	st.global.f64 	[%rd58], %fd119;
$L__BB4_53:
	add.s32 	%r72, %r72, 2;
$L__BB4_54:
	and.b32  	%r66, %r43, 1;
	setp.eq.b32 	%p34, %r66, 1;
	not.pred 	%p35, %p34;
	@%p35 bra 	$L__BB4_57;
	shl.b32 	%r67, %r72, 7;
	add.s32 	%r36, %r67, %r7;
	setp.ge.s32 	%p36, %r36, %r5;
	@%p36 bra 	$L__BB4_57;
	mul.wide.s32 	%rd59, %r36, 8;
	add.s64 	%rd60, %rd6, %rd59;
	ld.global.f64 	%fd120, [%rd60];
	sub.f64 	%fd121, %fd120, %fd1;
	mul.f64 	%fd122, %fd121, %fd121;
	div.rn.f64 	%fd123, %fd122, %fd3;
	add.s64 	%rd61, %rd7, %rd59;
	st.global.f64 	[%rd61], %fd123;
$L__BB4_57:
	ret;

}
	// .globl	_ZN3cub18CUB_300001_SM_10006detail9transform16transform_kernelINS2_10policy_hubILb1EN4cuda3std3__45tupleIJN6thrust24THRUST_300001_SM_1000_NS6detail15normal_iteratorINSA_10device_ptrIdEEEEEEEE10policy1000El8varianceSF_JPdEEEvT0_iT1_T2_DpNS2_10kernel_argIT3_EE
.visible .entry _ZN3cub18CUB_300001_SM_10006detail9transform16transform_kernelINS2_10policy_hubILb1EN4cuda3std3__45tupleIJN6thrust24THRUST_300001_SM_1000_NS6detail15normal_iteratorINSA_10device_ptrIdEEEEEEEE10policy1000El8varianceSF_JPdEEEvT0_iT1_T2_DpNS2_10kernel_argIT3_EE(
	.param .u64 _ZN3cub18CUB_300001_SM_10006detail9transform16transform_kernelINS2_10policy_hubILb1EN4cuda3std3__45tupleIJN6thrust24THRUST_300001_SM_1000_NS6detail15normal_iteratorINSA_10device_ptrIdEEEEEEEE10policy1000El8varianceSF_JPdEEEvT0_iT1_T2_DpNS2_10kernel_argIT3_EE_param_0,
	.param .u32 _ZN3cub18CUB_300001_SM_10006detail9transform16transform_kernelINS2_10policy_hubILb1EN4cuda3std3__45tupleIJN6thrust24THRUST_300001_SM_1000_NS6detail15normal_iteratorINSA_10device_ptrIdEEEEEEEE10policy1000El8varianceSF_JPdEEEvT0_iT1_T2_DpNS2_10kernel_argIT3_EE_param_1,
	.param .align 8 .b8 _ZN3cub18CUB_300001_SM_10006detail9transform16transform_kernelINS2_10policy_hubILb1EN4cuda3std3__45tupleIJN6thrust24THRUST_300001_SM_1000_NS6detail15normal_iteratorINSA_10device_ptrIdEEEEEEEE10policy1000El8varianceSF_JPdEEEvT0_iT1_T2_DpNS2_10kernel_argIT3_EE_param_2[16],
	.param .align 8 .b8 _ZN3cub18CUB_300001_SM_10006detail9transform16transform_kernelINS2_10policy_hubILb1EN4cuda3std3__45tupleIJN6thrust24THRUST_300001_SM_1000_NS6detail15normal_iteratorINSA_10device_ptrIdEEEEEEEE10policy1000El8varianceSF_JPdEEEvT0_iT1_T2_DpNS2_10kernel_argIT3_EE_param_3[8],
	.param .align 8 .b8 _ZN3cub18CUB_300001_SM_10006detail9transform16transform_kernelINS2_10policy_hubILb1EN4cuda3std3__45tupleIJN6thrust24THRUST_300001_SM_1000_NS6detail15normal_iteratorINSA_10device_ptrIdEEEEEEEE10policy1000El8varianceSF_JPdEEEvT0_iT1_T2_DpNS2_10kernel_argIT3_EE_param_4[16]
)
.maxntid 128
{
	.reg .pred 	%p<37>;
	.reg .b32 	%r<75>;
	.reg .b64 	%rd<70>;
	.reg .b64 	%fd<124>;

	ld.param.u32 	%r1, [_ZN3cub18CUB_300001_SM_10006detail9transform16transform_kernelINS2_10policy_hubILb1EN4cuda3std3__45tupleIJN6thrust24THRUST_300001_SM_1000_NS6detail15normal_iteratorINSA_10device_ptrIdEEEEEEEE10policy1000El8varianceSF_JPdEEEvT0_iT1_T2_DpNS2_10kernel_argIT3_EE_param_2];
	ld.param.f64 	%fd1, [_ZN3cub18CUB_300001_SM_10006detail9transform16transform_kernelINS2_10policy_hubILb1EN4cuda3std3__45tupleIJN6thrust24THRUST_300001_SM_1000_NS6detail15normal_iteratorINSA_10device_ptrIdEEEEEEEE10policy1000El8varianceSF_JPdEEEvT0_iT1_T2_DpNS2_10kernel_argIT3_EE_param_2+8];
	ld.param.u64 	%rd15, [_ZN3cub18CUB_300001_SM_10006detail9transform16transform_kernelINS2_10policy_hubILb1EN4cuda3std3__45tupleIJN6thrust24THRUST_300001_SM_1000_NS6detail15normal_iteratorINSA_10device_ptrIdEEEEEEEE10policy1000El8varianceSF_JPdEEEvT0_iT1_T2_DpNS2_10kernel_argIT3_EE_param_0];
	ld.param.u64 	%rd16, [_ZN3cub18CUB_300001_SM_10006detail9transform16transform_kernelINS2_10policy_hubILb1EN4cuda3std3__45tupleIJN6thrust24THRUST_300001_SM_1000_NS6detail15normal_iteratorINSA_10device_ptrIdEEEEEEEE10policy1000El8varianceSF_JPdEEEvT0_iT1_T2_DpNS2_10kernel_argIT3_EE_param_4];
	ld.param.u64 	%rd17, [_ZN3cub18CUB_300001_SM_10006detail9transform16transform_kernelINS2_10policy_hubILb1EN4cuda3std3__45tupleIJN6thrust24THRUST_300001_SM_1000_NS6detail15normal_iteratorINSA_10device_ptrIdEEEEEEEE10policy1000El8varianceSF_JPdEEEvT0_iT1_T2_DpNS2_10kernel_argIT3_EE_param_3];
	ld.param.u32 	%r41, [_ZN3cub18CUB_300001_SM_10006detail9transform16transform_kernelINS2_10policy_hubILb1EN4cuda3std3__45tupleIJN6thrust24THRUST_300001_SM_1000_NS6detail15normal_iteratorINSA_10device_ptrIdEEEEEEEE10policy1000El8varianceSF_JPdEEEvT0_iT1_T2_DpNS2_10kernel_argIT3_EE_param_1];
	cvta.to.global.u64 	%rd1, %rd17;
	cvta.to.global.u64 	%rd2, %rd16;
	shl.b32 	%r2, %r41, 7;
	mov.u32 	%r42, %ctaid.x;
	cvt.u64.u32 	%rd18, %r42;
	cvt.s64.s32 	%rd19, %r2;
	mul.lo.s64 	%rd3, %rd19, %rd18;
	sub.s64 	%rd20, %rd15, %rd3;
	min.s64 	%rd21, %rd20, %rd19;
	cvt.u32.u64 	%r3, %rd21;
	shl.b32 	%r4, %r3, 3;
	mov.u32 	%r5, %tid.x;
	shl.b32 	%r65, %r5, 7;
	setp.ge.s32 	%p1, %r65, %r4;
	@%p1 bra 	$L__BB5_3;
	shl.b64 	%rd22, %rd3, 3;
	add.s64 	%rd23, %rd2, %rd22;
	mul.wide.u32 	%rd24, %r5, 128;
	add.s64 	%rd68, %rd23, %rd24;
$L__BB5_2:
	.pragma "nounroll";
	// begin inline asm
	prefetch.global.L2 [%rd68];
	// end inline asm
	add.s32 	%r65, %r65, 16384;
	add.s64 	%rd68, %rd68, 16384;
	setp.lt.s32 	%p2, %r65, %r4;
	@%p2 bra 	$L__BB5_2;
$L__BB5_3:
	shl.b64 	%rd26, %rd3, 3;
	add.s64 	%rd7, %rd2, %rd26;
	add.s64 	%rd8, %rd1, %rd26;
	setp.eq.s32 	%p3, %r2, %r3;
	@%p3 bra 	$L__BB5_45;
	setp.lt.s32 	%p4, %r41, 1;
	@%p4 bra 	$L__BB5_57;
	cvt.rn.f64.s32 	%fd2, %r1;
	and.b32  	%r9, %r41, 7;
	setp.lt.u32 	%p5, %r41, 8;
	mov.b32 	%r72, 0;
	@%p5 bra 	$L__BB5_24;
	and.b32  	%r72, %r41, 2147483640;
	mov.b32 	%r68, 0;
$L__BB5_7:
	.pragma "nounroll";
	shl.b32 	%r45, %r68, 7;
	add.s32 	%r20, %r45, %r5;
	setp.ge.s32 	%p6, %r20, %r3;
	@%p6 bra 	$L__BB5_9;
	mul.wide.u32 	%rd27, %r20, 8;
	add.s64 	%rd28, %rd7, %rd27;
	ld.global.f64 	%fd4, [%rd28];
	sub.f64 	%fd5, %fd4, %fd1;
	mul.f64 	%fd6, %fd5, %fd5;
	div.rn.f64 	%fd7, %fd6, %fd2;
	add.s64 	%rd29, %rd8, %rd27;
	st.global.f64 	[%rd29], %fd7;
$L__BB5_9:
	add.s32 	%r46, %r20, 128;
	setp.ge.s32 	%p7, %r46, %r3;
	mul.wide.s32 	%rd30, %r46, 8;
	add.s64 	%rd13, %rd7, %rd30;
	add.s64 	%rd14, %rd8, %rd30;
	@%p7 bra 	$L__BB5_11;
	ld.global.f64 	%fd8, [%rd13];
	sub.f64 	%fd9, %fd8, %fd1;
	mul.f64 	%fd10, %fd9, %fd9;
	div.rn.f64 	%fd11, %fd10, %fd2;
	st.global.f64 	[%rd14], %fd11;
$L__BB5_11:
	add.s32 	%r47, %r20, 256;
	setp.ge.s32 	%p8, %r47, %r3;
	@%p8 bra 	$L__BB5_13;
	ld.global.f64 	%fd12, [%rd13+1024];
	sub.f64 	%fd13, %fd12, %fd1;
	mul.f64 	%fd14, %fd13, %fd13;
	div.rn.f64 	%fd15, %fd14, %fd2;
	st.global.f64 	[%rd14+1024], %fd15;
$L__BB5_13:
	add.s32 	%r48, %r20, 384;
	setp.ge.s32 	%p9, %r48, %r3;
	@%p9 bra 	$L__BB5_15;
	ld.global.f64 	%fd16, [%rd13+2048];
	sub.f64 	%fd17, %fd16, %fd1;
	mul.f64 	%fd18, %fd17, %fd17;
	div.rn.f64 	%fd19, %fd18, %fd2;
	st.global.f64 	[%rd14+2048], %fd19;
$L__BB5_15:
	add.s32 	%r49, %r20, 512;
	setp.ge.s32 	%p10, %r49, %r3;
	@%p10 bra 	$L__BB5_17;
	ld.global.f64 	%fd20, [%rd13+3072];
	sub.f64 	%fd21, %fd20, %fd1;
	mul.f64 	%fd22, %fd21, %fd21;
	div.rn.f64 	%fd23, %fd22, %fd2;
	st.global.f64 	[%rd14+3072], %fd23;
$L__BB5_17:
	add.s32 	%r50, %r20, 640;
	setp.ge.s32 	%p11, %r50, %r3;
	@%p11 bra 	$L__BB5_19;
	ld.global.f64 	%fd24, [%rd13+4096];
	sub.f64 	%fd25, %fd24, %fd1;
	mul.f64 	%fd26, %fd25, %fd25;
	div.rn.f64 	%fd27, %fd26, %fd2;
	st.global.f64 	[%rd14+4096], %fd27;
$L__BB5_19:
	add.s32 	%r51, %r20, 768;
	setp.ge.s32 	%p12, %r51, %r3;
	@%p12 bra 	$L__BB5_21;
	ld.global.f64 	%fd28, [%rd13+5120];
	sub.f64 	%fd29, %fd28, %fd1;
	mul.f64 	%fd30, %fd29, %fd29;
	div.rn.f64 	%fd31, %fd30, %fd2;
	st.global.f64 	[%rd14+5120], %fd31;
$L__BB5_21:
	add.s32 	%r52, %r20, 896;
	setp.ge.s32 	%p13, %r52, %r3;
	@%p13 bra 	$L__BB5_23;
	ld.global.f64 	%fd32, [%rd13+6144];
	sub.f64 	%fd33, %fd32, %fd1;
	mul.f64 	%fd34, %fd33, %fd33;
	div.rn.f64 	%fd35, %fd34, %fd2;
	st.global.f64 	[%rd14+6144], %fd35;
$L__BB5_23:
	add.s32 	%r68, %r68, 8;
	setp.eq.s32 	%p14, %r68, %r72;
	@%p14 bra 	$L__BB5_24;
	bra.uni 	$L__BB5_7;
$L__BB5_24:
	setp.eq.s32 	%p15, %r9, 0;
	@%p15 bra 	$L__BB5_57;
	and.b32  	%r29, %r41, 3;
	setp.lt.u32 	%p16, %r9, 4;
	@%p16 bra 	$L__BB5_35;
	shl.b32 	%r53, %r72, 7;
	add.s32 	%r30, %r53, %r5;
	setp.ge.s32 	%p17, %r30, %r3;
	@%p17 bra 	$L__BB5_28;
	mul.wide.s32 	%rd31, %r30, 8;
	add.s64 	%rd32, %rd7, %rd31;
	ld.global.f64 	%fd36, [%rd32];
	sub.f64 	%fd37, %fd36, %fd1;
	mul.f64 	%fd38, %fd37, %fd37;
	div.rn.f64 	%fd39, %fd38, %fd2;
	add.s64 	%rd33, %rd8, %rd31;
	st.global.f64 	[%rd33], %fd39;
$L__BB5_28:
	add.s32 	%r31, %r30, 128;
	setp.ge.s32 	%p18, %r31, %r3;
	@%p18 bra 	$L__BB5_30;
	mul.wide.s32 	%rd34, %r31, 8;
	add.s64 	%rd35, %rd7, %rd34;
	ld.global.f64 	%fd40, [%rd35];
	sub.f64 	%fd41, %fd40, %fd1;
	mul.f64 	%fd42, %fd41, %fd41;
	div.rn.f64 	%fd43, %fd42, %fd2;
	add.s64 	%rd36, %rd8, %rd34;
	st.global.f64 	[%rd36], %fd43;
$L__BB5_30:
	add.s32 	%r32, %r30, 256;
	setp.ge.s32 	%p19, %r32, %r3;
	@%p19 bra 	$L__BB5_32;
	mul.wide.s32 	%rd37, %r32, 8;
	add.s64 	%rd38, %rd7, %rd37;
	ld.global.f64 	%fd44, [%rd38];
	sub.f64 	%fd45, %fd44, %fd1;
	mul.f64 	%fd46, %fd45, %fd45;
	div.rn.f64 	%fd47, %fd46, %fd2;
	add.s64 	%rd39, %rd8, %rd37;
	st.global.f64 	[%rd39], %fd47;
$L__BB5_32:
	add.s32 	%r33, %r30, 384;
	setp.ge.s32 	%p20, %r33, %r3;
	@%p20 bra 	$L__BB5_34;
	mul.wide.s32 	%rd40, %r33, 8;
	add.s64 	%rd41, %rd7, %rd40;
	ld.global.f64 	%fd48, [%rd41];
	sub.f64 	%fd49, %fd48, %fd1;
	mul.f64 	%fd50, %fd49, %fd49;
	div.rn.f64 	%fd51, %fd50, %fd2;
	add.s64 	%rd42, %rd8, %rd40;
	st.global.f64 	[%rd42], %fd51;
$L__BB5_34:
	add.s32 	%r72, %r72, 4;
$L__BB5_35:
	setp.eq.s32 	%p21, %r29, 0;
	@%p21 bra 	$L__BB5_57;
	setp.eq.s32 	%p22, %r29, 1;
	@%p22 bra 	$L__BB5_42;
	shl.b32 	%r54, %r72, 7;
	add.s32 	%r36, %r54, %r5;
	setp.ge.s32 	%p23, %r36, %r3;
	@%p23 bra 	$L__BB5_39;
	mul.wide.s32 	%rd43, %r36, 8;
	add.s64 	%rd44, %rd7, %rd43;
	ld.global.f64 	%fd52, [%rd44];
	sub.f64 	%fd53, %fd52, %fd1;
	mul.f64 	%fd54, %fd53, %fd53;
	div.rn.f64 	%fd55, %fd54, %fd2;
	add.s64 	%rd45, %rd8, %rd43;
	st.global.f64 	[%rd45], %fd55;
$L__BB5_39:
	add.s32 	%r37, %r36, 128;
	setp.ge.s32 	%p24, %r37, %r3;
	@%p24 bra 	$L__BB5_41;
	mul.wide.s32 	%rd46, %r37, 8;
	add.s64 	%rd47, %rd7, %rd46;
	ld.global.f64 	%fd56, [%rd47];
	sub.f64 	%fd57, %fd56, %fd1;
	mul.f64 	%fd58, %fd57, %fd57;
	div.rn.f64 	%fd59, %fd58, %fd2;
	add.s64 	%rd48, %rd8, %rd46;
	st.global.f64 	[%rd48], %fd59;
$L__BB5_41:
	add.s32 	%r72, %r72, 2;
$L__BB5_42:
	and.b32  	%r55, %r41, 1;
	setp.eq.b32 	%p25, %r55, 1;
	not.pred 	%p26, %p25;
	@%p26 bra 	$L__BB5_57;
	shl.b32 	%r56, %r72, 7;
	add.s32 	%r40, %r56, %r5;
	setp.ge.s32 	%p27, %r40, %r3;
	@%p27 bra 	$L__BB5_57;
	mul.wide.s32 	%rd49, %r40, 8;
	add.s64 	%rd50, %rd7, %rd49;
	ld.global.f64 	%fd60, [%rd50];
	sub.f64 	%fd61, %fd60, %fd1;
	mul.f64 	%fd62, %fd61, %fd61;
	div.rn.f64 	%fd63, %fd62, %fd2;
	add.s64 	%rd51, %rd8, %rd49;
	st.global.f64 	[%rd51], %fd63;
	bra.uni 	$L__BB5_57;
$L__BB5_45:
	setp.lt.s32 	%p28, %r41, 1;
	@%p28 bra 	$L__BB5_57;
	cvt.rn.f64.s32 	%fd3, %r1;
	and.b32  	%r11, %r41, 7;
	setp.lt.u32 	%p29, %r41, 8;
	mov.b32 	%r70, 0;
	@%p29 bra 	$L__BB5_49;
	and.b32  	%r70, %r41, 2147483640;
	neg.s32 	%r67, %r70;
	mul.wide.u32 	%rd52, %r5, 8;
	add.s64 	%rd69, %rd26, %rd52;
	add.s32 	%r66, %r5, 128;
$L__BB5_48:
	.pragma "nounroll";
	mul.wide.s32 	%rd53, %r66, 8;
	add.s64 	%rd54, %rd26, %rd53;
	add.s64 	%rd55, %rd2, %rd69;
	ld.global.f64 	%fd64, [%rd55];
	sub.f64 	%fd65, %fd64, %fd1;
	mul.f64 	%fd66, %fd65, %fd65;
	div.rn.f64 	%fd67, %fd66, %fd3;
	add.s64 	%rd56, %rd1, %rd69;
	st.global.f64 	[%rd56], %fd67;
	add.s64 	%rd57, %rd2, %rd54;
	ld.global.f64 	%fd68, [%rd57];
	sub.f64 	%fd69, %fd68, %fd1;
	mul.f64 	%fd70, %fd69, %fd69;
	div.rn.f64 	%fd71, %fd70, %fd3;
	add.s64 	%rd58, %rd1, %rd54;
	st.global.f64 	[%rd58], %fd71;
	ld.global.f64 	%fd72, [%rd57+1024];
	sub.f64 	%fd73, %fd72, %fd1;
	mul.f64 	%fd74, %fd73, %fd73;
	div.rn.f64 	%fd75, %fd74, %fd3;
	st.global.f64 	[%rd58+1024], %fd75;
	ld.global.f64 	%fd76, [%rd57+2048];
	sub.f64 	%fd77, %fd76, %fd1;
	mul.f64 	%fd78, %fd77, %fd77;
	div.rn.f64 	%fd79, %fd78, %fd3;
	st.global.f64 	[%rd58+2048], %fd79;
	ld.global.f64 	%fd80, [%rd57+3072];
	sub.f64 	%fd81, %fd80, %fd1;
	mul.f64 	%fd82, %fd81, %fd81;
	div.rn.f64 	%fd83, %fd82, %fd3;
	st.global.f64 	[%rd58+3072], %fd83;
	ld.global.f64 	%fd84, [%rd57+4096];
	sub.f64 	%fd85, %fd84, %fd1;
	mul.f64 	%fd86, %fd85, %fd85;
	div.rn.f64 	%fd87, %fd86, %fd3;
	st.global.f64 	[%rd58+4096], %fd87;
	ld.global.f64 	%fd88, [%rd57+5120];
	sub.f64 	%fd89, %fd88, %fd1;
	mul.f64 	%fd90, %fd89, %fd89;
	div.rn.f64 	%fd91, %fd90, %fd3;
	st.global.f64 	[%rd58+5120], %fd91;
	ld.global.f64 	%fd92, [%rd57+6144];
	sub.f64 	%fd93, %fd92, %fd1;
	mul.f64 	%fd94, %fd93, %fd93;
	div.rn.f64 	%fd95, %fd94, %fd3;
	st.global.f64 	[%rd58+6144], %fd95;
	add.s32 	%r67, %r67, 8;
	add.s64 	%rd69, %rd69, 8192;
	add.s32 	%r66, %r66, 1024;
	setp.eq.s32 	%p30, %r67, 0;
	@%p30 bra 	$L__BB5_49;
	bra.uni 	$L__BB5_48;
$L__BB5_49:
	setp.eq.s32 	%p31, %r11, 0;
	@%p31 bra 	$L__BB5_57;
	and.b32  	%r23, %r41, 3;
	setp.lt.u32 	%p32, %r11, 4;
	@%p32 bra 	$L__BB5_52;
	shl.b32 	%r58, %r70, 7;
	add.s32 	%r59, %r58, %r5;
	mul.wide.s32 	%rd59, %r59, 8;
	add.s64 	%rd60, %rd7, %rd59;
	ld.global.f64 	%fd96, [%rd60];
	sub.f64 	%fd97, %fd96, %fd1;
	mul.f64 	%fd98, %fd97, %fd97;
	div.rn.f64 	%fd99, %fd98, %fd3;
	add.s64 	%rd61, %rd8, %rd59;
	st.global.f64 	[%rd61], %fd99;
	ld.global.f64 	%fd100, [%rd60+1024];
	sub.f64 	%fd101, %fd100, %fd1;
	mul.f64 	%fd102, %fd101, %fd101;
	div.rn.f64 	%fd103, %fd102, %fd3;
	st.global.f64 	[%rd61+1024], %fd103;
	ld.global.f64 	%fd104, [%rd60+2048];
	sub.f64 	%fd105, %fd104, %fd1;
	mul.f64 	%fd106, %fd105, %fd105;
	div.rn.f64 	%fd107, %fd106, %fd3;
	st.global.f64 	[%rd61+2048], %fd107;
	ld.global.f64 	%fd108, [%rd60+3072];
	sub.f64 	%fd109, %fd108, %fd1;
	mul.f64 	%fd110, %fd109, %fd109;
	div.rn.f64 	%fd111, %fd110, %fd3;
	st.global.f64 	[%rd61+3072], %fd111;
	add.s32 	%r70, %r70, 4;
$L__BB5_52:
	setp.eq.s32 	%p33, %r23, 0;
	@%p33 bra 	$L__BB5_57;
	setp.eq.s32 	%p34, %r23, 1;
	@%p34 bra 	$L__BB5_55;
	shl.b32 	%r60, %r70, 7;
	add.s32 	%r61, %r60, %r5;
	mul.wide.s32 	%rd62, %r61, 8;
	add.s64 	%rd63, %rd7, %rd62;
	ld.global.f64 	%fd112, [%rd63];
	sub.f64 	%fd113, %fd112, %fd1;
	mul.f64 	%fd114, %fd113, %fd113;
	div.rn.f64 	%fd115, %fd114, %fd3;
	add.s64 	%rd64, %rd8, %rd62;
	st.global.f64 	[%rd64], %fd115;
	ld.global.f64 	%fd116, [%rd63+1024];
	sub.f64 	%fd117, %fd116, %fd1;
	mul.f64 	%fd118, %fd117, %fd117;
	div.rn.f64 	%fd119, %fd118, %fd3;
	st.global.f64 	[%rd64+1024], %fd119;
	add.s32 	%r70, %r70, 2;
$L__BB5_55:
	and.b32  	%r62, %r41, 1;
	setp.eq.b32 	%p35, %r62, 1;
	not.pred 	%p36, %p35;
	@%p36 bra 	$L__BB5_57;
	shl.b32 	%r63, %r70, 7;
	add.s32 	%r64, %r63, %r5;
	mul.wide.s32 	%rd65, %r64, 8;
	add.s64 	%rd66, %rd7, %rd65;
	ld.global.f64 	%fd120, [%rd66];
	sub.f64 	%fd121, %fd120, %fd1;
	mul.f64 	%fd122, %fd121, %fd121;
	div.rn.f64 	%fd123, %fd122, %fd3;
	add.s64 	%rd67, %rd8, %rd65;
	st.global.f64 	[%rd67], %fd123;
$L__BB5_57:
	ret;

}
	// .globl	_ZN3cub18CUB_300001_SM_10006detail6reduce28DeviceReduceSingleTileKernelINS2_10policy_hubIdjN4cuda3std3__44plusIdEEE10Policy1000EN6thrust24THRUST_300001_SM_1000_NS6detail15normal_iteratorINSD_10device_ptrIdEEEEPdjS9_ddNS7_10__identityEEEvT0_T1_T2_T3_T4_T6_
.visible .entry _ZN3cub18CUB_300001_SM_10006detail6reduce28DeviceReduceSingleTileKernelINS2_10policy_hubIdjN4cuda3std3__44plusIdEEE10Policy1000EN6thrust24THRUST_300001_SM_1000_NS6detail15normal_iteratorINSD_10device_ptrIdEEEEPdjS9_ddNS7_10__identityEEEvT0_T1_T2_T3_T4_T6_(
	.param .align 8 .b8 _ZN3cub18CUB_300001_SM_10006detail6reduce28DeviceReduceSingleTileKernelINS2_10policy_hubIdjN4cuda3std3__44plusIdEEE10Policy1000EN6thrust24THRUST_300001_SM_1000_NS6detail15normal_iteratorINSD_10device_ptrIdEEEEPdjS9_ddNS7_10__identityEEEvT0_T1_T2_T3_T4_T6__param_0[8],
	.param .u64 .ptr .align 1 _ZN3cub18CUB_300001_SM_10006detail6reduce28DeviceReduceSingleTileKernelINS2_10policy_hubIdjN4cuda3std3__44plusIdEEE10Policy1000EN6thrust24THRUST_300001_SM_1000_NS6detail15normal_iteratorINSD_10device_ptrIdEEEEPdjS9_ddNS7_10__identityEEEvT0_T1_T2_T3_T4_T6__param_1,
	.param .u32 _ZN3cub18CUB_300001_SM_10006detail6reduce28DeviceReduceSingleTileKernelINS2_10policy_hubIdjN4cuda3std3__44plusIdEEE10Policy1000EN6thrust24THRUST_300001_SM_1000_NS6detail15normal_iteratorINSD_10device_ptrIdEEEEPdjS9_ddNS7_10__identityEEEvT0_T1_T2_T3_T4_T6__param_2,
	.param .align 1 .b8 _ZN3cub18CUB_300001_SM_10006detail6reduce28DeviceReduceSingleTileKernelINS2_10policy_hubIdjN4cuda3std3__44plusIdEEE10Policy1000EN6thrust24THRUST_300001_SM_1000_NS6detail15normal_iteratorINSD_10device_ptrIdEEEEPdjS9_ddNS7_10__identityEEEvT0_T1_T2_T3_T4_T6__param_3[1],
	.param .f64 _ZN3cub18CUB_300001_SM_10006detail6reduce28DeviceReduceSingleTileKernelINS2_10policy_hubIdjN4cuda3std3__44plusIdEEE10Policy1000EN6thrust24THRUST_300001_SM_1000_NS6detail15normal_iteratorINSD_10device_ptrIdEEEEPdjS9_ddNS7_10__identityEEEvT0_T1_T2_T3_T4_T6__param_4,
	.param .align 1 .b8 _ZN3cub18CUB_300001_SM_10006detail6reduce28DeviceReduceSingleTileKernelINS2_10policy_hubIdjN4cuda3std3__44plusIdEEE10Policy1000EN6thrust24THRUST_300001_SM_1000_NS6detail15normal_iteratorINSD_10device_ptrIdEEEEPdjS9_ddNS7_10__identityEEEvT0_T1_T2_T3_T4_T6__param_5[1]
)
.maxntid 640
.minnctapersm 1
{
	.reg .pred 	%p<71>;
	.reg .b32 	%r<288>;
	.reg .b64 	%rd<114>;
	.reg .b64 	%fd<380>;
	// demoted variable
	.shared .align 8 .b8 _ZZN3cub18CUB_300001_SM_10006detail6reduce28DeviceReduceSingleTileKernelINS2_10policy_hubIdjN4cuda3std3__44plusIdEEE10Policy1000EN6thrust24THRUST_300001_SM_1000_NS6detail15normal_iteratorINSD_10device_ptrIdEEEEPdjS9_ddNS7_10__identityEEEvT0_T1_T2_T3_T4_T6_E12temp_storage[192];
	ld.param.u64 	%rd9, [_ZN3cub18CUB_300001_SM_10006detail6reduce28DeviceReduceSingleTileKernelINS2_10policy_hubIdjN4cuda3std3__44plusIdEEE10Policy1000EN6thrust24THRUST_300001_SM_1000_NS6detail15normal_iteratorINSD_10device_ptrIdEEEEPdjS9_ddNS7_10__identityEEEvT0_T1_T2_T3_T4_T6__param_0];
	ld.param.u64 	%rd10, [_ZN3cub18CUB_300001_SM_10006detail6reduce28DeviceReduceSingleTileKernelINS2_10policy_hubIdjN4cuda3std3__44plusIdEEE10Policy1000EN6thrust24THRUST_300001_SM_1000_NS6detail15normal_iteratorINSD_10device_ptrIdEEEEPdjS9_ddNS7_10__identityEEEvT0_T1_T2_T3_T4_T6__param_1];
	ld.param.u32 	%r51, [_ZN3cub18CUB_300001_SM_10006detail6reduce28DeviceReduceSingleTileKernelINS2_10policy_hubIdjN4cuda3std3__44plusIdEEE10Policy1000EN6thrust24THRUST_300001_SM_1000_NS6detail15normal_iteratorINSD_10device_ptrIdEEEEPdjS9_ddNS7_10__identityEEEvT0_T1_T2_T3_T4_T6__param_2];
	ld.param.f64 	%fd42, [_ZN3cub18CUB_300001_SM_10006detail6reduce28DeviceReduceSingleTileKernelINS2_10policy_hubIdjN4cuda3std3__44plusIdEEE10Policy1000EN6thrust24THRUST_300001_SM_1000_NS6detail15normal_iteratorINSD_10device_ptrIdEEEEPdjS9_ddNS7_10__identityEEEvT0_T1_T2_T3_T4_T6__param_4];
	cvta.to.global.u64 	%rd1, %rd10;
	setp.ne.s32 	%p1, %r51, 0;
	@%p1 bra 	$L__BB6_3;
	mov.u32 	%r270, %tid.x;
	setp.ne.s32 	%p70, %r270, 0;
	@%p70 bra 	$L__BB6_52;
	st.global.f64 	[%rd1], %fd42;
	bra.uni 	$L__BB6_52;
$L__BB6_3:
	cvta.to.global.u64 	%rd2, %rd9;
	setp.gt.u32 	%p2, %r51, 5119;
	@%p2 bra 	$L__BB6_28;
	mov.u32 	%r1, %tid.x;
	setp.ge.u32 	%p24, %r1, %r51;
	mov.f64 	%fd367, 0d0000000000000000;
	mov.u32 	%r274, %r1;
	@%p24 bra 	$L__BB6_6;
	mul.wide.u32 	%rd83, %r1, 8;
	add.s64 	%rd84, %rd2, %rd83;
	ld.global.f64 	%fd367, [%rd84];
	add.s32 	%r274, %r1, 640;
$L__BB6_6:
	setp.ge.u32 	%p25, %r274, %r51;
	@%p25 bra 	$L__BB6_19;
	not.b32 	%r146, %r274;
	add.s32 	%r147, %r51, %r146;
	mul.hi.u32 	%r148, %r147, -858993459;
	shr.u32 	%r149, %r148, 9;
	add.s32 	%r4, %r149, 1;
	and.b32  	%r5, %r4, 15;
	setp.lt.u32 	%p26, %r147, 9600;
	@%p26 bra 	$L__BB6_10;
	and.b32  	%r150, %r4, 16777200;
	neg.s32 	%r272, %r150;
	mul.wide.u32 	%rd85, %r274, 8;
	add.s64 	%rd86, %rd85, %rd2;
	add.s64 	%rd112, %rd86, 40960;
$L__BB6_9:
	.pragma "nounroll";
	ld.global.f64 	%fd181, [%rd112+-40960];
	add.f64 	%fd182, %fd367, %fd181;
	ld.global.f64 	%fd183, [%rd112+-35840];
	add.f64 	%fd184, %fd182, %fd183;
	ld.global.f64 	%fd185, [%rd112+-30720];
	add.f64 	%fd186, %fd184, %fd185;
	ld.global.f64 	%fd187, [%rd112+-25600];
	add.f64 	%fd188, %fd186, %fd187;
	ld.global.f64 	%fd189, [%rd112+-20480];
	add.f64 	%fd190, %fd188, %fd189;
	ld.global.f64 	%fd191, [%rd112+-15360];
	add.f64 	%fd192, %fd190, %fd191;
	ld.global.f64 	%fd193, [%rd112+-10240];
	add.f64 	%fd194, %fd192, %fd193;
	ld.global.f64 	%fd195, [%rd112+-5120];
	add.f64 	%fd196, %fd194, %fd195;
	ld.global.f64 	%fd197, [%rd112];
	add.f64 	%fd198, %fd196, %fd197;
	ld.global.f64 	%fd199, [%rd112+5120];
	add.f64 	%fd200, %fd198, %fd199;
	ld.global.f64 	%fd201, [%rd112+10240];
	add.f64 	%fd202, %fd200, %fd201;
	ld.global.f64 	%fd203, [%rd112+15360];
	add.f64 	%fd204, %fd202, %fd203;
	ld.global.f64 	%fd205, [%rd112+20480];
	add.f64 	%fd206, %fd204, %fd205;
	ld.global.f64 	%fd207, [%rd112+25600];
	add.f64 	%fd208, %fd206, %fd207;
	ld.global.f64 	%fd209, [%rd112+30720];
	add.f64 	%fd210, %fd208, %fd209;
	ld.global.f64 	%fd211, [%rd112+35840];
	add.f64 	%fd367, %fd210, %fd211;
	add.s32 	%r274, %r274, 10240;
	add.s32 	%r272, %r272, 16;
	add.s64 	%rd112, %rd112, 81920;
	setp.ne.s32 	%p27, %r272, 0;
	@%p27 bra 	$L__BB6_9;
$L__BB6_10:
	setp.eq.s32 	%p28, %r5, 0;
	@%p28 bra 	$L__BB6_19;
	and.b32  	%r12, %r4, 7;
	setp.lt.u32 	%p29, %r5, 8;
	@%p29 bra 	$L__BB6_13;
	mul.wide.u32 	%rd87, %r274, 8;
	add.s64 	%rd88, %rd2, %rd87;
	ld.global.f64 	%fd213, [%rd88];
	add.f64 	%fd214, %fd367, %fd213;
	ld.global.f64 	%fd215, [%rd88+5120];
	add.f64 	%fd216, %fd214, %fd215;
	ld.global.f64 	%fd217, [%rd88+10240];
	add.f64 	%fd218, %fd216, %fd217;
	ld.global.f64 	%fd219, [%rd88+15360];
	add.f64 	%fd220, %fd218, %fd219;
	ld.global.f64 	%fd221, [%rd88+20480];
	add.f64 	%fd222, %fd220, %fd221;
	ld.global.f64 	%fd223, [%rd88+25600];
	add.f64 	%fd224, %fd222, %fd223;
	ld.global.f64 	%fd225, [%rd88+30720];
	add.f64 	%fd226, %fd224, %fd225;
	ld.global.f64 	%fd227, [%rd88+35840];
	add.f64 	%fd367, %fd226, %fd227;
	add.s32 	%r274, %r274, 5120;
$L__BB6_13:
	setp.eq.s32 	%p30, %r12, 0;
	@%p30 bra 	$L__BB6_19;
	and.b32  	%r15, %r4, 3;
	setp.lt.u32 	%p31, %r12, 4;
	@%p31 bra 	$L__BB6_16;
	mul.wide.u32 	%rd89, %r274, 8;
	add.s64 	%rd90, %rd2, %rd89;
	ld.global.f64 	%fd229, [%rd90];
	add.f64 	%fd230, %fd367, %fd229;
	ld.global.f64 	%fd231, [%rd90+5120];
	add.f64 	%fd232, %fd230, %fd231;
	ld.global.f64 	%fd233, [%rd90+10240];
	add.f64 	%fd234, %fd232, %fd233;
	ld.global.f64 	%fd235, [%rd90+15360];
	add.f64 	%fd367, %fd234, %fd235;
	add.s32 	%r274, %r274, 2560;
$L__BB6_16:
	setp.eq.s32 	%p32, %r15, 0;
	@%p32 bra 	$L__BB6_19;
	mul.wide.u32 	%rd91, %r274, 8;
	add.s64 	%rd113, %rd2, %rd91;
	neg.s32 	%r277, %r15;
$L__BB6_18:
	.pragma "nounroll";
	ld.global.f64 	%fd236, [%rd113];
	add.f64 	%fd367, %fd367, %fd236;
	add.s64 	%rd113, %rd113, 5120;
	add.s32 	%r277, %r277, 1;
	setp.ne.s32 	%p33, %r277, 0;
	@%p33 bra 	$L__BB6_18;
$L__BB6_19:
	setp.lt.u32 	%p34, %r51, 640;
	@%p34 bra 	$L__BB6_24;
	// begin inline asm
	mov.u32 %r214, %laneid;
	// end inline asm
	mov.b64 	%rd102, %fd367;
	mov.b64 	{%r216, %r221}, %rd102;
	mov.b32 	%r222, 1;
	mov.b32 	%r263, 31;
	mov.b32 	%r264, -1;
	// begin inline asm
	shfl.sync.down.b32 %r215, %r216, %r222, %r263, %r264;
	// end inline asm
	// begin inline asm
	shfl.sync.down.b32 %r220, %r221, %r222, %r263, %r264;
	// end inline asm
	mov.b64 	%rd103, {%r215, %r220};
	mov.b64 	%fd307, %rd103;
	setp.gt.s32 	%p62, %r214, 30;
	add.f64 	%fd308, %fd367, %fd307;
	selp.f64 	%fd309, %fd367, %fd308, %p62;
	mov.b64 	%rd104, %fd309;
	mov.b64 	{%r226, %r231}, %rd104;
	mov.b32 	%r232, 2;
	// begin inline asm
	shfl.sync.down.b32 %r225, %r226, %r232, %r263, %r264;
	// end inline asm
	// begin inline asm
	shfl.sync.down.b32 %r230, %r231, %r232, %r263, %r264;
	// end inline asm
	mov.b64 	%rd105, {%r225, %r230};
	mov.b64 	%fd310, %rd105;
	setp.gt.s32 	%p63, %r214, 29;
	add.f64 	%fd311, %fd309, %fd310;
	selp.f64 	%fd312, %fd309, %fd311, %p63;
	mov.b64 	%rd106, %fd312;
	mov.b64 	{%r236, %r241}, %rd106;
	mov.b32 	%r242, 4;
	// begin inline asm
	shfl.sync.down.b32 %r235, %r236, %r242, %r263, %r264;
	// end inline asm
	// begin inline asm
	shfl.sync.down.b32 %r240, %r241, %r242, %r263, %r264;
	// end inline asm
	mov.b64 	%rd107, {%r235, %r240};
	mov.b64 	%fd313, %rd107;
	setp.gt.s32 	%p64, %r214, 27;
	add.f64 	%fd314, %fd312, %fd313;
	selp.f64 	%fd315, %fd312, %fd314, %p64;
	mov.b64 	%rd108, %fd315;
	mov.b64 	{%r246, %r251}, %rd108;
	mov.b32 	%r252, 8;
	// begin inline asm
	shfl.sync.down.b32 %r245, %r246, %r252, %r263, %r264;
	// end inline asm
	// begin inline asm
	shfl.sync.down.b32 %r250, %r251, %r252, %r263, %r264;
	// end inline asm
	mov.b64 	%rd109, {%r245, %r250};
	mov.b64 	%fd316, %rd109;
	setp.gt.s32 	%p65, %r214, 23;
	add.f64 	%fd317, %fd315, %fd316;
	selp.f64 	%fd318, %fd315, %fd317, %p65;
	mov.b64 	%rd110, %fd318;
	mov.b64 	{%r256, %r261}, %rd110;
	mov.b32 	%r262, 16;
	// begin inline asm
	shfl.sync.down.b32 %r255, %r256, %r262, %r263, %r264;
	// end inline asm
	// begin inline asm
	shfl.sync.down.b32 %r260, %r261, %r262, %r263, %r264;
	// end inline asm
	mov.b64 	%rd111, {%r255, %r260};
	mov.b64 	%fd319, %rd111;
	setp.gt.s32 	%p66, %r214, 15;
	add.f64 	%fd16, %fd318, %fd319;
	selp.f64 	%fd379, %fd318, %fd16, %p66;
	setp.ne.s32 	%p67, %r214, 0;
	@%p67 bra 	$L__BB6_22;
	shr.u32 	%r265, %r1, 2;
	and.b32  	%r266, %r265, 248;
	mov.u32 	%r267, _ZZN3cub18CUB_300001_SM_10006detail6reduce28DeviceReduceSingleTileKernelINS2_10policy_hubIdjN4cuda3std3__44plusIdEEE10Policy1000EN6thrust24THRUST_300001_SM_1000_NS6detail15normal_iteratorINSD_10device_ptrIdEEEEPdjS9_ddNS7_10__identityEEEvT0_T1_T2_T3_T4_T6_E12temp_storage;
	add.s32 	%r268, %r267, %r266;
	st.shared.f64 	[%r268+24], %fd16;
$L__BB6_22:
	bar.sync 	0;
	setp.ne.s32 	%p68, %r1, 0;
	@%p68 bra 	$L__BB6_50;
	ld.shared.f64 	%fd320, [_ZZN3cub18CUB_300001_SM_10006detail6reduce28DeviceReduceSingleTileKernelINS2_10policy_hubIdjN4cuda3std3__44plusIdEEE10Policy1000EN6thrust24THRUST_300001_SM_1000_NS6detail15normal_iteratorINSD_10device_ptrIdEEEEPdjS9_ddNS7_10__identityEEEvT0_T1_T2_T3_T4_T6_E12temp_storage+32];
	add.f64 	%fd321, %fd379, %fd320;
	ld.shared.f64 	%fd322, [_ZZN3cub18CUB_300001_SM_10006detail6reduce28DeviceReduceSingleTileKernelINS2_10policy_hubIdjN4cuda3std3__44plusIdEEE10Policy1000EN6thrust24THRUST_300001_SM_1000_NS6detail15normal_iteratorINSD_10device_ptrIdEEEEPdjS9_ddNS7_10__identityEEEvT0_T1_T2_T3_T4_T6_E12temp_storage+40];
	add.f64 	%fd323, %fd321, %fd322;
	ld.shared.f64 	%fd324, [_ZZN3cub18CUB_300001_SM_10006detail6reduce28DeviceReduceSingleTileKernelINS2_10policy_hubIdjN4cuda3std3__44plusIdEEE10Policy1000EN6thrust24THRUST_300001_SM_1000_NS6detail15normal_iteratorINSD_10device_ptrIdEEEEPdjS9_ddNS7_10__identityEEEvT0_T1_T2_T3_T4_T6_E12temp_storage+48];
	add.f64 	%fd325, %fd323, %fd324;
	ld.shared.f64 	%fd326, [_ZZN3cub18CUB_300001_SM_10006detail6reduce28DeviceReduceSingleTileKernelINS2_10policy_hubIdjN4cuda3std3__44plusIdEEE10Policy1000EN6thrust24THRUST_300001_SM_1000_NS6detail15normal_iteratorINSD_10device_ptrIdEEEEPdjS9_ddNS7_10__identityEEEvT0_T1_T2_T3_T4_T6_E12temp_storage+56];
	add.f64 	%fd327, %fd325, %fd326;
	ld.shared.f64 	%fd328, [_ZZN3cub18CUB_300001_SM_10006detail6reduce28DeviceReduceSingleTileKernelINS2_10policy_hubIdjN4cuda3std3__44plusIdEEE10Policy1000EN6thrust24THRUST_300001_SM_1000_NS6detail15normal_iteratorINSD_10device_ptrIdEEEEPdjS9_ddNS7_10__identityEEEvT0_T1_T2_T3_T4_T6_E12temp_storage+64];
	add.f64 	%fd329, %fd327, %fd328;
	ld.shared.f64 	%fd330, [_ZZN3cub18CUB_300001_SM_10006detail6reduce28DeviceReduceSingleTileKernelINS2_10policy_hubIdjN4cuda3std3__44plusIdEEE10Policy1000EN6thrust24THRUST_300001_SM_1000_NS6detail15normal_iteratorINSD_10device_ptrIdEEEEPdjS9_ddNS7_10__identityEEEvT0_T1_T2_T3_T4_T6_E12temp_storage+72];
	add.f64 	%fd331, %fd329, %fd330;
	ld.shared.f64 	%fd332, [_ZZN3cub18CUB_300001_SM_10006detail6reduce28DeviceReduceSingleTileKernelINS2_10policy_hubIdjN4cuda3std3__44plusIdEEE10Policy1000EN6thrust24THRUST_300001_SM_1000_NS6detail15normal_iteratorINSD_10device_ptrIdEEEEPdjS9_ddNS7_10__identityEEEvT0_T1_T2_T3_T4_T6_E12temp_storage+80];
	add.f64 	%fd333, %fd331, %fd332;
	ld.shared.f64 	%fd334, [_ZZN3cub18CUB_300001_SM_10006detail6reduce28DeviceReduceSingleTileKernelINS2_10policy_hubIdjN4cuda3std3__44plusIdEEE10Policy1000EN6thrust24THRUST_300001_SM_1000_NS6detail15normal_iteratorINSD_10device_ptrIdEEEEPdjS9_ddNS7_10__identityEEEvT0_T1_T2_T3_T4_T6_E12temp_storage+88];
	add.f64 	%fd335, %fd333, %fd334;
	ld.shared.f64 	%fd336, [_ZZN3cub18CUB_300001_SM_10006detail6reduce28DeviceReduceSingleTileKernelINS2_10policy_hubIdjN4cuda3std3__44plusIdEEE10Policy1000EN6thrust24THRUST_300001_SM_1000_NS6detail15normal_iteratorINSD_10device_ptrIdEEEEPdjS9_ddNS7_10__identityEEEvT0_T1_T2_T3_T4_T6_E12temp_storage+96];
	add.f64 	%fd337, %fd335, %fd336;
	ld.shared.f64 	%fd338, [_ZZN3cub18CUB_300001_SM_10006detail6reduce28DeviceReduceSingleTileKernelINS2_10policy_hubIdjN4cuda3std3__44plusIdEEE10Policy1000EN6thrust24THRUST_300001_SM_1000_NS6detail15normal_iteratorINSD_10device_ptrIdEEEEPdjS9_ddNS7_10__identityEEEvT0_T1_T2_T3_T4_T6_E12temp_storage+104];
	add.f64 	%fd339, %fd337, %fd338;
	ld.shared.f64 	%fd340, [_ZZN3cub18CUB_300001_SM_10006detail6reduce28DeviceReduceSingleTileKernelINS2_10policy_hubIdjN4cuda3std3__44plusIdEEE10Policy1000EN6thrust24THRUST_300001_SM_1000_NS6detail15normal_iteratorINSD_10device_ptrIdEEEEPdjS9_ddNS7_10__identityEEEvT0_T1_T2_T3_T4_T6_E12temp_storage+112];
	add.f64 	%fd341, %fd339, %fd340;
	ld.shared.f64 	%fd342, [_ZZN3cub18CUB_300001_SM_10006detail6reduce28DeviceReduceSingleTileKernelINS2_10policy_hubIdjN4cuda3std3__44plusIdEEE10Policy1000EN6thrust24THRUST_300001_SM_1000_NS6detail15normal_iteratorINSD_10device_ptrIdEEEEPdjS9_ddNS7_10__identityEEEvT0_T1_T2_T3_T4_T6_E12temp_storage+120];
	add.f64 	%fd343, %fd341, %fd342;
	ld.shared.f64 	%fd344, [_ZZN3cub18CUB_300001_SM_10006detail6reduce28DeviceReduceSingleTileKernelINS2_10policy_hubIdjN4cuda3std3__44plusIdEEE10Policy1000EN6thrust24THRUST_300001_SM_1000_NS6detail15normal_iteratorINSD_10device_ptrIdEEEEPdjS9_ddNS7_10__identityEEEvT0_T1_T2_T3_T4_T6_E12temp_storage+128];
	add.f64 	%fd345, %fd343, %fd344;
	ld.shared.f64 	%fd346, [_ZZN3cub18CUB_300001_SM_10006detail6reduce28DeviceReduceSingleTileKernelINS2_10policy_hubIdjN4cuda3std3__44plusIdEEE10Policy1000EN6thrust24THRUST_300001_SM_1000_NS6detail15normal_iteratorINSD_10device_ptrIdEEEEPdjS9_ddNS7_10__identityEEEvT0_T1_T2_T3_T4_T6_E12temp_storage+136];
	add.f64 	%fd347, %fd345, %fd346;
	ld.shared.f64 	%fd348, [_ZZN3cub18CUB_300001_SM_10006detail6reduce28DeviceReduceSingleTileKernelINS2_10policy_hubIdjN4cuda3std3__44plusIdEEE10Policy1000EN6thrust24THRUST_300001_SM_1000_NS6detail15normal_iteratorINSD_10device_ptrIdEEEEPdjS9_ddNS7_10__identityEEEvT0_T1_T2_T3_T4_T6_E12temp_storage+144];
	add.f64 	%fd349, %fd347, %fd348;
	ld.shared.f64 	%fd350, [_ZZN3cub18CUB_300001_SM_10006detail6reduce28DeviceReduceSingleTileKernelINS2_10policy_hubIdjN4cuda3std3__44plusIdEEE10Policy1000EN6thrust24THRUST_300001_SM_1000_NS6detail15normal_iteratorINSD_10device_ptrIdEEEEPdjS9_ddNS7_10__identityEEEvT0_T1_T2_T3_T4_T6_E12temp_storage+152];
	add.f64 	%fd351, %fd349, %fd350;
	ld.shared.f64 	%fd352, [_ZZN3cub18CUB_300001_SM_10006detail6reduce28DeviceReduceSingleTileKernelINS2_10policy_hubIdjN4cuda3std3__44plusIdEEE10Policy1000EN6thrust24THRUST_300001_SM_1000_NS6detail15normal_iteratorINSD_10device_ptrIdEEEEPdjS9_ddNS7_10__identityEEEvT0_T1_T2_T3_T4_T6_E12temp_storage+160];
	add.f64 	%fd353, %fd351, %fd352;
	ld.shared.f64 	%fd354, [_ZZN3cub18CUB_300001_SM_10006detail6reduce28DeviceReduceSingleTileKernelINS2_10policy_hubIdjN4cuda3std3__44plusIdEEE10Policy1000EN6thrust24THRUST_300001_SM_1000_NS6detail15normal_iteratorINSD_10device_ptrIdEEEEPdjS9_ddNS7_10__identityEEEvT0_T1_T2_T3_T4_T6_E12temp_storage+168];
	add.f64 	%fd355, %fd353, %fd354;
	ld.shared.f64 	%fd356, [_ZZN3cub18CUB_300001_SM_10006detail6reduce28DeviceReduceSingleTileKernelINS2_10policy_hubIdjN4cuda3std3__44plusIdEEE10Policy1000EN6thrust24THRUST_300001_SM_1000_NS6detail15normal_iteratorINSD_10device_ptrIdEEEEPdjS9_ddNS7_10__identityEEEvT0_T1_T2_T3_T4_T6_E12temp_storage+176];
	add.f64 	%fd379, %fd355, %fd356;
	bra.uni 	$L__BB6_50;
$L__BB6_24:
	// begin inline asm
	mov.u32 %r151, %laneid;
	// end inline asm
	and.b32  	%r202, %r1, 992;
	add.s32 	%r203, %r202, 32;
	setp.gt.u32 	%p35, %r203, %r51;
	not.b32 	%r204, %r202;
	add.s32 	%r205, %r51, %r204;
	selp.b32 	%r200, %r205, 31, %p35;
	mov.b64 	%rd92, %fd367;
	mov.b64 	{%r153, %r158}, %rd92;
	mov.b32 	%r159, 1;
	mov.b32 	%r201, -1;
	// begin inline asm
	shfl.sync.down.b32 %r152, %r153, %r159, %r200, %r201;
	// end inline asm
	// begin inline asm
	shfl.sync.down.b32 %r157, %r158, %r159, %r200, %r201;
	// end inline asm
	mov.b64 	%rd93, {%r152, %r157};
	mov.b64 	%fd237, %rd93;
	setp.lt.s32 	%p36, %r151, %r200;
	add.f64 	%fd238, %fd367, %fd237;
	selp.f64 	%fd239, %fd238, %fd367, %p36;
	mov.b64 	%rd94, %fd239;
	mov.b64 	{%r163, %r168}, %rd94;
	mov.b32 	%r169, 2;
	// begin inline asm
	shfl.sync.down.b32 %r162, %r163, %r169, %r200, %r201;
	// end inline asm
	// begin inline asm
	shfl.sync.down.b32 %r167, %r168, %r169, %r200, %r201;
	// end inline asm
	mov.b64 	%rd95, {%r162, %r167};
	mov.b64 	%fd240, %rd95;
	add.s32 	%r206, %r151, 2;
	setp.gt.s32 	%p37, %r206, %r200;
	add.f64 	%fd241, %fd239, %fd240;
	selp.f64 	%fd242, %fd239, %fd241, %p37;
	mov.b64 	%rd96, %fd242;
	mov.b64 	{%r173, %r178}, %rd96;
	mov.b32 	%r179, 4;
	// begin inline asm
	shfl.sync.down.b32 %r172, %r173, %r179, %r200, %r201;
	// end inline asm
	// begin inline asm
	shfl.sync.down.b32 %r177, %r178, %r179, %r200, %r201;
	// end inline asm
	mov.b64 	%rd97, {%r172, %r177};
	mov.b64 	%fd243, %rd97;
	add.s32 	%r207, %r151, 4;
	setp.gt.s32 	%p38, %r207, %r200;
	add.f64 	%fd244, %fd242, %fd243;
	selp.f64 	%fd245, %fd242, %fd244, %p38;
	mov.b64 	%rd98, %fd245;
	mov.b64 	{%r183, %r188}, %rd98;
	mov.b32 	%r189, 8;
	// begin inline asm
	shfl.sync.down.b32 %r182, %r183, %r189, %r200, %r201;
	// end inline asm
	// begin inline asm
	shfl.sync.down.b32 %r187, %r188, %r189, %r200, %r201;
	// end inline asm
	mov.b64 	%rd99, {%r182, %r187};
	mov.b64 	%fd246, %rd99;
	add.s32 	%r208, %r151, 8;
	setp.gt.s32 	%p39, %r208, %r200;
	add.f64 	%fd247, %fd245, %fd246;
	selp.f64 	%fd248, %fd245, %fd247, %p39;
	mov.b64 	%rd100, %fd248;
	mov.b64 	{%r193, %r198}, %rd100;
	mov.b32 	%r199, 16;
	// begin inline asm
	shfl.sync.down.b32 %r192, %r193, %r199, %r200, %r201;
	// end inline asm
	// begin inline asm
	shfl.sync.down.b32 %r197, %r198, %r199, %r200, %r201;
	// end inline asm
	mov.b64 	%rd101, {%r192, %r197};
	mov.b64 	%fd249, %rd101;
	add.s32 	%r209, %r151, 16;
	setp.gt.s32 	%p40, %r209, %r200;
	add.f64 	%fd250, %fd248, %fd249;
	selp.f64 	%fd379, %fd248, %fd250, %p40;
	setp.ne.s32 	%p41, %r151, 0;
	@%p41 bra 	$L__BB6_26;
	shr.u32 	%r210, %r1, 2;
	and.b32  	%r211, %r210, 248;
	mov.u32 	%r212, _ZZN3cub18CUB_300001_SM_10006detail6reduce28DeviceReduceSingleTileKernelINS2_10policy_hubIdjN4cuda3std3__44plusIdEEE10Policy1000EN6thrust24THRUST_300001_SM_1000_NS6detail15normal_iteratorINSD_10device_ptrIdEEEEPdjS9_ddNS7_10__identityEEEvT0_T1_T2_T3_T4_T6_E12temp_storage;
	add.s32 	%r213, %r212, %r211;
	st.shared.f64 	[%r213+24], %fd379;
$L__BB6_26:
	bar.sync 	0;
	setp.ne.s32 	%p42, %r1, 0;
	@%p42 bra 	$L__BB6_50;
	setp.gt.u32 	%p43, %r51, 32;
	ld.shared.f64 	%fd251, [_ZZN3cub18CUB_300001_SM_10006detail6reduce28DeviceReduceSingleTileKernelINS2_10policy_hubIdjN4cuda3std3__44plusIdEEE10Policy1000EN6thrust24THRUST_300001_SM_1000_NS6detail15normal_iteratorINSD_10device_ptrIdEEEEPdjS9_ddNS7_10__identityEEEvT0_T1_T2_T3_T4_T6_E12temp_storage+32];
	add.f64 	%fd252, %fd379, %fd251;
	selp.f64 	%fd253, %fd252, %fd379, %p43;
	setp.gt.u32 	%p44, %r51, 64;
	ld.shared.f64 	%fd254, [_ZZN3cub18CUB_300001_SM_10006detail6reduce28DeviceReduceSingleTileKernelINS2_10policy_hubIdjN4cuda3std3__44plusIdEEE10Policy1000EN6thrust24THRUST_300001_SM_1000_NS6detail15normal_iteratorINSD_10device_ptrIdEEEEPdjS9_ddNS7_10__identityEEEvT0_T1_T2_T3_T4_T6_E12temp_storage+40];
	add.f64 	%fd255, %fd254, %fd253;
	selp.f64 	%fd256, %fd255, %fd253, %p44;
	setp.gt.u32 	%p45, %r51, 96;
	ld.shared.f64 	%fd257, [_ZZN3cub18CUB_300001_SM_10006detail6reduce28DeviceReduceSingleTileKernelINS2_10policy_hubIdjN4cuda3std3__44plusIdEEE10Policy1000EN6thrust24THRUST_300001_SM_1000_NS6detail15normal_iteratorINSD_10device_ptrIdEEEEPdjS9_ddNS7_10__identityEEEvT0_T1_T2_T3_T4_T6_E12temp_storage+48];
	add.f64 	%fd258, %fd257, %fd256;
	selp.f64 	%fd259, %fd258, %fd256, %p45;
	setp.gt.u32 	%p46, %r51, 128;
	ld.shared.f64 	%fd260, [_ZZN3cub18CUB_300001_SM_10006detail6reduce28DeviceReduceSingleTileKernelINS2_10policy_hubIdjN4cuda3std3__44plusIdEEE10Policy1000EN6thrust24THRUST_300001_SM_1000_NS6detail15normal_iteratorINSD_10device_ptrIdEEEEPdjS9_ddNS7_10__identityEEEvT0_T1_T2_T3_T4_T6_E12temp_storage+56];
	add.f64 	%fd261, %fd260, %fd259;
	selp.f64 	%fd262, %fd261, %fd259, %p46;
	setp.gt.u32 	%p47, %r51, 160;
	ld.shared.f64 	%fd263, [_ZZN3cub18CUB_300001_SM_10006detail6reduce28DeviceReduceSingleTileKernelINS2_10policy_hubIdjN4cuda3std3__44plusIdEEE10Policy1000EN6thrust24THRUST_300001_SM_1000_NS6detail15normal_iteratorINSD_10device_ptrIdEEEEPdjS9_ddNS7_10__identityEEEvT0_T1_T2_T3_T4_T6_E12temp_storage+64];
	add.f64 	%fd264, %fd263, %fd262;
	selp.f64 	%fd265, %fd264, %fd262, %p47;
	setp.gt.u32 	%p48, %r51, 192;
	ld.shared.f64 	%fd266, [_ZZN3cub18CUB_300001_SM_10006detail6reduce28DeviceReduceSingleTileKernelINS2_10policy_hubIdjN4cuda3std3__44plusIdEEE10Policy1000EN6thrust24THRUST_300001_SM_1000_NS6detail15normal_iteratorINSD_10device_ptrIdEEEEPdjS9_ddNS7_10__identityEEEvT0_T1_T2_T3_T4_T6_E12temp_storage+72];
	add.f64 	%fd267, %fd266, %fd265;
	selp.f64 	%fd268, %fd267, %fd265, %p48;
	setp.gt.u32 	%p49, %r51, 224;
	ld.shared.f64 	%fd269, [_ZZN3cub18CUB_300001_SM_10006detail6reduce28DeviceReduceSingleTileKernelINS2_10policy_hubIdjN4cuda3std3__44plusIdEEE10Policy1000EN6thrust24THRUST_300001_SM_1000_NS6detail15normal_iteratorINSD_10device_ptrIdEEEEPdjS9_ddNS7_10__identityEEEvT0_T1_T2_T3_T4_T6_E12temp_storage+80];
	add.f64 	%fd270, %fd269, %fd268;
	selp.f64 	%fd271, %fd270, %fd268, %p49;
	setp.gt.u32 	%p50, %r51, 256;
	ld.shared.f64 	%fd272, [_ZZN3cub18CUB_300001_SM_10006detail6reduce28DeviceReduceSingleTileKernelINS2_10policy_hubIdjN4cuda3std3__44plusIdEEE10Policy1000EN6thrust24THRUST_300001_SM_1000_NS6detail15normal_iteratorINSD_10device_ptrIdEEEEPdjS9_ddNS7_10__identityEEEvT0_T1_T2_T3_T4_T6_E12temp_storage+88];
	add.f64 	%fd273, %fd272, %fd271;
	selp.f64 	%fd274, %fd273, %fd271, %p50;
	setp.gt.u32 	%p51, %r51, 288;
	ld.shared.f64 	%fd275, [_ZZN3cub18CUB_300001_SM_10006detail6reduce28DeviceReduceSingleTileKernelINS2_10policy_hubIdjN4cuda3std3__44plusIdEEE10Policy1000EN6thrust24THRUST_300001_SM_1000_NS6detail15normal_iteratorINSD_10device_ptrIdEEEEPdjS9_ddNS7_10__identityEEEvT0_T1_T2_T3_T4_T6_E12temp_storage+96];
	add.f64 	%fd276, %fd275, %fd274;
	selp.f64 	%fd277, %fd276, %fd274, %p51;
	setp.gt.u32 	%p52, %r51, 320;
	ld.shared.f64 	%fd278, [_ZZN3cub18CUB_300001_SM_10006detail6reduce28DeviceReduceSingleTileKernelINS2_10policy_hubIdjN4cuda3std3__44plusIdEEE10Policy1000EN6thrust24THRUST_300001_SM_1000_NS6detail15normal_iteratorINSD_10device_ptrIdEEEEPdjS9_ddNS7_10__identityEEEvT0_T1_T2_T3_T4_T6_E12temp_storage+104];
	add.f64 	%fd279, %fd278, %fd277;
	selp.f64 	%fd280, %fd279, %fd277, %p52;
	setp.gt.u32 	%p53, %r51, 352;
	ld.shared.f64 	%fd281, [_ZZN3cub18CUB_300001_SM_10006detail6reduce28DeviceReduceSingleTileKernelINS2_10policy_hubIdjN4cuda3std3__44plusIdEEE10Policy1000EN6thrust24THRUST_300001_SM_1000_NS6detail15normal_iteratorINSD_10device_ptrIdEEEEPdjS9_ddNS7_10__identityEEEvT0_T1_T2_T3_T4_T6_E12temp_storage+112];
	add.f64 	%fd282, %fd281, %fd280;
	selp.f64 	%fd283, %fd282, %fd280, %p53;
	setp.gt.u32 	%p54, %r51, 384;
	ld.shared.f64 	%fd284, [_ZZN3cub18CUB_300001_SM_10006detail6reduce28DeviceReduceSingleTileKernelINS2_10policy_hubIdjN4cuda3std3__44plusIdEEE10Policy1000EN6thrust24THRUST_300001_SM_1000_NS6detail15normal_iteratorINSD_10device_ptrIdEEEEPdjS9_ddNS7_10__identityEEEvT0_T1_T2_T3_T4_T6_E12temp_storage+120];
	add.f64 	%fd285, %fd284, %fd283;
	selp.f64 	%fd286, %fd285, %fd283, %p54;
	setp.gt.u32 	%p55, %r51, 416;
	ld.shared.f64 	%fd287, [_ZZN3cub18CUB_300001_SM_10006detail6reduce28DeviceReduceSingleTileKernelINS2_10policy_hubIdjN4cuda3std3__44plusIdEEE10Policy1000EN6thrust24THRUST_300001_SM_1000_NS6detail15normal_iteratorINSD_10device_ptrIdEEEEPdjS9_ddNS7_10__identityEEEvT0_T1_T2_T3_T4_T6_E12temp_storage+128];
	add.f64 	%fd288, %fd287, %fd286;
	selp.f64 	%fd289, %fd288, %fd286, %p55;
	setp.gt.u32 	%p56, %r51, 448;
	ld.shared.f64 	%fd290, [_ZZN3cub18CUB_300001_SM_10006detail6reduce28DeviceReduceSingleTileKernelINS2_10policy_hubIdjN4cuda3std3__44plusIdEEE10Policy1000EN6thrust24THRUST_300001_SM_1000_NS6detail15normal_iteratorINSD_10device_ptrIdEEEEPdjS9_ddNS7_10__identityEEEvT0_T1_T2_T3_T4_T6_E12temp_storage+136];
	add.f64 	%fd291, %fd290, %fd289;
	selp.f64 	%fd292, %fd291, %fd289, %p56;
	setp.gt.u32 	%p57, %r51, 480;
	ld.shared.f64 	%fd293, [_ZZN3cub18CUB_300001_SM_10006detail6reduce28DeviceReduceSingleTileKernelINS2_10policy_hubIdjN4cuda3std3__44plusIdEEE10Policy1000EN6thrust24THRUST_300001_SM_1000_NS6detail15normal_iteratorINSD_10device_ptrIdEEEEPdjS9_ddNS7_10__identityEEEvT0_T1_T2_T3_T4_T6_E12temp_storage+144];
	add.f64 	%fd294, %fd293, %fd292;
	selp.f64 	%fd295, %fd294, %fd292, %p57;
	setp.gt.u32 	%p58, %r51, 512;
	ld.shared.f64 	%fd296, [_ZZN3cub18CUB_300001_SM_10006detail6reduce28DeviceReduceSingleTileKernelINS2_10policy_hubIdjN4cuda3std3__44plusIdEEE10Policy1000EN6thrust24THRUST_300001_SM_1000_NS6detail15normal_iteratorINSD_10device_ptrIdEEEEPdjS9_ddNS7_10__identityEEEvT0_T1_T2_T3_T4_T6_E12temp_storage+152];
	add.f64 	%fd297, %fd296, %fd295;
	selp.f64 	%fd298, %fd297, %fd295, %p58;
	setp.gt.u32 	%p59, %r51, 544;
	ld.shared.f64 	%fd299, [_ZZN3cub18CUB_300001_SM_10006detail6reduce28DeviceReduceSingleTileKernelINS2_10policy_hubIdjN4cuda3std3__44plusIdEEE10Policy1000EN6thrust24THRUST_300001_SM_1000_NS6detail15normal_iteratorINSD_10device_ptrIdEEEEPdjS9_ddNS7_10__identityEEEvT0_T1_T2_T3_T4_T6_E12temp_storage+160];
	add.f64 	%fd300, %fd299, %fd298;
	selp.f64 	%fd301, %fd300, %fd298, %p59;
	setp.gt.u32 	%p60, %r51, 576;
	ld.shared.f64 	%fd302, [_ZZN3cub18CUB_300001_SM_10006detail6reduce28DeviceReduceSingleTileKernelINS2_10policy_hubIdjN4cuda3std3__44plusIdEEE10Policy1000EN6thrust24THRUST_300001_SM_1000_NS6detail15normal_iteratorINSD_10device_ptrIdEEEEPdjS9_ddNS7_10__identityEEEvT0_T1_T2_T3_T4_T6_E12temp_storage+168];
	add.f64 	%fd303, %fd302, %fd301;
	selp.f64 	%fd304, %fd303, %fd301, %p60;
	setp.gt.u32 	%p61, %r51, 608;
	ld.shared.f64 	%fd305, [_ZZN3cub18CUB_300001_SM_10006detail6reduce28DeviceReduceSingleTileKernelINS2_10policy_hubIdjN4cuda3std3__44plusIdEEE10Policy1000EN6thrust24THRUST_300001_SM_1000_NS6detail15normal_iteratorINSD_10device_ptrIdEEEEPdjS9_ddNS7_10__identityEEEvT0_T1_T2_T3_T4_T6_E12temp_storage+176];
	add.f64 	%fd306, %fd305, %fd304;
	selp.f64 	%fd379, %fd306, %fd304, %p61;
	bra.uni 	$L__BB6_50;
$L__BB6_28:
	mov.u32 	%r21, %tid.x;
	mul.wide.u32 	%rd11, %r21, 8;
	add.s64 	%rd12, %rd2, %rd11;
	ld.global.f64 	%fd43, [%rd12];
	ld.global.f64 	%fd44, [%rd12+5120];
	ld.global.f64 	%fd45, [%rd12+10240];
	ld.global.f64 	%fd46, [%rd12+15360];
	ld.global.f64 	%fd47, [%rd12+20480];
	ld.global.f64 	%fd48, [%rd12+25600];
	ld.global.f64 	%fd49, [%rd12+30720];
	ld.global.f64 	%fd50, [%rd12+35840];
	add.f64 	%fd51, %fd43, %fd44;
	add.f64 	%fd52, %fd51, %fd45;
	add.f64 	%fd53, %fd52, %fd46;
	add.f64 	%fd54, %fd53, %fd47;
	add.f64 	%fd55, %fd54, %fd48;
	add.f64 	%fd56, %fd55, %fd49;
	add.f64 	%fd378, %fd56, %fd50;
	add.s32 	%r22, %r51, -5120;
	setp.lt.u32 	%p3, %r22, 5120;
	mov.b32 	%r279, 5120;
	@%p3 bra 	$L__BB6_32;
	mov.b32 	%r279, 5120;
$L__BB6_30:
	add.s32 	%r54, %r21, %r279;
	mul.wide.u32 	%rd13, %r54, 8;
	add.s64 	%rd14, %rd2, %rd13;
	ld.global.f64 	%fd57, [%rd14];
	ld.global.f64 	%fd58, [%rd14+5120];
	ld.global.f64 	%fd59, [%rd14+10240];
	ld.global.f64 	%fd60, [%rd14+15360];
	ld.global.f64 	%fd61, [%rd14+20480];
	ld.global.f64 	%fd62, [%rd14+25600];
	ld.global.f64 	%fd63, [%rd14+30720];
	ld.global.f64 	%fd64, [%rd14+35840];
	add.f64 	%fd65, %fd378, %fd57;
	add.f64 	%fd66, %fd65, %fd58;
	add.f64 	%fd67, %fd66, %fd59;
	add.f64 	%fd68, %fd67, %fd60;
	add.f64 	%fd69, %fd68, %fd61;
	add.f64 	%fd70, %fd69, %fd62;
	add.f64 	%fd71, %fd70, %fd63;
	add.f64 	%fd378, %fd71, %fd64;
	sub.s32 	%r55, %r51, %r279;
	setp.lt.u32 	%p4, %r55, 5120;
	@%p4 bra 	$L__BB6_46;
	add.s32 	%r279, %r279, 5120;
	setp.le.u32 	%p5, %r279, %r22;
	@%p5 bra 	$L__BB6_30;
$L__BB6_32:
	setp.le.u32 	%p6, %r51, %r279;
	sub.s32 	%r56, %r51, %r279;
	setp.ge.s32 	%p7, %r21, %r56;
	or.pred  	%p8, %p6, %p7;
	@%p8 bra 	$L__BB6_46;
	not.b32 	%r58, %r21;
	add.s32 	%r59, %r51, %r58;
	sub.s32 	%r60, %r59, %r279;
	mul.hi.u32 	%r61, %r60, -858993459;
	shr.u32 	%r62, %r61, 9;
	add.s32 	%r26, %r62, 1;
	and.b32  	%r27, %r26, 15;
	setp.lt.u32 	%p9, %r60, 9600;
	mov.u32 	%r284, %r21;
	@%p9 bra 	$L__BB6_37;
	or.b32  	%r282, %r21, 5120;
	add.s32 	%r281, %r21, %r279;
	and.b32  	%r63, %r26, 16777200;
	neg.s32 	%r280, %r63;
$L__BB6_35:
	.pragma "nounroll";
	mul.wide.u32 	%rd15, %r281, 8;
	add.s64 	%rd16, %rd2, %rd15;
	ld.global.f64 	%fd73, [%rd16];
	add.f64 	%fd74, %fd378, %fd73;
	add.s32 	%r64, %r281, 640;
	mul.wide.u32 	%rd17, %r64, 8;
	add.s64 	%rd18, %rd2, %rd17;
	ld.global.f64 	%fd75, [%rd18];
	add.f64 	%fd76, %fd74, %fd75;
	add.s32 	%r65, %r281, 1280;
	mul.wide.u32 	%rd19, %r65, 8;
	add.s64 	%rd20, %rd2, %rd19;
	ld.global.f64 	%fd77, [%rd20];
	add.f64 	%fd78, %fd76, %fd77;
	add.s32 	%r66, %r281, 1920;
	mul.wide.u32 	%rd21, %r66, 8;
	add.s64 	%rd22, %rd2, %rd21;
	ld.global.f64 	%fd79, [%rd22];
	add.f64 	%fd80, %fd78, %fd79;
	add.s32 	%r67, %r281, 2560;
	mul.wide.u32 	%rd23, %r67, 8;
	add.s64 	%rd24, %rd2, %rd23;
	ld.global.f64 	%fd81, [%rd24];
	add.f64 	%fd82, %fd80, %fd81;
	add.s32 	%r68, %r281, 3200;
	mul.wide.u32 	%rd25, %r68, 8;
	add.s64 	%rd26, %rd2, %rd25;
	ld.global.f64 	%fd83, [%rd26];
	add.f64 	%fd84, %fd82, %fd83;
	add.s32 	%r69, %r281, 3840;
	mul.wide.u32 	%rd27, %r69, 8;
	add.s64 	%rd28, %rd2, %rd27;
	ld.global.f64 	%fd85, [%rd28];
	add.f64 	%fd86, %fd84, %fd85;
	add.s32 	%r70, %r281, 4480;
	mul.wide.u32 	%rd29, %r70, 8;
	add.s64 	%rd30, %rd2, %rd29;
	ld.global.f64 	%fd87, [%rd30];
	add.f64 	%fd88, %fd86, %fd87;
	add.s32 	%r71, %r281, 5120;
	mul.wide.u32 	%rd31, %r71, 8;
	add.s64 	%rd32, %rd2, %rd31;
	ld.global.f64 	%fd89, [%rd32];
	add.f64 	%fd90, %fd88, %fd89;
	add.s32 	%r72, %r281, 5760;
	mul.wide.u32 	%rd33, %r72, 8;
	add.s64 	%rd34, %rd2, %rd33;
	ld.global.f64 	%fd91, [%rd34];
	add.f64 	%fd92, %fd90, %fd91;
	add.s32 	%r73, %r281, 6400;
	mul.wide.u32 	%rd35, %r73, 8;
	add.s64 	%rd36, %rd2, %rd35;
	ld.global.f64 	%fd93, [%rd36];
	add.f64 	%fd94, %fd92, %fd93;
	add.s32 	%r74, %r281, 7040;
	mul.wide.u32 	%rd37, %r74, 8;
	add.s64 	%rd38, %rd2, %rd37;
	ld.global.f64 	%fd95, [%rd38];
	add.f64 	%fd96, %fd94, %fd95;
	add.s32 	%r75, %r281, 7680;
	mul.wide.u32 	%rd39, %r75, 8;
	add.s64 	%rd40, %rd2, %rd39;
	ld.global.f64 	%fd97, [%rd40];
	add.f64 	%fd98, %fd96, %fd97;
	add.s32 	%r76, %r281, 8320;
	mul.wide.u32 	%rd41, %r76, 8;
	add.s64 	%rd42, %rd2, %rd41;
	ld.global.f64 	%fd99, [%rd42];
	add.f64 	%fd100, %fd98, %fd99;
	add.s32 	%r77, %r281, 8960;
	mul.wide.u32 	%rd43, %r77, 8;
	add.s64 	%rd44, %rd2, %rd43;
	ld.global.f64 	%fd101, [%rd44];
	add.f64 	%fd102, %fd100, %fd101;
	add.s32 	%r78, %r281, 9600;
	mul.wide.u32 	%rd45, %r78, 8;
	add.s64 	%rd46, %rd2, %rd45;
	ld.global.f64 	%fd103, [%rd46];
	add.f64 	%fd378, %fd102, %fd103;
	add.s32 	%r282, %r282, 10240;
	add.s32 	%r281, %r281, 10240;
	add.s32 	%r280, %r280, 16;
	setp.ne.s32 	%p10, %r280, 0;
	@%p10 bra 	$L__BB6_35;
	add.s32 	%r284, %r282, -5120;
$L__BB6_37:
	setp.eq.s32 	%p11, %r27, 0;
	@%p11 bra 	$L__BB6_46;
	and.b32  	%r39, %r26, 7;
	setp.lt.u32 	%p12, %r27, 8;
	@%p12 bra 	$L__BB6_40;
	add.s32 	%r79, %r284, %r279;
	mul.wide.u32 	%rd47, %r79, 8;
	add.s64 	%rd48, %rd2, %rd47;
	ld.global.f64 	%fd105, [%rd48];
	add.f64 	%fd106, %fd378, %fd105;
	add.s32 	%r80, %r79, 640;
	mul.wide.u32 	%rd49, %r80, 8;
	add.s64 	%rd50, %rd2, %rd49;
	ld.global.f64 	%fd107, [%rd50];
	add.f64 	%fd108, %fd106, %fd107;
	add.s32 	%r81, %r79, 1280;
	mul.wide.u32 	%rd51, %r81, 8;
	add.s64 	%rd52, %rd2, %rd51;
	ld.global.f64 	%fd109, [%rd52];
	add.f64 	%fd110, %fd108, %fd109;
	add.s32 	%r82, %r79, 1920;
	mul.wide.u32 	%rd53, %r82, 8;
	add.s64 	%rd54, %rd2, %rd53;
	ld.global.f64 	%fd111, [%rd54];
	add.f64 	%fd112, %fd110, %fd111;
	add.s32 	%r83, %r79, 2560;
	mul.wide.u32 	%rd55, %r83, 8;
	add.s64 	%rd56, %rd2, %rd55;
	ld.global.f64 	%fd113, [%rd56];
	add.f64 	%fd114, %fd112, %fd113;
	add.s32 	%r84, %r79, 3200;
	mul.wide.u32 	%rd57, %r84, 8;
	add.s64 	%rd58, %rd2, %rd57;
	ld.global.f64 	%fd115, [%rd58];
	add.f64 	%fd116, %fd114, %fd115;
	add.s32 	%r85, %r79, 3840;
	mul.wide.u32 	%rd59, %r85, 8;
	add.s64 	%rd60, %rd2, %rd59;
	ld.global.f64 	%fd117, [%rd60];
	add.f64 	%fd118, %fd116, %fd117;
	add.s32 	%r86, %r79, 4480;
	mul.wide.u32 	%rd61, %r86, 8;
	add.s64 	%rd62, %rd2, %rd61;
	ld.global.f64 	%fd119, [%rd62];
	add.f64 	%fd378, %fd118, %fd119;
	add.s32 	%r284, %r284, 5120;
$L__BB6_40:
	setp.eq.s32 	%p13, %r39, 0;
	@%p13 bra 	$L__BB6_46;
	and.b32  	%r42, %r26, 3;
	setp.lt.u32 	%p14, %r39, 4;
	@%p14 bra 	$L__BB6_43;
	add.s32 	%r87, %r284, %r279;
	mul.wide.u32 	%rd63, %r87, 8;
	add.s64 	%rd64, %rd2, %rd63;
	ld.global.f64 	%fd121, [%rd64];
	add.f64 	%fd122, %fd378, %fd121;
	add.s32 	%r88, %r87, 640;
	mul.wide.u32 	%rd65, %r88, 8;
	add.s64 	%rd66, %rd2, %rd65;
	ld.global.f64 	%fd123, [%rd66];
	add.f64 	%fd124, %fd122, %fd123;
	add.s32 	%r89, %r87, 1280;
	mul.wide.u32 	%rd67, %r89, 8;
	add.s64 	%rd68, %rd2, %rd67;
	ld.global.f64 	%fd125, [%rd68];
	add.f64 	%fd126, %fd124, %fd125;
	add.s32 	%r90, %r87, 1920;
	mul.wide.u32 	%rd69, %r90, 8;
	add.s64 	%rd70, %rd2, %rd69;
	ld.global.f64 	%fd127, [%rd70];
	add.f64 	%fd378, %fd126, %fd127;
	add.s32 	%r284, %r284, 2560;
$L__BB6_43:
	setp.eq.s32 	%p15, %r42, 0;
	@%p15 bra 	$L__BB6_46;
	add.s32 	%r287, %r284, %r279;
	neg.s32 	%r286, %r42;
$L__BB6_45:
	.pragma "nounroll";
	mul.wide.u32 	%rd71, %r287, 8;
	add.s64 	%rd72, %rd2, %rd71;
	ld.global.f64 	%fd128, [%rd72];
	add.f64 	%fd378, %fd378, %fd128;
	add.s32 	%r287, %r287, 640;
	add.s32 	%r286, %r286, 1;
	setp.ne.s32 	%p16, %r286, 0;
	@%p16 bra 	$L__BB6_45;
$L__BB6_46:
	// begin inline asm
	mov.u32 %r91, %laneid;
	// end inline asm
	mov.b64 	%rd73, %fd378;
	mov.b64 	{%r93, %r98}, %rd73;
	mov.b32 	%r99, 1;
	mov.b32 	%r140, 31;
	mov.b32 	%r141, -1;
	// begin inline asm
	shfl.sync.down.b32 %r92, %r93, %r99, %r140, %r141;
	// end inline asm
	// begin inline asm
	shfl.sync.down.b32 %r97, %r98, %r99, %r140, %r141;
	// end inline asm
	mov.b64 	%rd74, {%r92, %r97};
	mov.b64 	%fd129, %rd74;
	setp.gt.s32 	%p17, %r91, 30;
	add.f64 	%fd130, %fd378, %fd129;
	selp.f64 	%fd131, %fd378, %fd130, %p17;
	mov.b64 	%rd75, %fd131;
	mov.b64 	{%r103, %r108}, %rd75;
	mov.b32 	%r109, 2;
	// begin inline asm
	shfl.sync.down.b32 %r102, %r103, %r109, %r140, %r141;
	// end inline asm
	// begin inline asm
	shfl.sync.down.b32 %r107, %r108, %r109, %r140, %r141;
	// end inline asm
	mov.b64 	%rd76, {%r102, %r107};
	mov.b64 	%fd132, %rd76;
	setp.gt.s32 	%p18, %r91, 29;
	add.f64 	%fd133, %fd131, %fd132;
	selp.f64 	%fd134, %fd131, %fd133, %p18;
	mov.b64 	%rd77, %fd134;
	mov.b64 	{%r113, %r118}, %rd77;
	mov.b32 	%r119, 4;
	// begin inline asm
	shfl.sync.down.b32 %r112, %r113, %r119, %r140, %r141;
	// end inline asm
	// begin inline asm
	shfl.sync.down.b32 %r117, %r118, %r119, %r140, %r141;
	// end inline asm
	mov.b64 	%rd78, {%r112, %r117};
	mov.b64 	%fd135, %rd78;
	setp.gt.s32 	%p19, %r91, 27;
	add.f64 	%fd136, %fd134, %fd135;
	selp.f64 	%fd137, %fd134, %fd136, %p19;
	mov.b64 	%rd79, %fd137;
	mov.b64 	{%r123, %r128}, %rd79;
	mov.b32 	%r129, 8;
	// begin inline asm
	shfl.sync.down.b32 %r122, %r123, %r129, %r140, %r141;
	// end inline asm
	// begin inline asm
	shfl.sync.down.b32 %r127, %r128, %r129, %r140, %r141;
	// end inline asm
	mov.b64 	%rd80, {%r122, %r127};
	mov.b64 	%fd138, %rd80;
	setp.gt.s32 	%p20, %r91, 23;
	add.f64 	%fd139, %fd137, %fd138;
	selp.f64 	%fd140, %fd137, %fd139, %p20;
	mov.b64 	%rd81, %fd140;
	mov.b64 	{%r133, %r138}, %rd81;
	mov.b32 	%r139, 16;
	// begin inline asm
	shfl.sync.down.b32 %r132, %r133, %r139, %r140, %r141;
	// end inline asm
	// begin inline asm
	shfl.sync.down.b32 %r137, %r138, %r139, %r140, %r141;
	// end inline asm
	mov.b64 	%rd82, {%r132, %r137};
	mov.b64 	%fd141, %rd82;
	setp.gt.s32 	%p21, %r91, 15;
	add.f64 	%fd38, %fd140, %fd141;
	selp.f64 	%fd379, %fd140, %fd38, %p21;
	setp.ne.s32 	%p22, %r91, 0;
	@%p22 bra 	$L__BB6_48;
	shr.u32 	%r142, %r21, 2;
	and.b32  	%r143, %r142, 248;
	mov.u32 	%r144, _ZZN3cub18CUB_300001_SM_10006detail6reduce28DeviceReduceSingleTileKernelINS2_10policy_hubIdjN4cuda3std3__44plusIdEEE10Policy1000EN6thrust24THRUST_300001_SM_1000_NS6detail15normal_iteratorINSD_10device_ptrIdEEEEPdjS9_ddNS7_10__identityEEEvT0_T1_T2_T3_T4_T6_E12temp_storage;
	add.s32 	%r145, %r144, %r143;
	st.shared.f64 	[%r145+24], %fd38;
$L__BB6_48:
	bar.sync 	0;
	setp.ne.s32 	%p23, %r21, 0;
	@%p23 bra 	$L__BB6_50;
	ld.shared.f64 	%fd142, [_ZZN3cub18CUB_300001_SM_10006detail6reduce28DeviceReduceSingleTileKernelINS2_10policy_hubIdjN4cuda3std3__44plusIdEEE10Policy1000EN6thrust24THRUST_300001_SM_1000_NS6detail15normal_iteratorINSD_10device_ptrIdEEEEPdjS9_ddNS7_10__identityEEEvT0_T1_T2_T3_T4_T6_E12temp_storage+32];
	add.f64 	%fd143, %fd379, %fd142;
	ld.shared.f64 	%fd144, [_ZZN3cub18CUB_300001_SM_10006detail6reduce28DeviceReduceSingleTileKernelINS2_10policy_hubIdjN4cuda3std3__44plusIdEEE10Policy1000EN6thrust24THRUST_300001_SM_1000_NS6detail15normal_iteratorINSD_10device_ptrIdEEEEPdjS9_ddNS7_10__identityEEEvT0_T1_T2_T3_T4_T6_E12temp_storage+40];
	add.f64 	%fd145, %fd143, %fd144;
	ld.shared.f64 	%fd146, [_ZZN3cub18CUB_300001_SM_10006detail6reduce28DeviceReduceSingleTileKernelINS2_10policy_hubIdjN4cuda3std3__44plusIdEEE10Policy1000EN6thrust24THRUST_300001_SM_1000_NS6detail15normal_iteratorINSD_10device_ptrIdEEEEPdjS9_ddNS7_10__identityEEEvT0_T1_T2_T3_T4_T6_E12temp_storage+48];
	add.f64 	%fd147, %fd145, %fd146;
	ld.shared.f64 	%fd148, [_ZZN3cub18CUB_300001_SM_10006detail6reduce28DeviceReduceSingleTileKernelINS2_10policy_hubIdjN4cuda3std3__44plusIdEEE10Policy1000EN6thrust24THRUST_300001_SM_1000_NS6detail15normal_iteratorINSD_10device_ptrIdEEEEPdjS9_ddNS7_10__identityEEEvT0_T1_T2_T3_T4_T6_E12temp_storage+56];
	add.f64 	%fd149, %fd147, %fd148;
	ld.shared.f64 	%fd150, [_ZZN3cub18CUB_300001_SM_10006detail6reduce28DeviceReduceSingleTileKernelINS2_10policy_hubIdjN4cuda3std3__44plusIdEEE10Policy1000EN6thrust24THRUST_300001_SM_1000_NS6detail15normal_iteratorINSD_10device_ptrIdEEEEPdjS9_ddNS7_10__identityEEEvT0_T1_T2_T3_T4_T6_E12temp_storage+64];
	add.f64 	%fd151, %fd149, %fd150;
	ld.shared.f64 	%fd152, [_ZZN3cub18CUB_300001_SM_10006detail6reduce28DeviceReduceSingleTileKernelINS2_10policy_hubIdjN4cuda3std3__44plusIdEEE10Policy1000EN6thrust24THRUST_300001_SM_1000_NS6detail15normal_iteratorINSD_10device_ptrIdEEEEPdjS9_ddNS7_10__identityEEEvT0_T1_T2_T3_T4_T6_E12temp_storage+72];
	add.f64 	%fd153, %fd151, %fd152;
	ld.shared.f64 	%fd154, [_ZZN3cub18CUB_300001_SM_10006detail6reduce28DeviceReduceSingleTileKernelINS2_10policy_hubIdjN4cuda3std3__44plusIdEEE10Policy1000EN6thrust24THRUST_300001_SM_1000_NS6detail15normal_iteratorINSD_10device_ptrIdEEEEPdjS9_ddNS7_10__identityEEEvT0_T1_T2_T3_T4_T6_E12temp_storage+80];
	add.f64 	%fd155, %fd153, %fd154;
	ld.shared.f64 	%fd156, [_ZZN3cub18CUB_300001_SM_10006detail6reduce28DeviceReduceSingleTileKernelINS2_10policy_hubIdjN4cuda3std3__44plusIdEEE10Policy1000EN6thrust24THRUST_300001_SM_1000_NS6detail15normal_iteratorINSD_10device_ptrIdEEEEPdjS9_ddNS7_10__identityEEEvT0_T1_T2_T3_T4_T6_E12temp_storage+88];
	add.f64 	%fd157, %fd155, %fd156;
	ld.shared.f64 	%fd158, [_ZZN3cub18CUB_300001_SM_10006detail6reduce28DeviceReduceSingleTileKernelINS2_10policy_hubIdjN4cuda3std3__44plusIdEEE10Policy1000EN6thrust24THRUST_300001_SM_1000_NS6detail15normal_iteratorINSD_10device_ptrIdEEEEPdjS9_ddNS7_10__identityEEEvT0_T1_T2_T3_T4_T6_E12temp_storage+96];
	add.f64 	%fd159, %fd157, %fd158;
	ld.shared.f64 	%fd160, [_ZZN3cub18CUB_300001_SM_10006detail6reduce28DeviceReduceSingleTileKernelINS2_10policy_hubIdjN4cuda3std3__44plusIdEEE10Policy1000EN6thrust24THRUST_300001_SM_1000_NS6detail15normal_iteratorINSD_10device_ptrIdEEEEPdjS9_ddNS7_10__identityEEEvT0_T1_T2_T3_T4_T6_E12temp_storage+104];
	add.f64 	%fd161, %fd159, %fd160;
	ld.shared.f64 	%fd162, [_ZZN3cub18CUB_300001_SM_10006detail6reduce28DeviceReduceSingleTileKernelINS2_10policy_hubIdjN4cuda3std3__44plusIdEEE10Policy1000EN6thrust24THRUST_300001_SM_1000_NS6detail15normal_iteratorINSD_10device_ptrIdEEEEPdjS9_ddNS7_10__identityEEEvT0_T1_T2_T3_T4_T6_E12temp_storage+112];
	add.f64 	%fd163, %fd161, %fd162;
	ld.shared.f64 	%fd164, [_ZZN3cub18CUB_300001_SM_10006detail6reduce28DeviceReduceSingleTileKernelINS2_10policy_hubIdjN4cuda3std3__44plusIdEEE10Policy1000EN6thrust24THRUST_300001_SM_1000_NS6detail15normal_iteratorINSD_10device_ptrIdEEEEPdjS9_ddNS7_10__identityEEEvT0_T1_T2_T3_T4_T6_E12temp_storage+120];
	add.f64 	%fd165, %fd163, %fd164;
	ld.shared.f64 	%fd166, [_ZZN3cub18CUB_300001_SM_10006detail6reduce28DeviceReduceSingleTileKernelINS2_10policy_hubIdjN4cuda3std3__44plusIdEEE10Policy1000EN6thrust24THRUST_300001_SM_1000_NS6detail15normal_iteratorINSD_10device_ptrIdEEEEPdjS9_ddNS7_10__identityEEEvT0_T1_T2_T3_T4_T6_E12temp_storage+128];
	add.f64 	%fd167, %fd165, %fd166;
	ld.shared.f64 	%fd168, [_ZZN3cub18CUB_300001_SM_10006detail6reduce28DeviceReduceSingleTileKernelINS2_10policy_hubIdjN4cuda3std3__44plusIdEEE10Policy1000EN6thrust24THRUST_300001_SM_1000_NS6detail15normal_iteratorINSD_10device_ptrIdEEEEPdjS9_ddNS7_10__identityEEEvT0_T1_T2_T3_T4_T6_E12temp_storage+136];
	add.f64 	%fd169, %fd167, %fd168;
	ld.shared.f64 	%fd170, [_ZZN3cub18CUB_300001_SM_10006detail6reduce28DeviceReduceSingleTileKernelINS2_10policy_hubIdjN4cuda3std3__44plusIdEEE10Policy1000EN6thrust24THRUST_300001_SM_1000_NS6detail15normal_iteratorINSD_10device_ptrIdEEEEPdjS9_ddNS7_10__identityEEEvT0_T1_T2_T3_T4_T6_E12temp_storage+144];
	add.f64 	%fd171, %fd169, %fd170;
	ld.shared.f64 	%fd172, [_ZZN3cub18CUB_300001_SM_10006detail6reduce28DeviceReduceSingleTileKernelINS2_10policy_hubIdjN4cuda3std3__44plusIdEEE10Policy1000EN6thrust24THRUST_300001_SM_1000_NS6detail15normal_iteratorINSD_10device_ptrIdEEEEPdjS9_ddNS7_10__identityEEEvT0_T1_T2_T3_T4_T6_E12temp_storage+152];
	add.f64 	%fd173, %fd171, %fd172;
	ld.shared.f64 	%fd174, [_ZZN3cub18CUB_300001_SM_10006detail6reduce28DeviceReduceSingleTileKernelINS2_10policy_hubIdjN4cuda3std3__44plusIdEEE10Policy1000EN6thrust24THRUST_300001_SM_1000_NS6detail15normal_iteratorINSD_10device_ptrIdEEEEPdjS9_ddNS7_10__identityEEEvT0_T1_T2_T3_T4_T6_E12temp_storage+160];
	add.f64 	%fd175, %fd173, %fd174;
	ld.shared.f64 	%fd176, [_ZZN3cub18CUB_300001_SM_10006detail6reduce28DeviceReduceSingleTileKernelINS2_10policy_hubIdjN4cuda3std3__44plusIdEEE10Policy1000EN6thrust24THRUST_300001_SM_1000_NS6detail15normal_iteratorINSD_10device_ptrIdEEEEPdjS9_ddNS7_10__identityEEEvT0_T1_T2_T3_T4_T6_E12temp_storage+168];
	add.f64 	%fd177, %fd175, %fd176;
	ld.shared.f64 	%fd178, [_ZZN3cub18CUB_300001_SM_10006detail6reduce28DeviceReduceSingleTileKernelINS2_10policy_hubIdjN4cuda3std3__44plusIdEEE10Policy1000EN6thrust24THRUST_300001_SM_1000_NS6detail15normal_iteratorINSD_10device_ptrIdEEEEPdjS9_ddNS7_10__identityEEEvT0_T1_T2_T3_T4_T6_E12temp_storage+176];
	add.f64 	%fd379, %fd177, %fd178;
$L__BB6_50:
	mov.u32 	%r269, %tid.x;
	setp.ne.s32 	%p69, %r269, 0;
	@%p69 bra 	$L__BB6_52;
	add.f64 	%fd357, %fd42, %fd379;
	st.global.f64 	[%rd1], %fd357;
$L__BB6_52:
	ret;

}
	// .globl	_ZN3cub18CUB_300001_SM_10006detail6reduce18DeviceReduceKernelINS2_10policy_hubIdjN4cuda3std3__44plusIdEEE10Policy1000EN6thrust24THRUST_300001_SM_1000_NS6detail15normal_iteratorINSD_10device_ptrIdEEEEjS9_dNS7_10__identityEEEvT0_PT3_T1_NS0_13GridEvenShareISN_EET2_T4_
.visible .entry _ZN3cub18CUB_300001_SM_10006detail6reduce18DeviceReduceKernelINS2_10policy_hubIdjN4cuda3std3__44plusIdEEE10Policy1000EN6thrust24THRUST_300001_SM_1000_NS6detail15normal_iteratorINSD_10device_ptrIdEEEEjS9_dNS7_10__identityEEEvT0_PT3_T1_NS0_13GridEvenShareISN_EET2_T4_(
	.param .align 8 .b8 _ZN3cub18CUB_300001_SM_10006detail6reduce18DeviceReduceKernelINS2_10policy_hubIdjN4cuda3std3__44plusIdEEE10Policy1000EN6thrust24THRUST_300001_SM_1000_NS6detail15normal_iteratorINSD_10device_ptrIdEEEEjS9_dNS7_10__identityEEEvT0_PT3_T1_NS0_13GridEvenShareISN_EET2_T4__param_0[8],
	.param .u64 .ptr .align 1 _ZN3cub18CUB_300001_SM_10006detail6reduce18DeviceReduceKernelINS2_10policy_hubIdjN4cuda3std3__44plusIdEEE10Policy1000EN6thrust24THRUST_300001_SM_1000_NS6detail15normal_iteratorINSD_10device_ptrIdEEEEjS9_dNS7_10__identityEEEvT0_PT3_T1_NS0_13GridEvenShareISN_EET2_T4__param_1,
	.param .u32 _ZN3cub18CUB_300001_SM_10006detail6reduce18DeviceReduceKernelINS2_10policy_hubIdjN4cuda3std3__44plusIdEEE10Policy1000EN6thrust24THRUST_300001_SM_1000_NS6detail15normal_iteratorINSD_10device_ptrIdEEEEjS9_dNS7_10__identityEEEvT0_PT3_T1_NS0_13GridEvenShareISN_EET2_T4__param_2,
	.param .align 4 .b8 _ZN3cub18CUB_300001_SM_10006detail6reduce18DeviceReduceKernelINS2_10policy_hubIdjN4cuda3std3__44plusIdEEE10Policy1000EN6thrust24THRUST_300001_SM_1000_NS6detail15normal_iteratorINSD_10device_ptrIdEEEEjS9_dNS7_10__identityEEEvT0_PT3_T1_NS0_13GridEvenShareISN_EET2_T4__param_3[40],
	.param .align 1 .b8 _ZN3cub18CUB_300001_SM_10006detail6reduce18DeviceReduceKernelINS2_10policy_hubIdjN4cuda3std3__44plusIdEEE10Policy1000EN6thrust24THRUST_300001_SM_1000_NS6detail15normal_iteratorINSD_10device_ptrIdEEEEjS9_dNS7_10__identityEEEvT0_PT3_T1_NS0_13GridEvenShareISN_EET2_T4__param_4[1],
	.param .align 1 .b8 _ZN3cub18CUB_300001_SM_10006detail6reduce18DeviceReduceKernelINS2_10policy_hubIdjN4cuda3std3__44plusIdEEE10Policy1000EN6thrust24THRUST_300001_SM_1000_NS6detail15normal_iteratorINSD_10device_ptrIdEEEEjS9_dNS7_10__identityEEEvT0_PT3_T1_NS0_13GridEvenShareISN_EET2_T4__param_5[1]
)
.maxntid 640
{
	.reg .pred 	%p<69>;
	.reg .b16 	%rs<4>;
	.reg .b32 	%r<356>;
	.reg .b64 	%rd<160>;
	.reg .b64 	%fd<376>;
	// demoted variable
	.shared .align 8 .b8 _ZZN3cub18CUB_300001_SM_10006detail6reduce18DeviceReduceKernelINS2_10policy_hubIdjN4cuda3std3__44plusIdEEE10Policy1000EN6thrust24THRUST_300001_SM_1000_NS6detail15normal_iteratorINSD_10device_ptrIdEEEEjS9_dNS7_10__identityEEEvT0_PT3_T1_NS0_13GridEvenShareISN_EET2_T4_E12temp_storage[192];
	ld.param.u32 	%r1, [_ZN3cub18CUB_300001_SM_10006detail6reduce18DeviceReduceKernelINS2_10policy_hubIdjN4cuda3std3__44plusIdEEE10Policy1000EN6thrust24THRUST_300001_SM_1000_NS6detail15normal_iteratorINSD_10device_ptrIdEEEEjS9_dNS7_10__identityEEEvT0_PT3_T1_NS0_13GridEvenShareISN_EET2_T4__param_3+20];
	ld.param.u32 	%r2, [_ZN3cub18CUB_300001_SM_10006detail6reduce18DeviceReduceKernelINS2_10policy_hubIdjN4cuda3std3__44plusIdEEE10Policy1000EN6thrust24THRUST_300001_SM_1000_NS6detail15normal_iteratorINSD_10device_ptrIdEEEEjS9_dNS7_10__identityEEEvT0_PT3_T1_NS0_13GridEvenShareISN_EET2_T4__param_3+24];
	ld.param.u64 	%rd3, [_ZN3cub18CUB_300001_SM_10006detail6reduce18DeviceReduceKernelINS2_10policy_hubIdjN4cuda3std3__44plusIdEEE10Policy1000EN6thrust24THRUST_300001_SM_1000_NS6detail15normal_iteratorINSD_10device_ptrIdEEEEjS9_dNS7_10__identityEEEvT0_PT3_T1_NS0_13GridEvenShareISN_EET2_T4__param_0];
	cvta.to.global.u64 	%rd1, %rd3;
	mov.u32 	%r3, %ctaid.x;
	mul.lo.s32 	%r4, %r2, 5120;
	mul.lo.s32 	%r347, %r3, 5120;
	sub.s32 	%r6, %r1, %r347;
	setp.gt.u32 	%p1, %r6, 5119;
	@%p1 bra 	$L__BB7_26;
	mov.u32 	%r7, %tid.x;
	setp.ge.u32 	%p23, %r7, %r6;
	mov.f64 	%fd364, 0d0000000000000000;
	mov.u32 	%r338, %r7;
	@%p23 bra 	$L__BB7_3;
	add.s32 	%r181, %r347, %r7;
	mul.wide.u32 	%rd76, %r181, 8;
	add.s64 	%rd77, %rd1, %rd76;
	ld.global.f64 	%fd364, [%rd77];
	add.s32 	%r338, %r7, 640;
$L__BB7_3:
	setp.ge.u32 	%p24, %r338, %r6;
	@%p24 bra 	$L__BB7_17;
	not.b32 	%r182, %r338;
	add.s32 	%r183, %r1, %r182;
	sub.s32 	%r184, %r183, %r347;
	mul.hi.u32 	%r185, %r184, -858993459;
	shr.u32 	%r186, %r185, 9;
	add.s32 	%r10, %r186, 1;
	and.b32  	%r11, %r10, 15;
	setp.lt.u32 	%p25, %r184, 9600;
	@%p25 bra 	$L__BB7_8;
	add.s32 	%r337, %r338, 5120;
	add.s32 	%r336, %r338, %r347;
	and.b32  	%r187, %r10, 16777200;
	neg.s32 	%r335, %r187;
$L__BB7_6:
	.pragma "nounroll";
	mul.wide.u32 	%rd78, %r336, 8;
	add.s64 	%rd79, %rd1, %rd78;
	ld.global.f64 	%fd179, [%rd79];
	add.f64 	%fd180, %fd364, %fd179;
	add.s32 	%r188, %r336, 640;
	mul.wide.u32 	%rd80, %r188, 8;
	add.s64 	%rd81, %rd1, %rd80;
	ld.global.f64 	%fd181, [%rd81];
	add.f64 	%fd182, %fd180, %fd181;
	add.s32 	%r189, %r336, 1280;
	mul.wide.u32 	%rd82, %r189, 8;
	add.s64 	%rd83, %rd1, %rd82;
	ld.global.f64 	%fd183, [%rd83];
	add.f64 	%fd184, %fd182, %fd183;
	add.s32 	%r190, %r336, 1920;
	mul.wide.u32 	%rd84, %r190, 8;
	add.s64 	%rd85, %rd1, %rd84;
	ld.global.f64 	%fd185, [%rd85];
	add.f64 	%fd186, %fd184, %fd185;
	add.s32 	%r191, %r336, 2560;
	mul.wide.u32 	%rd86, %r191, 8;
	add.s64 	%rd87, %rd1, %rd86;
	ld.global.f64 	%fd187, [%rd87];
	add.f64 	%fd188, %fd186, %fd187;
	add.s32 	%r192, %r336, 3200;
	mul.wide.u32 	%rd88, %r192, 8;
	add.s64 	%rd89, %rd1, %rd88;
	ld.global.f64 	%fd189, [%rd89];
	add.f64 	%fd190, %fd188, %fd189;
	add.s32 	%r193, %r336, 3840;
	mul.wide.u32 	%rd90, %r193, 8;
	add.s64 	%rd91, %rd1, %rd90;
	ld.global.f64 	%fd191, [%rd91];
	add.f64 	%fd192, %fd190, %fd191;
	add.s32 	%r194, %r336, 4480;
	mul.wide.u32 	%rd92, %r194, 8;
	add.s64 	%rd93, %rd1, %rd92;
	ld.global.f64 	%fd193, [%rd93];
	add.f64 	%fd194, %fd192, %fd193;
	add.s32 	%r195, %r336, 5120;
	mul.wide.u32 	%rd94, %r195, 8;
	add.s64 	%rd95, %rd1, %rd94;
	ld.global.f64 	%fd195, [%rd95];
	add.f64 	%fd196, %fd194, %fd195;
	add.s32 	%r196, %r336, 5760;
	mul.wide.u32 	%rd96, %r196, 8;
	add.s64 	%rd97, %rd1, %rd96;
	ld.global.f64 	%fd197, [%rd97];
	add.f64 	%fd198, %fd196, %fd197;
	add.s32 	%r197, %r336, 6400;
	mul.wide.u32 	%rd98, %r197, 8;
	add.s64 	%rd99, %rd1, %rd98;
	ld.global.f64 	%fd199, [%rd99];
	add.f64 	%fd200, %fd198, %fd199;
	add.s32 	%r198, %r336, 7040;
	mul.wide.u32 	%rd100, %r198, 8;
	add.s64 	%rd101, %rd1, %rd100;
	ld.global.f64 	%fd201, [%rd101];
	add.f64 	%fd202, %fd200, %fd201;
	add.s32 	%r199, %r336, 7680;
	mul.wide.u32 	%rd102, %r199, 8;
	add.s64 	%rd103, %rd1, %rd102;
	ld.global.f64 	%fd203, [%rd103];
	add.f64 	%fd204, %fd202, %fd203;
	add.s32 	%r200, %r336, 8320;
	mul.wide.u32 	%rd104, %r200, 8;
	add.s64 	%rd105, %rd1, %rd104;
	ld.global.f64 	%fd205, [%rd105];
	add.f64 	%fd206, %fd204, %fd205;
	add.s32 	%r201, %r336, 8960;
	mul.wide.u32 	%rd106, %r201, 8;
	add.s64 	%rd107, %rd1, %rd106;
	ld.global.f64 	%fd207, [%rd107];
	add.f64 	%fd208, %fd206, %fd207;
	add.s32 	%r202, %r336, 9600;
	mul.wide.u32 	%rd108, %r202, 8;
	add.s64 	%rd109, %rd1, %rd108;
	ld.global.f64 	%fd209, [%rd109];
	add.f64 	%fd364, %fd208, %fd209;
	add.s32 	%r337, %r337, 10240;
	add.s32 	%r336, %r336, 10240;
	add.s32 	%r335, %r335, 16;
	setp.ne.s32 	%p26, %r335, 0;
	@%p26 bra 	$L__BB7_6;
	add.s32 	%r338, %r337, -5120;
$L__BB7_8:
	setp.eq.s32 	%p27, %r11, 0;
	@%p27 bra 	$L__BB7_17;
	and.b32  	%r23, %r10, 7;
	setp.lt.u32 	%p28, %r11, 8;
	@%p28 bra 	$L__BB7_11;
	add.s32 	%r203, %r338, %r347;
	mul.wide.u32 	%rd110, %r203, 8;
	add.s64 	%rd111, %rd1, %rd110;
	ld.global.f64 	%fd211, [%rd111];
	add.f64 	%fd212, %fd364, %fd211;
	add.s32 	%r204, %r203, 640;
	mul.wide.u32 	%rd112, %r204, 8;
	add.s64 	%rd113, %rd1, %rd112;
	ld.global.f64 	%fd213, [%rd113];
	add.f64 	%fd214, %fd212, %fd213;
	add.s32 	%r205, %r203, 1280;
	mul.wide.u32 	%rd114, %r205, 8;
	add.s64 	%rd115, %rd1, %rd114;
	ld.global.f64 	%fd215, [%rd115];
	add.f64 	%fd216, %fd214, %fd215;
	add.s32 	%r206, %r203, 1920;
	mul.wide.u32 	%rd116, %r206, 8;
	add.s64 	%rd117, %rd1, %rd116;
	ld.global.f64 	%fd217, [%rd117];
	add.f64 	%fd218, %fd216, %fd217;
	add.s32 	%r207, %r203, 2560;
	mul.wide.u32 	%rd118, %r207, 8;
	add.s64 	%rd119, %rd1, %rd118;
	ld.global.f64 	%fd219, [%rd119];
	add.f64 	%fd220, %fd218, %fd219;
	add.s32 	%r208, %r203, 3200;
	mul.wide.u32 	%rd120, %r208, 8;
	add.s64 	%rd121, %rd1, %rd120;
	ld.global.f64 	%fd221, [%rd121];
	add.f64 	%fd222, %fd220, %fd221;
	add.s32 	%r209, %r203, 3840;
	mul.wide.u32 	%rd122, %r209, 8;
	add.s64 	%rd123, %rd1, %rd122;
	ld.global.f64 	%fd223, [%rd123];
	add.f64 	%fd224, %fd222, %fd223;
	add.s32 	%r210, %r203, 4480;
	mul.wide.u32 	%rd124, %r210, 8;
	add.s64 	%rd125, %rd1, %rd124;
	ld.global.f64 	%fd225, [%rd125];
	add.f64 	%fd364, %fd224, %fd225;
	add.s32 	%r338, %r338, 5120;
$L__BB7_11:
	setp.eq.s32 	%p29, %r23, 0;
	@%p29 bra 	$L__BB7_17;
	and.b32  	%r26, %r10, 3;
	setp.lt.u32 	%p30, %r23, 4;
	@%p30 bra 	$L__BB7_14;
	add.s32 	%r211, %r338, %r347;
	mul.wide.u32 	%rd126, %r211, 8;
	add.s64 	%rd127, %rd1, %rd126;
	ld.global.f64 	%fd227, [%rd127];
	add.f64 	%fd228, %fd364, %fd227;
	add.s32 	%r212, %r211, 640;
	mul.wide.u32 	%rd128, %r212, 8;
	add.s64 	%rd129, %rd1, %rd128;
	ld.global.f64 	%fd229, [%rd129];
	add.f64 	%fd230, %fd228, %fd229;
	add.s32 	%r213, %r211, 1280;
	mul.wide.u32 	%rd130, %r213, 8;
	add.s64 	%rd131, %rd1, %rd130;
	ld.global.f64 	%fd231, [%rd131];
	add.f64 	%fd232, %fd230, %fd231;
	add.s32 	%r214, %r211, 1920;
	mul.wide.u32 	%rd132, %r214, 8;
	add.s64 	%rd133, %rd1, %rd132;
	ld.global.f64 	%fd233, [%rd133];
	add.f64 	%fd364, %fd232, %fd233;
	add.s32 	%r338, %r338, 2560;
$L__BB7_14:
	setp.eq.s32 	%p31, %r26, 0;
	@%p31 bra 	$L__BB7_17;
	add.s32 	%r342, %r338, %r347;
	neg.s32 	%r341, %r26;
$L__BB7_16:
	.pragma "nounroll";
	mul.wide.u32 	%rd134, %r342, 8;
	add.s64 	%rd135, %rd1, %rd134;
	ld.global.f64 	%fd234, [%rd135];
	add.f64 	%fd364, %fd364, %fd234;
	add.s32 	%r342, %r342, 640;
	add.s32 	%r341, %r341, 1;
	setp.ne.s32 	%p32, %r341, 0;
	@%p32 bra 	$L__BB7_16;
$L__BB7_17:
	setp.lt.u32 	%p33, %r6, 640;
	@%p33 bra 	$L__BB7_22;
	// begin inline asm
	mov.u32 %r278, %laneid;
	// end inline asm
	mov.b64 	%rd146, %fd364;
	mov.b64 	{%r280, %r285}, %rd146;
	mov.b32 	%r286, 1;
	mov.b32 	%r327, 31;
	mov.b32 	%r328, -1;
	// begin inline asm
	shfl.sync.down.b32 %r279, %r280, %r286, %r327, %r328;
	// end inline asm
	// begin inline asm
	shfl.sync.down.b32 %r284, %r285, %r286, %r327, %r328;
	// end inline asm
	mov.b64 	%rd147, {%r279, %r284};
	mov.b64 	%fd305, %rd147;
	setp.gt.s32 	%p61, %r278, 30;
	add.f64 	%fd306, %fd364, %fd305;
	selp.f64 	%fd307, %fd364, %fd306, %p61;
	mov.b64 	%rd148, %fd307;
	mov.b64 	{%r290, %r295}, %rd148;
	mov.b32 	%r296, 2;
	// begin inline asm
	shfl.sync.down.b32 %r289, %r290, %r296, %r327, %r328;
	// end inline asm
	// begin inline asm
	shfl.sync.down.b32 %r294, %r295, %r296, %r327, %r328;
	// end inline asm
	mov.b64 	%rd149, {%r289, %r294};
	mov.b64 	%fd308, %rd149;
	setp.gt.s32 	%p62, %r278, 29;
	add.f64 	%fd309, %fd307, %fd308;
	selp.f64 	%fd310, %fd307, %fd309, %p62;
	mov.b64 	%rd150, %fd310;
	mov.b64 	{%r300, %r305}, %rd150;
	mov.b32 	%r306, 4;
	// begin inline asm
	shfl.sync.down.b32 %r299, %r300, %r306, %r327, %r328;
	// end inline asm
	// begin inline asm
	shfl.sync.down.b32 %r304, %r305, %r306, %r327, %r328;
	// end inline asm
	mov.b64 	%rd151, {%r299, %r304};
	mov.b64 	%fd311, %rd151;
	setp.gt.s32 	%p63, %r278, 27;
	add.f64 	%fd312, %fd310, %fd311;
	selp.f64 	%fd313, %fd310, %fd312, %p63;
	mov.b64 	%rd152, %fd313;
	mov.b64 	{%r310, %r315}, %rd152;
	mov.b32 	%r316, 8;
	// begin inline asm
	shfl.sync.down.b32 %r309, %r310, %r316, %r327, %r328;
	// end inline asm
	// begin inline asm
	shfl.sync.down.b32 %r314, %r315, %r316, %r327, %r328;
	// end inline asm
	mov.b64 	%rd153, {%r309, %r314};
	mov.b64 	%fd314, %rd153;
	setp.gt.s32 	%p64, %r278, 23;
	add.f64 	%fd315, %fd313, %fd314;
	selp.f64 	%fd316, %fd313, %fd315, %p64;
	mov.b64 	%rd154, %fd316;
	mov.b64 	{%r320, %r325}, %rd154;
	mov.b32 	%r326, 16;
	// begin inline asm
	shfl.sync.down.b32 %r319, %r320, %r326, %r327, %r328;
	// end inline asm
	// begin inline asm
	shfl.sync.down.b32 %r324, %r325, %r326, %r327, %r328;
	// end inline asm
	mov.b64 	%rd155, {%r319, %r324};
	mov.b64 	%fd317, %rd155;
	setp.gt.s32 	%p65, %r278, 15;
	add.f64 	%fd16, %fd316, %fd317;
	selp.f64 	%fd375, %fd316, %fd16, %p65;
	setp.ne.s32 	%p66, %r278, 0;
	@%p66 bra 	$L__BB7_20;
	shr.u32 	%r329, %r7, 2;
	and.b32  	%r330, %r329, 248;
	mov.u32 	%r331, _ZZN3cub18CUB_300001_SM_10006detail6reduce18DeviceReduceKernelINS2_10policy_hubIdjN4cuda3std3__44plusIdEEE10Policy1000EN6thrust24THRUST_300001_SM_1000_NS6detail15normal_iteratorINSD_10device_ptrIdEEEEjS9_dNS7_10__identityEEEvT0_PT3_T1_NS0_13GridEvenShareISN_EET2_T4_E12temp_storage;
	add.s32 	%r332, %r331, %r330;
	st.shared.f64 	[%r332+24], %fd16;
$L__BB7_20:
	bar.sync 	0;
	setp.ne.s32 	%p67, %r7, 0;
	@%p67 bra 	$L__BB7_48;
	ld.shared.f64 	%fd318, [_ZZN3cub18CUB_300001_SM_10006detail6reduce18DeviceReduceKernelINS2_10policy_hubIdjN4cuda3std3__44plusIdEEE10Policy1000EN6thrust24THRUST_300001_SM_1000_NS6detail15normal_iteratorINSD_10device_ptrIdEEEEjS9_dNS7_10__identityEEEvT0_PT3_T1_NS0_13GridEvenShareISN_EET2_T4_E12temp_storage+32];
	add.f64 	%fd319, %fd375, %fd318;
	ld.shared.f64 	%fd320, [_ZZN3cub18CUB_300001_SM_10006detail6reduce18DeviceReduceKernelINS2_10policy_hubIdjN4cuda3std3__44plusIdEEE10Policy1000EN6thrust24THRUST_300001_SM_1000_NS6detail15normal_iteratorINSD_10device_ptrIdEEEEjS9_dNS7_10__identityEEEvT0_PT3_T1_NS0_13GridEvenShareISN_EET2_T4_E12temp_storage+40];
	add.f64 	%fd321, %fd319, %fd320;
	ld.shared.f64 	%fd322, [_ZZN3cub18CUB_300001_SM_10006detail6reduce18DeviceReduceKernelINS2_10policy_hubIdjN4cuda3std3__44plusIdEEE10Policy1000EN6thrust24THRUST_300001_SM_1000_NS6detail15normal_iteratorINSD_10device_ptrIdEEEEjS9_dNS7_10__identityEEEvT0_PT3_T1_NS0_13GridEvenShareISN_EET2_T4_E12temp_storage+48];
	add.f64 	%fd323, %fd321, %fd322;
	ld.shared.f64 	%fd324, [_ZZN3cub18CUB_300001_SM_10006detail6reduce18DeviceReduceKernelINS2_10policy_hubIdjN4cuda3std3__44plusIdEEE10Policy1000EN6thrust24THRUST_300001_SM_1000_NS6detail15normal_iteratorINSD_10device_ptrIdEEEEjS9_dNS7_10__identityEEEvT0_PT3_T1_NS0_13GridEvenShareISN_EET2_T4_E12temp_storage+56];
	add.f64 	%fd325, %fd323, %fd324;
	ld.shared.f64 	%fd326, [_ZZN3cub18CUB_300001_SM_10006detail6reduce18DeviceReduceKernelINS2_10policy_hubIdjN4cuda3std3__44plusIdEEE10Policy1000EN6thrust24THRUST_300001_SM_1000_NS6detail15normal_iteratorINSD_10device_ptrIdEEEEjS9_dNS7_10__identityEEEvT0_PT3_T1_NS0_13GridEvenShareISN_EET2_T4_E12temp_storage+64];
	add.f64 	%fd327, %fd325, %fd326;
	ld.shared.f64 	%fd328, [_ZZN3cub18CUB_300001_SM_10006detail6reduce18DeviceReduceKernelINS2_10policy_hubIdjN4cuda3std3__44plusIdEEE10Policy1000EN6thrust24THRUST_300001_SM_1000_NS6detail15normal_iteratorINSD_10device_ptrIdEEEEjS9_dNS7_10__identityEEEvT0_PT3_T1_NS0_13GridEvenShareISN_EET2_T4_E12temp_storage+72];
	add.f64 	%fd329, %fd327, %fd328;
	ld.shared.f64 	%fd330, [_ZZN3cub18CUB_300001_SM_10006detail6reduce18DeviceReduceKernelINS2_10policy_hubIdjN4cuda3std3__44plusIdEEE10Policy1000EN6thrust24THRUST_300001_SM_1000_NS6detail15normal_iteratorINSD_10device_ptrIdEEEEjS9_dNS7_10__identityEEEvT0_PT3_T1_NS0_13GridEvenShareISN_EET2_T4_E12temp_storage+80];
	add.f64 	%fd331, %fd329, %fd330;
	ld.shared.f64 	%fd332, [_ZZN3cub18CUB_300001_SM_10006detail6reduce18DeviceReduceKernelINS2_10policy_hubIdjN4cuda3std3__44plusIdEEE10Policy1000EN6thrust24THRUST_300001_SM_1000_NS6detail15normal_iteratorINSD_10device_ptrIdEEEEjS9_dNS7_10__identityEEEvT0_PT3_T1_NS0_13GridEvenShareISN_EET2_T4_E12temp_storage+88];
	add.f64 	%fd333, %fd331, %fd332;
	ld.shared.f64 	%fd334, [_ZZN3cub18CUB_300001_SM_10006detail6reduce18DeviceReduceKernelINS2_10policy_hubIdjN4cuda3std3__44plusIdEEE10Policy1000EN6thrust24THRUST_300001_SM_1000_NS6detail15normal_iteratorINSD_10device_ptrIdEEEEjS9_dNS7_10__identityEEEvT0_PT3_T1_NS0_13GridEvenShareISN_EET2_T4_E12temp_storage+96];
	add.f64 	%fd335, %fd333, %fd334;
	ld.shared.f64 	%fd336, [_ZZN3cub18CUB_300001_SM_10006detail6reduce18DeviceReduceKernelINS2_10policy_hubIdjN4cuda3std3__44plusIdEEE10Policy1000EN6thrust24THRUST_300001_SM_1000_NS6detail15normal_iteratorINSD_10device_ptrIdEEEEjS9_dNS7_10__identityEEEvT0_PT3_T1_NS0_13GridEvenShareISN_EET2_T4_E12temp_storage+104];
	add.f64 	%fd337, %fd335, %fd336;
	ld.shared.f64 	%fd338, [_ZZN3cub18CUB_300001_SM_10006detail6reduce18DeviceReduceKernelINS2_10policy_hubIdjN4cuda3std3__44plusIdEEE10Policy1000EN6thrust24THRUST_300001_SM_1000_NS6detail15normal_iteratorINSD_10device_ptrIdEEEEjS9_dNS7_10__identityEEEvT0_PT3_T1_NS0_13GridEvenShareISN_EET2_T4_E12temp_storage+112];
	add.f64 	%fd339, %fd337, %fd338;
	ld.shared.f64 	%fd340, [_ZZN3cub18CUB_300001_SM_10006detail6reduce18DeviceReduceKernelINS2_10policy_hubIdjN4cuda3std3__44plusIdEEE10Policy1000EN6thrust24THRUST_300001_SM_1000_NS6detail15normal_iteratorINSD_10device_ptrIdEEEEjS9_dNS7_10__identityEEEvT0_PT3_T1_NS0_13GridEvenShareISN_EET2_T4_E12temp_storage+120];
	add.f64 	%fd341, %fd339, %fd340;
	ld.shared.f64 	%fd342, [_ZZN3cub18CUB_300001_SM_10006detail6reduce18DeviceReduceKernelINS2_10policy_hubIdjN4cuda3std3__44plusIdEEE10Policy1000EN6thrust24THRUST_300001_SM_1000_NS6detail15normal_iteratorINSD_10device_ptrIdEEEEjS9_dNS7_10__identityEEEvT0_PT3_T1_NS0_13GridEvenShareISN_EET2_T4_E12temp_storage+128];
	add.f64 	%fd343, %fd341, %fd342;
	ld.shared.f64 	%fd344, [_ZZN3cub18CUB_300001_SM_10006detail6reduce18DeviceReduceKernelINS2_10policy_hubIdjN4cuda3std3__44plusIdEEE10Policy1000EN6thrust24THRUST_300001_SM_1000_NS6detail15normal_iteratorINSD_10device_ptrIdEEEEjS9_dNS7_10__identityEEEvT0_PT3_T1_NS0_13GridEvenShareISN_EET2_T4_E12temp_storage+136];
	add.f64 	%fd345, %fd343, %fd344;
	ld.shared.f64 	%fd346, [_ZZN3cub18CUB_300001_SM_10006detail6reduce18DeviceReduceKernelINS2_10policy_hubIdjN4cuda3std3__44plusIdEEE10Policy1000EN6thrust24THRUST_300001_SM_1000_NS6detail15normal_iteratorINSD_10device_ptrIdEEEEjS9_dNS7_10__identityEEEvT0_PT3_T1_NS0_13GridEvenShareISN_EET2_T4_E12temp_storage+144];
	add.f64 	%fd347, %fd345, %fd346;
	ld.shared.f64 	%fd348, [_ZZN3cub18CUB_300001_SM_10006detail6reduce18DeviceReduceKernelINS2_10policy_hubIdjN4cuda3std3__44plusIdEEE10Policy1000EN6thrust24THRUST_300001_SM_1000_NS6detail15normal_iteratorINSD_10device_ptrIdEEEEjS9_dNS7_10__identityEEEvT0_PT3_T1_NS0_13GridEvenShareISN_EET2_T4_E12temp_storage+152];
	add.f64 	%fd349, %fd347, %fd348;
	ld.shared.f64 	%fd350, [_ZZN3cub18CUB_300001_SM_10006detail6reduce18DeviceReduceKernelINS2_10policy_hubIdjN4cuda3std3__44plusIdEEE10Policy1000EN6thrust24THRUST_300001_SM_1000_NS6detail15normal_iteratorINSD_10device_ptrIdEEEEjS9_dNS7_10__identityEEEvT0_PT3_T1_NS0_13GridEvenShareISN_EET2_T4_E12temp_storage+160];
	add.f64 	%fd351, %fd349, %fd350;
	ld.shared.f64 	%fd352, [_ZZN3cub18CUB_300001_SM_10006detail6reduce18DeviceReduceKernelINS2_10policy_hubIdjN4cuda3std3__44plusIdEEE10Policy1000EN6thrust24THRUST_300001_SM_1000_NS6detail15normal_iteratorINSD_10device_ptrIdEEEEjS9_dNS7_10__identityEEEvT0_PT3_T1_NS0_13GridEvenShareISN_EET2_T4_E12temp_storage+168];
	add.f64 	%fd353, %fd351, %fd352;
	ld.shared.f64 	%fd354, [_ZZN3cub18CUB_300001_SM_10006detail6reduce18DeviceReduceKernelINS2_10policy_hubIdjN4cuda3std3__44plusIdEEE10Policy1000EN6thrust24THRUST_300001_SM_1000_NS6detail15normal_iteratorINSD_10device_ptrIdEEEEjS9_dNS7_10__identityEEEvT0_PT3_T1_NS0_13GridEvenShareISN_EET2_T4_E12temp_storage+176];
	add.f64 	%fd375, %fd353, %fd354;
	bra.uni 	$L__BB7_48;
$L__BB7_22:
	// begin inline asm
	mov.u32 %r215, %laneid;
	// end inline asm
	and.b32  	%r266, %r7, 992;
	add.s32 	%r267, %r266, 32;
	setp.gt.u32 	%p34, %r267, %r6;
	not.b32 	%r268, %r266;
	add.s32 	%r269, %r6, %r268;
	selp.b32 	%r264, %r269, 31, %p34;
	mov.b64 	%rd136, %fd364;
	mov.b64 	{%r217, %r222}, %rd136;
	mov.b32 	%r223, 1;
	mov.b32 	%r265, -1;
	// begin inline asm
	shfl.sync.down.b32 %r216, %r217, %r223, %r264, %r265;
	// end inline asm
	// begin inline asm
	shfl.sync.down.b32 %r221, %r222, %r223, %r264, %r265;
	// end inline asm
	mov.b64 	%rd137, {%r216, %r221};
	mov.b64 	%fd235, %rd137;
	setp.lt.s32 	%p35, %r215, %r264;
	add.f64 	%fd236, %fd364, %fd235;
	selp.f64 	%fd237, %fd236, %fd364, %p35;
	mov.b64 	%rd138, %fd237;
	mov.b64 	{%r227, %r232}, %rd138;
	mov.b32 	%r233, 2;
	// begin inline asm
	shfl.sync.down.b32 %r226, %r227, %r233, %r264, %r265;
	// end inline asm
	// begin inline asm
	shfl.sync.down.b32 %r231, %r232, %r233, %r264, %r265;
	// end inline asm
	mov.b64 	%rd139, {%r226, %r231};
	mov.b64 	%fd238, %rd139;
	add.s32 	%r270, %r215, 2;
	setp.gt.s32 	%p36, %r270, %r264;
	add.f64 	%fd239, %fd237, %fd238;
	selp.f64 	%fd240, %fd237, %fd239, %p36;
	mov.b64 	%rd140, %fd240;
	mov.b64 	{%r237, %r242}, %rd140;
	mov.b32 	%r243, 4;
	// begin inline asm
	shfl.sync.down.b32 %r236, %r237, %r243, %r264, %r265;
	// end inline asm
	// begin inline asm
	shfl.sync.down.b32 %r241, %r242, %r243, %r264, %r265;
	// end inline asm
	mov.b64 	%rd141, {%r236, %r241};
	mov.b64 	%fd241, %rd141;
	add.s32 	%r271, %r215, 4;
	setp.gt.s32 	%p37, %r271, %r264;
	add.f64 	%fd242, %fd240, %fd241;
	selp.f64 	%fd243, %fd240, %fd242, %p37;
	mov.b64 	%rd142, %fd243;
	mov.b64 	{%r247, %r252}, %rd142;
	mov.b32 	%r253, 8;
	// begin inline asm
	shfl.sync.down.b32 %r246, %r247, %r253, %r264, %r265;
	// end inline asm
	// begin inline asm
	shfl.sync.down.b32 %r251, %r252, %r253, %r264, %r265;
	// end inline asm
	mov.b64 	%rd143, {%r246, %r251};
	mov.b64 	%fd244, %rd143;
	add.s32 	%r272, %r215, 8;
	setp.gt.s32 	%p38, %r272, %r264;
	add.f64 	%fd245, %fd243, %fd244;
	selp.f64 	%fd246, %fd243, %fd245, %p38;
	mov.b64 	%rd144, %fd246;
	mov.b64 	{%r257, %r262}, %rd144;
	mov.b32 	%r263, 16;
	// begin inline asm
	shfl.sync.down.b32 %r256, %r257, %r263, %r264, %r265;
	// end inline asm
	// begin inline asm
	shfl.sync.down.b32 %r261, %r262, %r263, %r264, %r265;
	// end inline asm
	mov.b64 	%rd145, {%r256, %r261};
	mov.b64 	%fd247, %rd145;
	add.s32 	%r273, %r215, 16;
	setp.gt.s32 	%p39, %r273, %r264;
	add.f64 	%fd248, %fd246, %fd247;
	selp.f64 	%fd375, %fd246, %fd248, %p39;
	setp.ne.s32 	%p40, %r215, 0;
	@%p40 bra 	$L__BB7_24;
	shr.u32 	%r274, %r7, 2;
	and.b32  	%r275, %r274, 248;
	mov.u32 	%r276, _ZZN3cub18CUB_300001_SM_10006detail6reduce18DeviceReduceKernelINS2_10policy_hubIdjN4cuda3std3__44plusIdEEE10Policy1000EN6thrust24THRUST_300001_SM_1000_NS6detail15normal_iteratorINSD_10device_ptrIdEEEEjS9_dNS7_10__identityEEEvT0_PT3_T1_NS0_13GridEvenShareISN_EET2_T4_E12temp_storage;
	add.s32 	%r277, %r276, %r275;
	st.shared.f64 	[%r277+24], %fd375;
$L__BB7_24:
	bar.sync 	0;
	setp.ne.s32 	%p41, %r7, 0;
	@%p41 bra 	$L__BB7_48;
	setp.gt.u32 	%p42, %r6, 32;
	ld.shared.f64 	%fd249, [_ZZN3cub18CUB_300001_SM_10006detail6reduce18DeviceReduceKernelINS2_10policy_hubIdjN4cuda3std3__44plusIdEEE10Policy1000EN6thrust24THRUST_300001_SM_1000_NS6detail15normal_iteratorINSD_10device_ptrIdEEEEjS9_dNS7_10__identityEEEvT0_PT3_T1_NS0_13GridEvenShareISN_EET2_T4_E12temp_storage+32];
	add.f64 	%fd250, %fd375, %fd249;
	selp.f64 	%fd251, %fd250, %fd375, %p42;
	setp.gt.u32 	%p43, %r6, 64;
	ld.shared.f64 	%fd252, [_ZZN3cub18CUB_300001_SM_10006detail6reduce18DeviceReduceKernelINS2_10policy_hubIdjN4cuda3std3__44plusIdEEE10Policy1000EN6thrust24THRUST_300001_SM_1000_NS6detail15normal_iteratorINSD_10device_ptrIdEEEEjS9_dNS7_10__identityEEEvT0_PT3_T1_NS0_13GridEvenShareISN_EET2_T4_E12temp_storage+40];
	add.f64 	%fd253, %fd252, %fd251;
	selp.f64 	%fd254, %fd253, %fd251, %p43;
	setp.gt.u32 	%p44, %r6, 96;
	ld.shared.f64 	%fd255, [_ZZN3cub18CUB_300001_SM_10006detail6reduce18DeviceReduceKernelINS2_10policy_hubIdjN4cuda3std3__44plusIdEEE10Policy1000EN6thrust24THRUST_300001_SM_1000_NS6detail15normal_iteratorINSD_10device_ptrIdEEEEjS9_dNS7_10__identityEEEvT0_PT3_T1_NS0_13GridEvenShareISN_EET2_T4_E12temp_storage+48];
	add.f64 	%fd256, %fd255, %fd254;
	selp.f64 	%fd257, %fd256, %fd254, %p44;
	setp.gt.u32 	%p45, %r6, 128;
	ld.shared.f64 	%fd258, [_ZZN3cub18CUB_300001_SM_10006detail6reduce18DeviceReduceKernelINS2_10policy_hubIdjN4cuda3std3__44plusIdEEE10Policy1000EN6thrust24THRUST_300001_SM_1000_NS6detail15normal_iteratorINSD_10device_ptrIdEEEEjS9_dNS7_10__identityEEEvT0_PT3_T1_NS0_13GridEvenShareISN_EET2_T4_E12temp_storage+56];
	add.f64 	%fd259, %fd258, %fd257;
	selp.f64 	%fd260, %fd259, %fd257, %p45;
	setp.gt.u32 	%p46, %r6, 160;
	ld.shared.f64 	%fd261, [_ZZN3cub18CUB_300001_SM_10006detail6reduce18DeviceReduceKernelINS2_10policy_hubIdjN4cuda3std3__44plusIdEEE10Policy1000EN6thrust24THRUST_300001_SM_1000_NS6detail15normal_iteratorINSD_10device_ptrIdEEEEjS9_dNS7_10__identityEEEvT0_PT3_T1_NS0_13GridEvenShareISN_EET2_T4_E12temp_storage+64];
	add.f64 	%fd262, %fd261, %fd260;
	selp.f64 	%fd263, %fd262, %fd260, %p46;
	setp.gt.u32 	%p47, %r6, 192;
	ld.shared.f64 	%fd264, [_ZZN3cub18CUB_300001_SM_10006detail6reduce18DeviceReduceKernelINS2_10policy_hubIdjN4cuda3std3__44plusIdEEE10Policy1000EN6thrust24THRUST_300001_SM_1000_NS6detail15normal_iteratorINSD_10device_ptrIdEEEEjS9_dNS7_10__identityEEEvT0_PT3_T1_NS0_13GridEvenShareISN_EET2_T4_E12temp_storage+72];
	add.f64 	%fd265, %fd264, %fd263;
	selp.f64 	%fd266, %fd265, %fd263, %p47;
	setp.gt.u32 	%p48, %r6, 224;
	ld.shared.f64 	%fd267, [_ZZN3cub18CUB_300001_SM_10006detail6reduce18DeviceReduceKernelINS2_10policy_hubIdjN4cuda3std3__44plusIdEEE10Policy1000EN6thrust24THRUST_300001_SM_1000_NS6detail15normal_iteratorINSD_10device_ptrIdEEEEjS9_dNS7_10__identityEEEvT0_PT3_T1_NS0_13GridEvenShareISN_EET2_T4_E12temp_storage+80];
	add.f64 	%fd268, %fd267, %fd266;
	selp.f64 	%fd269, %fd268, %fd266, %p48;
	setp.gt.u32 	%p49, %r6, 256;
	ld.shared.f64 	%fd270, [_ZZN3cub18CUB_300001_SM_10006detail6reduce18DeviceReduceKernelINS2_10policy_hubIdjN4cuda3std3__44plusIdEEE10Policy1000EN6thrust24THRUST_300001_SM_1000_NS6detail15normal_iteratorINSD_10device_ptrIdEEEEjS9_dNS7_10__identityEEEvT0_PT3_T1_NS0_13GridEvenShareISN_EET2_T4_E12temp_storage+88];
	add.f64 	%fd271, %fd270, %fd269;
	selp.f64 	%fd272, %fd271, %fd269, %p49;
	setp.gt.u32 	%p50, %r6, 288;
	ld.shared.f64 	%fd273, [_ZZN3cub18CUB_300001_SM_10006detail6reduce18DeviceReduceKernelINS2_10policy_hubIdjN4cuda3std3__44plusIdEEE10Policy1000EN6thrust24THRUST_300001_SM_1000_NS6detail15normal_iteratorINSD_10device_ptrIdEEEEjS9_dNS7_10__identityEEEvT0_PT3_T1_NS0_13GridEvenShareISN_EET2_T4_E12temp_storage+96];
	add.f64 	%fd274, %fd273, %fd272;
	selp.f64 	%fd275, %fd274, %fd272, %p50;
	setp.gt.u32 	%p51, %r6, 320;
	ld.shared.f64 	%fd276, [_ZZN3cub18CUB_300001_SM_10006detail6reduce18DeviceReduceKernelINS2_10policy_hubIdjN4cuda3std3__44plusIdEEE10Policy1000EN6thrust24THRUST_300001_SM_1000_NS6detail15normal_iteratorINSD_10device_ptrIdEEEEjS9_dNS7_10__identityEEEvT0_PT3_T1_NS0_13GridEvenShareISN_EET2_T4_E12temp_storage+104];
	add.f64 	%fd277, %fd276, %fd275;
	selp.f64 	%fd278, %fd277, %fd275, %p51;
	setp.gt.u32 	%p52, %r6, 352;
	ld.shared.f64 	%fd279, [_ZZN3cub18CUB_300001_SM_10006detail6reduce18DeviceReduceKernelINS2_10policy_hubIdjN4cuda3std3__44plusIdEEE10Policy1000EN6thrust24THRUST_300001_SM_1000_NS6detail15normal_iteratorINSD_10device_ptrIdEEEEjS9_dNS7_10__identityEEEvT0_PT3_T1_NS0_13GridEvenShareISN_EET2_T4_E12temp_storage+112];
	add.f64 	%fd280, %fd279, %fd278;
	selp.f64 	%fd281, %fd280, %fd278, %p52;
	setp.gt.u32 	%p53, %r6, 384;
	ld.shared.f64 	%fd282, [_ZZN3cub18CUB_300001_SM_10006detail6reduce18DeviceReduceKernelINS2_10policy_hubIdjN4cuda3std3__44plusIdEEE10Policy1000EN6thrust24THRUST_300001_SM_1000_NS6detail15normal_iteratorINSD_10device_ptrIdEEEEjS9_dNS7_10__identityEEEvT0_PT3_T1_NS0_13GridEvenShareISN_EET2_T4_E12temp_storage+120];
	add.f64 	%fd283, %fd282, %fd281;
	selp.f64 	%fd284, %fd283, %fd281, %p53;
	setp.gt.u32 	%p54, %r6, 416;
	ld.shared.f64 	%fd285, [_ZZN3cub18CUB_300001_SM_10006detail6reduce18DeviceReduceKernelINS2_10policy_hubIdjN4cuda3std3__44plusIdEEE10Policy1000EN6thrust24THRUST_300001_SM_1000_NS6detail15normal_iteratorINSD_10device_ptrIdEEEEjS9_dNS7_10__identityEEEvT0_PT3_T1_NS0_13GridEvenShareISN_EET2_T4_E12temp_storage+128];
	add.f64 	%fd286, %fd285, %fd284;
	selp.f64 	%fd287, %fd286, %fd284, %p54;
	setp.gt.u32 	%p55, %r6, 448;
	ld.shared.f64 	%fd288, [_ZZN3cub18CUB_300001_SM_10006detail6reduce18DeviceReduceKernelINS2_10policy_hubIdjN4cuda3std3__44plusIdEEE10Policy1000EN6thrust24THRUST_300001_SM_1000_NS6detail15normal_iteratorINSD_10device_ptrIdEEEEjS9_dNS7_10__identityEEEvT0_PT3_T1_NS0_13GridEvenShareISN_EET2_T4_E12temp_storage+136];
	add.f64 	%fd289, %fd288, %fd287;
	selp.f64 	%fd290, %fd289, %fd287, %p55;
	setp.gt.u32 	%p56, %r6, 480;
	ld.shared.f64 	%fd291, [_ZZN3cub18CUB_300001_SM_10006detail6reduce18DeviceReduceKernelINS2_10policy_hubIdjN4cuda3std3__44plusIdEEE10Policy1000EN6thrust24THRUST_300001_SM_1000_NS6detail15normal_iteratorINSD_10device_ptrIdEEEEjS9_dNS7_10__identityEEEvT0_PT3_T1_NS0_13GridEvenShareISN_EET2_T4_E12temp_storage+144];
	add.f64 	%fd292, %fd291, %fd290;
	selp.f64 	%fd293, %fd292, %fd290, %p56;
	setp.gt.u32 	%p57, %r6, 512;
	ld.shared.f64 	%fd294, [_ZZN3cub18CUB_300001_SM_10006detail6reduce18DeviceReduceKernelINS2_10policy_hubIdjN4cuda3std3__44plusIdEEE10Policy1000EN6thrust24THRUST_300001_SM_1000_NS6detail15normal_iteratorINSD_10device_ptrIdEEEEjS9_dNS7_10__identityEEEvT0_PT3_T1_NS0_13GridEvenShareISN_EET2_T4_E12temp_storage+152];
	add.f64 	%fd295, %fd294, %fd293;
	selp.f64 	%fd296, %fd295, %fd293, %p57;
	setp.gt.u32 	%p58, %r6, 544;
	ld.shared.f64 	%fd297, [_ZZN3cub18CUB_300001_SM_10006detail6reduce18DeviceReduceKernelINS2_10policy_hubIdjN4cuda3std3__44plusIdEEE10Policy1000EN6thrust24THRUST_300001_SM_1000_NS6detail15normal_iteratorINSD_10device_ptrIdEEEEjS9_dNS7_10__identityEEEvT0_PT3_T1_NS0_13GridEvenShareISN_EET2_T4_E12temp_storage+160];
	add.f64 	%fd298, %fd297, %fd296;
	selp.f64 	%fd299, %fd298, %fd296, %p58;
	setp.gt.u32 	%p59, %r6, 576;
	ld.shared.f64 	%fd300, [_ZZN3cub18CUB_300001_SM_10006detail6reduce18DeviceReduceKernelINS2_10policy_hubIdjN4cuda3std3__44plusIdEEE10Policy1000EN6thrust24THRUST_300001_SM_1000_NS6detail15normal_iteratorINSD_10device_ptrIdEEEEjS9_dNS7_10__identityEEEvT0_PT3_T1_NS0_13GridEvenShareISN_EET2_T4_E12temp_storage+168];
	add.f64 	%fd301, %fd300, %fd299;
	selp.f64 	%fd302, %fd301, %fd299, %p59;
	setp.gt.u32 	%p60, %r6, 608;
	ld.shared.f64 	%fd303, [_ZZN3cub18CUB_300001_SM_10006detail6reduce18DeviceReduceKernelINS2_10policy_hubIdjN4cuda3std3__44plusIdEEE10Policy1000EN6thrust24THRUST_300001_SM_1000_NS6detail15normal_iteratorINSD_10device_ptrIdEEEEjS9_dNS7_10__identityEEEvT0_PT3_T1_NS0_13GridEvenShareISN_EET2_T4_E12temp_storage+176];
	add.f64 	%fd304, %fd303, %fd302;
	selp.f64 	%fd375, %fd304, %fd302, %p60;
	bra.uni 	$L__BB7_48;
$L__BB7_26:
	mov.u32 	%r35, %tid.x;
	add.s32 	%r72, %r347, %r35;
	mul.wide.u32 	%rd4, %r72, 8;
	add.s64 	%rd5, %rd1, %rd4;
	ld.global.f64 	%fd41, [%rd5];
	ld.global.f64 	%fd42, [%rd5+5120];
	ld.global.f64 	%fd43, [%rd5+10240];
	ld.global.f64 	%fd44, [%rd5+15360];
	ld.global.f64 	%fd45, [%rd5+20480];
	ld.global.f64 	%fd46, [%rd5+25600];
	ld.global.f64 	%fd47, [%rd5+30720];
	ld.global.f64 	%fd48, [%rd5+35840];
	add.f64 	%fd49, %fd41, %fd42;
	add.f64 	%fd50, %fd49, %fd43;
	add.f64 	%fd51, %fd50, %fd44;
	add.f64 	%fd52, %fd51, %fd45;
	add.f64 	%fd53, %fd52, %fd46;
	add.f64 	%fd54, %fd53, %fd47;
	add.f64 	%fd374, %fd54, %fd48;
	setp.lt.u32 	%p2, %r6, %r4;
	@%p2 bra 	$L__BB7_44;
	add.s32 	%r36, %r4, %r347;
	not.b32 	%r74, %r35;
	add.s32 	%r75, %r74, %r1;
	sub.s32 	%r76, %r75, %r4;
	sub.s32 	%r344, %r76, %r347;
	add.s32 	%r77, %r36, %r35;
	add.s32 	%r343, %r77, 5120;
	mov.b32 	%r346, 0;
	mov.u32 	%r345, %r36;
$L__BB7_28:
	mad.lo.s32 	%r347, %r2, 5120, %r347;
	add.s32 	%r78, %r1, -5120;
	setp.gt.u32 	%p3, %r347, %r78;
	@%p3 bra 	$L__BB7_30;
	add.s32 	%r79, %r35, %r347;
	mul.wide.u32 	%rd6, %r79, 8;
	add.s64 	%rd7, %rd1, %rd6;
	ld.global.f64 	%fd55, [%rd7];
	ld.global.f64 	%fd56, [%rd7+5120];
	ld.global.f64 	%fd57, [%rd7+10240];
	ld.global.f64 	%fd58, [%rd7+15360];
	ld.global.f64 	%fd59, [%rd7+20480];
	ld.global.f64 	%fd60, [%rd7+25600];
	ld.global.f64 	%fd61, [%rd7+30720];
	ld.global.f64 	%fd62, [%rd7+35840];
	add.f64 	%fd63, %fd374, %fd55;
	add.f64 	%fd64, %fd63, %fd56;
	add.f64 	%fd65, %fd64, %fd57;
	add.f64 	%fd66, %fd65, %fd58;
	add.f64 	%fd67, %fd66, %fd59;
	add.f64 	%fd68, %fd67, %fd60;
	add.f64 	%fd69, %fd68, %fd61;
	add.f64 	%fd374, %fd69, %fd62;
	sub.s32 	%r80, %r1, %r347;
	mul.lo.s32 	%r81, %r2, 5120;
	setp.lt.u32 	%p4, %r80, %r81;
	add.s32 	%r346, %r346, 1;
	add.s32 	%r345, %r345, %r81;
	sub.s32 	%r344, %r344, %r81;
	add.s32 	%r343, %r343, %r81;
	@%p4 bra 	$L__BB7_44;
	bra.uni 	$L__BB7_28;
$L__BB7_30:
	setp.le.u32 	%p5, %r1, %r347;
	sub.s32 	%r82, %r1, %r347;
	setp.ge.s32 	%p6, %r35, %r82;
	or.pred  	%p7, %p5, %p6;
	@%p7 bra 	$L__BB7_44;
	not.b32 	%r84, %r35;
	add.s32 	%r85, %r1, %r84;
	sub.s32 	%r86, %r85, %r36;
	mul.lo.s32 	%r87, %r2, %r346;
	mad.lo.s32 	%r88, %r87, -5120, %r86;
	mul.hi.u32 	%r89, %r88, -858993459;
	shr.u32 	%r90, %r89, 9;
	add.s32 	%r49, %r90, 1;
	and.b32  	%r50, %r49, 15;
	setp.lt.u32 	%p8, %r88, 9600;
	mov.u32 	%r352, %r35;
	@%p8 bra 	$L__BB7_35;
	or.b32  	%r350, %r35, 5120;
	mul.hi.u32 	%r91, %r344, -858993459;
	shr.u32 	%r92, %r91, 9;
	add.s32 	%r93, %r92, 1;
	and.b32  	%r94, %r93, 16777200;
	neg.s32 	%r348, %r94;
$L__BB7_33:
	.pragma "nounroll";
	add.s32 	%r95, %r343, -5120;
	mul.wide.u32 	%rd8, %r95, 8;
	add.s64 	%rd9, %rd1, %rd8;
	ld.global.f64 	%fd71, [%rd9];
	add.f64 	%fd72, %fd374, %fd71;
	add.s32 	%r96, %r343, -4480;
	mul.wide.u32 	%rd10, %r96, 8;
	add.s64 	%rd11, %rd1, %rd10;
	ld.global.f64 	%fd73, [%rd11];
	add.f64 	%fd74, %fd72, %fd73;
	add.s32 	%r97, %r343, -3840;
	mul.wide.u32 	%rd12, %r97, 8;
	add.s64 	%rd13, %rd1, %rd12;
	ld.global.f64 	%fd75, [%rd13];
	add.f64 	%fd76, %fd74, %fd75;
	add.s32 	%r98, %r343, -3200;
	mul.wide.u32 	%rd14, %r98, 8;
	add.s64 	%rd15, %rd1, %rd14;
	ld.global.f64 	%fd77, [%rd15];
	add.f64 	%fd78, %fd76, %fd77;
	add.s32 	%r99, %r343, -2560;
	mul.wide.u32 	%rd16, %r99, 8;
	add.s64 	%rd17, %rd1, %rd16;
	ld.global.f64 	%fd79, [%rd17];
	add.f64 	%fd80, %fd78, %fd79;
	add.s32 	%r100, %r343, -1920;
	mul.wide.u32 	%rd18, %r100, 8;
	add.s64 	%rd19, %rd1, %rd18;
	ld.global.f64 	%fd81, [%rd19];
	add.f64 	%fd82, %fd80, %fd81;
	add.s32 	%r101, %r343, -1280;
	mul.wide.u32 	%rd20, %r101, 8;
	add.s64 	%rd21, %rd1, %rd20;
	ld.global.f64 	%fd83, [%rd21];
	add.f64 	%fd84, %fd82, %fd83;
	add.s32 	%r102, %r343, 4480;
	add.s32 	%r103, %r343, -640;
	mul.wide.u32 	%rd22, %r103, 8;
	add.s64 	%rd23, %rd1, %rd22;
	ld.global.f64 	%fd85, [%rd23];
	add.f64 	%fd86, %fd84, %fd85;
	mul.wide.u32 	%rd24, %r343, 8;
	add.s64 	%rd25, %rd1, %rd24;
	ld.global.f64 	%fd87, [%rd25];
	add.f64 	%fd88, %fd86, %fd87;
	add.s32 	%r104, %r343, 640;
	mul.wide.u32 	%rd26, %r104, 8;
	add.s64 	%rd27, %rd1, %rd26;
	ld.global.f64 	%fd89, [%rd27];
	add.f64 	%fd90, %fd88, %fd89;
	add.s32 	%r105, %r343, 1280;
	mul.wide.u32 	%rd28, %r105, 8;
	add.s64 	%rd29, %rd1, %rd28;
	ld.global.f64 	%fd91, [%rd29];
	add.f64 	%fd92, %fd90, %fd91;
	add.s32 	%r106, %r343, 1920;
	mul.wide.u32 	%rd30, %r106, 8;
	add.s64 	%rd31, %rd1, %rd30;
	ld.global.f64 	%fd93, [%rd31];
	add.f64 	%fd94, %fd92, %fd93;
	add.s32 	%r107, %r343, 2560;
	mul.wide.u32 	%rd32, %r107, 8;
	add.s64 	%rd33, %rd1, %rd32;
	ld.global.f64 	%fd95, [%rd33];
	add.f64 	%fd96, %fd94, %fd95;
	add.s32 	%r108, %r343, 3200;
	mul.wide.u32 	%rd34, %r108, 8;
	add.s64 	%rd35, %rd1, %rd34;
	ld.global.f64 	%fd97, [%rd35];
	add.f64 	%fd98, %fd96, %fd97;
	add.s32 	%r109, %r343, 3840;
	mul.wide.u32 	%rd36, %r109, 8;
	add.s64 	%rd37, %rd1, %rd36;
	ld.global.f64 	%fd99, [%rd37];
	add.f64 	%fd100, %fd98, %fd99;
	mul.wide.u32 	%rd38, %r102, 8;
	add.s64 	%rd39, %rd1, %rd38;
	ld.global.f64 	%fd101, [%rd39];
	add.f64 	%fd374, %fd100, %fd101;
	add.s32 	%r350, %r350, 10240;
	add.s32 	%r343, %r343, 10240;
	add.s32 	%r348, %r348, 16;
	setp.ne.s32 	%p9, %r348, 0;
	@%p9 bra 	$L__BB7_33;
	add.s32 	%r352, %r350, -5120;
$L__BB7_35:
	setp.eq.s32 	%p10, %r50, 0;
	@%p10 bra 	$L__BB7_44;
	and.b32  	%r61, %r49, 7;
	setp.lt.u32 	%p11, %r50, 8;
	@%p11 bra 	$L__BB7_38;
	add.s32 	%r110, %r352, %r347;
	mul.wide.u32 	%rd40, %r110, 8;
	add.s64 	%rd41, %rd1, %rd40;
	ld.global.f64 	%fd103, [%rd41];
	add.f64 	%fd104, %fd374, %fd103;
	add.s32 	%r111, %r110, 640;
	mul.wide.u32 	%rd42, %r111, 8;
	add.s64 	%rd43, %rd1, %rd42;
	ld.global.f64 	%fd105, [%rd43];
	add.f64 	%fd106, %fd104, %fd105;
	add.s32 	%r112, %r110, 1280;
	mul.wide.u32 	%rd44, %r112, 8;
	add.s64 	%rd45, %rd1, %rd44;
	ld.global.f64 	%fd107, [%rd45];
	add.f64 	%fd108, %fd106, %fd107;
	add.s32 	%r113, %r110, 1920;
	mul.wide.u32 	%rd46, %r113, 8;
	add.s64 	%rd47, %rd1, %rd46;
	ld.global.f64 	%fd109, [%rd47];
	add.f64 	%fd110, %fd108, %fd109;
	add.s32 	%r114, %r110, 2560;
	mul.wide.u32 	%rd48, %r114, 8;
	add.s64 	%rd49, %rd1, %rd48;
	ld.global.f64 	%fd111, [%rd49];
	add.f64 	%fd112, %fd110, %fd111;
	add.s32 	%r115, %r110, 3200;
	mul.wide.u32 	%rd50, %r115, 8;
	add.s64 	%rd51, %rd1, %rd50;
	ld.global.f64 	%fd113, [%rd51];
	add.f64 	%fd114, %fd112, %fd113;
	add.s32 	%r116, %r110, 3840;
	mul.wide.u32 	%rd52, %r116, 8;
	add.s64 	%rd53, %rd1, %rd52;
	ld.global.f64 	%fd115, [%rd53];
	add.f64 	%fd116, %fd114, %fd115;
	add.s32 	%r117, %r110, 4480;
	mul.wide.u32 	%rd54, %r117, 8;
	add.s64 	%rd55, %rd1, %rd54;
	ld.global.f64 	%fd117, [%rd55];
	add.f64 	%fd374, %fd116, %fd117;
	add.s32 	%r352, %r352, 5120;
$L__BB7_38:
	setp.eq.s32 	%p12, %r61, 0;
	@%p12 bra 	$L__BB7_44;
	setp.lt.u32 	%p13, %r61, 4;
	@%p13 bra 	$L__BB7_41;
	add.s32 	%r118, %r352, %r347;
	mul.wide.u32 	%rd56, %r118, 8;
	add.s64 	%rd57, %rd1, %rd56;
	ld.global.f64 	%fd119, [%rd57];
	add.f64 	%fd120, %fd374, %fd119;
	add.s32 	%r119, %r118, 640;
	mul.wide.u32 	%rd58, %r119, 8;
	add.s64 	%rd59, %rd1, %rd58;
	ld.global.f64 	%fd121, [%rd59];
	add.f64 	%fd122, %fd120, %fd121;
	add.s32 	%r120, %r118, 1280;
	mul.wide.u32 	%rd60, %r120, 8;
	add.s64 	%rd61, %rd1, %rd60;
	ld.global.f64 	%fd123, [%rd61];
	add.f64 	%fd124, %fd122, %fd123;
	add.s32 	%r121, %r118, 1920;
	mul.wide.u32 	%rd62, %r121, 8;
	add.s64 	%rd63, %rd1, %rd62;
	ld.global.f64 	%fd125, [%rd63];
	add.f64 	%fd374, %fd124, %fd125;
	add.s32 	%r352, %r352, 2560;
$L__BB7_41:
	and.b32  	%r122, %r49, 3;
	setp.eq.s32 	%p14, %r122, 0;
	@%p14 bra 	$L__BB7_44;
	add.s32 	%r355, %r352, %r345;
	mul.hi.u32 	%r123, %r344, -858993459;
	cvt.u16.u32 	%rs1, %r123;
	shr.u16 	%rs2, %rs1, 9;
	add.s16 	%rs3, %rs2, 1;
	cvt.u32.u16 	%r124, %rs3;
	and.b32  	%r125, %r124, 3;
	neg.s32 	%r354, %r125;
$L__BB7_43:
	.pragma "nounroll";
	mul.wide.u32 	%rd64, %r355, 8;
	add.s64 	%rd65, %rd1, %rd64;
	ld.global.f64 	%fd126, [%rd65];
	add.f64 	%fd374, %fd374, %fd126;
	add.s32 	%r355, %r355, 640;
	add.s32 	%r354, %r354, 1;
	setp.ne.s32 	%p15, %r354, 0;
	@%p15 bra 	$L__BB7_43;
$L__BB7_44:
	// begin inline asm
	mov.u32 %r126, %laneid;
	// end inline asm
	mov.b64 	%rd66, %fd374;
	mov.b64 	{%r128, %r133}, %rd66;
	mov.b32 	%r134, 1;
	mov.b32 	%r175, 31;
	mov.b32 	%r176, -1;
	// begin inline asm
	shfl.sync.down.b32 %r127, %r128, %r134, %r175, %r176;
	// end inline asm
	// begin inline asm
	shfl.sync.down.b32 %r132, %r133, %r134, %r175, %r176;
	// end inline asm
	mov.b64 	%rd67, {%r127, %r132};
	mov.b64 	%fd127, %rd67;
	setp.gt.s32 	%p16, %r126, 30;
	add.f64 	%fd128, %fd374, %fd127;
	selp.f64 	%fd129, %fd374, %fd128, %p16;
	mov.b64 	%rd68, %fd129;
	mov.b64 	{%r138, %r143}, %rd68;
	mov.b32 	%r144, 2;
	// begin inline asm
	shfl.sync.down.b32 %r137, %r138, %r144, %r175, %r176;
	// end inline asm
	// begin inline asm
	shfl.sync.down.b32 %r142, %r143, %r144, %r175, %r176;
	// end inline asm
	mov.b64 	%rd69, {%r137, %r142};
	mov.b64 	%fd130, %rd69;
	setp.gt.s32 	%p17, %r126, 29;
	add.f64 	%fd131, %fd129, %fd130;
	selp.f64 	%fd132, %fd129, %fd131, %p17;
	mov.b64 	%rd70, %fd132;
	mov.b64 	{%r148, %r153}, %rd70;
	mov.b32 	%r154, 4;
	// begin inline asm
	shfl.sync.down.b32 %r147, %r148, %r154, %r175, %r176;
	// end inline asm
	// begin inline asm
	shfl.sync.down.b32 %r152, %r153, %r154, %r175, %r176;
	// end inline asm
	mov.b64 	%rd71, {%r147, %r152};
	mov.b64 	%fd133, %rd71;
	setp.gt.s32 	%p18, %r126, 27;
	add.f64 	%fd134, %fd132, %fd133;
	selp.f64 	%fd135, %fd132, %fd134, %p18;
	mov.b64 	%rd72, %fd135;
	mov.b64 	{%r158, %r163}, %rd72;
	mov.b32 	%r164, 8;
	// begin inline asm
	shfl.sync.down.b32 %r157, %r158, %r164, %r175, %r176;
	// end inline asm
	// begin inline asm
	shfl.sync.down.b32 %r162, %r163, %r164, %r175, %r176;
	// end inline asm
	mov.b64 	%rd73, {%r157, %r162};
	mov.b64 	%fd136, %rd73;
	setp.gt.s32 	%p19, %r126, 23;
	add.f64 	%fd137, %fd135, %fd136;
	selp.f64 	%fd138, %fd135, %fd137, %p19;
	mov.b64 	%rd74, %fd138;
	mov.b64 	{%r168, %r173}, %rd74;
	mov.b32 	%r174, 16;
	// begin inline asm
	shfl.sync.down.b32 %r167, %r168, %r174, %r175, %r176;
	// end inline asm
	// begin inline asm
	shfl.sync.down.b32 %r172, %r173, %r174, %r175, %r176;
	// end inline asm
	mov.b64 	%rd75, {%r167, %r172};
	mov.b64 	%fd139, %rd75;
	setp.gt.s32 	%p20, %r126, 15;
	add.f64 	%fd37, %fd138, %fd139;
	selp.f64 	%fd375, %fd138, %fd37, %p20;
	setp.ne.s32 	%p21, %r126, 0;
	@%p21 bra 	$L__BB7_46;
	shr.u32 	%r177, %r35, 2;
	and.b32  	%r178, %r177, 248;
	mov.u32 	%r179, _ZZN3cub18CUB_300001_SM_10006detail6reduce18DeviceReduceKernelINS2_10policy_hubIdjN4cuda3std3__44plusIdEEE10Policy1000EN6thrust24THRUST_300001_SM_1000_NS6detail15normal_iteratorINSD_10device_ptrIdEEEEjS9_dNS7_10__identityEEEvT0_PT3_T1_NS0_13GridEvenShareISN_EET2_T4_E12temp_storage;
	add.s32 	%r180, %r179, %r178;
	st.shared.f64 	[%r180+24], %fd37;
$L__BB7_46:
	bar.sync 	0;
	setp.ne.s32 	%p22, %r35, 0;
	@%p22 bra 	$L__BB7_48;
	ld.shared.f64 	%fd140, [_ZZN3cub18CUB_300001_SM_10006detail6reduce18DeviceReduceKernelINS2_10policy_hubIdjN4cuda3std3__44plusIdEEE10Policy1000EN6thrust24THRUST_300001_SM_1000_NS6detail15normal_iteratorINSD_10device_ptrIdEEEEjS9_dNS7_10__identityEEEvT0_PT3_T1_NS0_13GridEvenShareISN_EET2_T4_E12temp_storage+32];
	add.f64 	%fd141, %fd375, %fd140;
	ld.shared.f64 	%fd142, [_ZZN3cub18CUB_300001_SM_10006detail6reduce18DeviceReduceKernelINS2_10policy_hubIdjN4cuda3std3__44plusIdEEE10Policy1000EN6thrust24THRUST_300001_SM_1000_NS6detail15normal_iteratorINSD_10device_ptrIdEEEEjS9_dNS7_10__identityEEEvT0_PT3_T1_NS0_13GridEvenShareISN_EET2_T4_E12temp_storage+40];
	add.f64 	%fd143, %fd141, %fd142;
	ld.shared.f64 	%fd144, [_ZZN3cub18CUB_300001_SM_10006detail6reduce18DeviceReduceKernelINS2_10policy_hubIdjN4cuda3std3__44plusIdEEE10Policy1000EN6thrust24THRUST_300001_SM_1000_NS6detail15normal_iteratorINSD_10device_ptrIdEEEEjS9_dNS7_10__identityEEEvT0_PT3_T1_NS0_13GridEvenShareISN_EET2_T4_E12temp_storage+48];
	add.f64 	%fd145, %fd143, %fd144;
	ld.shared.f64 	%fd146, [_ZZN3cub18CUB_300001_SM_10006detail6reduce18DeviceReduceKernelINS2_10policy_hubIdjN4cuda3std3__44plusIdEEE10Policy1000EN6thrust24THRUST_300001_SM_1000_NS6detail15normal_iteratorINSD_10device_ptrIdEEEEjS9_dNS7_10__identityEEEvT0_PT3_T1_NS0_13GridEvenShareISN_EET2_T4_E12temp_storage+56];
	add.f64 	%fd147, %fd145, %fd146;
	ld.shared.f64 	%fd148, [_ZZN3cub18CUB_300001_SM_10006detail6reduce18DeviceReduceKernelINS2_10policy_hubIdjN4cuda3std3__44plusIdEEE10Policy1000EN6thrust24THRUST_300001_SM_1000_NS6detail15normal_iteratorINSD_10device_ptrIdEEEEjS9_dNS7_10__identityEEEvT0_PT3_T1_NS0_13GridEvenShareISN_EET2_T4_E12temp_storage+64];
	add.f64 	%fd149, %fd147, %fd148;
	ld.shared.f64 	%fd150, [_ZZN3cub18CUB_300001_SM_10006detail6reduce18DeviceReduceKernelINS2_10policy_hubIdjN4cuda3std3__44plusIdEEE10Policy1000EN6thrust24THRUST_300001_SM_1000_NS6detail15normal_iteratorINSD_10device_ptrIdEEEEjS9_dNS7_10__identityEEEvT0_PT3_T1_NS0_13GridEvenShareISN_EET2_T4_E12temp_storage+72];
	add.f64 	%fd151, %fd149, %fd150;
	ld.shared.f64 	%fd152, [_ZZN3cub18CUB_300001_SM_10006detail6reduce18DeviceReduceKernelINS2_10policy_hubIdjN4cuda3std3__44plusIdEEE10Policy1000EN6thrust24THRUST_300001_SM_1000_NS6detail15normal_iteratorINSD_10device_ptrIdEEEEjS9_dNS7_10__identityEEEvT0_PT3_T1_NS0_13GridEvenShareISN_EET2_T4_E12temp_storage+80];
	add.f64 	%fd153, %fd151, %fd152;
	ld.shared.f64 	%fd154, [_ZZN3cub18CUB_300001_SM_10006detail6reduce18DeviceReduceKernelINS2_10policy_hubIdjN4cuda3std3__44plusIdEEE10Policy1000EN6thrust24THRUST_300001_SM_1000_NS6detail15normal_iteratorINSD_10device_ptrIdEEEEjS9_dNS7_10__identityEEEvT0_PT3_T1_NS0_13GridEvenShareISN_EET2_T4_E12temp_storage+88];
	add.f64 	%fd155, %fd153, %fd154;
	ld.shared.f64 	%fd156, [_ZZN3cub18CUB_300001_SM_10006detail6reduce18DeviceReduceKernelINS2_10policy_hubIdjN4cuda3std3__44plusIdEEE10Policy1000EN6thrust24THRUST_300001_SM_1000_NS6detail15normal_iteratorINSD_10device_ptrIdEEEEjS9_dNS7_10__identityEEEvT0_PT3_T1_NS0_13GridEvenShareISN_EET2_T4_E12temp_storage+96];
	add.f64 	%fd157, %fd155, %fd156;
	ld.shared.f64 	%fd158, [_ZZN3cub18CUB_300001_SM_10006detail6reduce18DeviceReduceKernelINS2_10policy_hubIdjN4cuda3std3__44plusIdEEE10Policy1000EN6thrust24THRUST_300001_SM_1000_NS6detail15normal_iteratorINSD_10device_ptrIdEEEEjS9_dNS7_10__identityEEEvT0_PT3_T1_NS0_13GridEvenShareISN_EET2_T4_E12temp_storage+104];
	add.f64 	%fd159, %fd157, %fd158;
	ld.shared.f64 	%fd160, [_ZZN3cub18CUB_300001_SM_10006detail6reduce18DeviceReduceKernelINS2_10policy_hubIdjN4cuda3std3__44plusIdEEE10Policy1000EN6thrust24THRUST_300001_SM_1000_NS6detail15normal_iteratorINSD_10device_ptrIdEEEEjS9_dNS7_10__identityEEEvT0_PT3_T1_NS0_13GridEvenShareISN_EET2_T4_E12temp_storage+112];
	add.f64 	%fd161, %fd159, %fd160;
	ld.shared.f64 	%fd162, [_ZZN3cub18CUB_300001_SM_10006detail6reduce18DeviceReduceKernelINS2_10policy_hubIdjN4cuda3std3__44plusIdEEE10Policy1000EN6thrust24THRUST_300001_SM_1000_NS6detail15normal_iteratorINSD_10device_ptrIdEEEEjS9_dNS7_10__identityEEEvT0_PT3_T1_NS0_13GridEvenShareISN_EET2_T4_E12temp_storage+120];
	add.f64 	%fd163, %fd161, %fd162;
	ld.shared.f64 	%fd164, [_ZZN3cub18CUB_300001_SM_10006detail6reduce18DeviceReduceKernelINS2_10policy_hubIdjN4cuda3std3__44plusIdEEE10Policy1000EN6thrust24THRUST_300001_SM_1000_NS6detail15normal_iteratorINSD_10device_ptrIdEEEEjS9_dNS7_10__identityEEEvT0_PT3_T1_NS0_13GridEvenShareISN_EET2_T4_E12temp_storage+128];
	add.f64 	%fd165, %fd163, %fd164;
	ld.shared.f64 	%fd166, [_ZZN3cub18CUB_300001_SM_10006detail6reduce18DeviceReduceKernelINS2_10policy_hubIdjN4cuda3std3__44plusIdEEE10Policy1000EN6thrust24THRUST_300001_SM_1000_NS6detail15normal_iteratorINSD_10device_ptrIdEEEEjS9_dNS7_10__identityEEEvT0_PT3_T1_NS0_13GridEvenShareISN_EET2_T4_E12temp_storage+136];
	add.f64 	%fd167, %fd165, %fd166;
	ld.shared.f64 	%fd168, [_ZZN3cub18CUB_300001_SM_10006detail6reduce18DeviceReduceKernelINS2_10policy_hubIdjN4cuda3std3__44plusIdEEE10Policy1000EN6thrust24THRUST_300001_SM_1000_NS6detail15normal_iteratorINSD_10device_ptrIdEEEEjS9_dNS7_10__identityEEEvT0_PT3_T1_NS0_13GridEvenShareISN_EET2_T4_E12temp_storage+144];
	add.f64 	%fd169, %fd167, %fd168;
	ld.shared.f64 	%fd170, [_ZZN3cub18CUB_300001_SM_10006detail6reduce18DeviceReduceKernelINS2_10policy_hubIdjN4cuda3std3__44plusIdEEE10Policy1000EN6thrust24THRUST_300001_SM_1000_NS6detail15normal_iteratorINSD_10device_ptrIdEEEEjS9_dNS7_10__identityEEEvT0_PT3_T1_NS0_13GridEvenShareISN_EET2_T4_E12temp_storage+152];
	add.f64 	%fd171, %fd169, %fd170;
	ld.shared.f64 	%fd172, [_ZZN3cub18CUB_300001_SM_10006detail6reduce18DeviceReduceKernelINS2_10policy_hubIdjN4cuda3std3__44plusIdEEE10Policy1000EN6thrust24THRUST_300001_SM_1000_NS6detail15normal_iteratorINSD_10device_ptrIdEEEEjS9_dNS7_10__identityEEEvT0_PT3_T1_NS0_13GridEvenShareISN_EET2_T4_E12temp_storage+160];
	add.f64 	%fd173, %fd171, %fd172;
	ld.shared.f64 	%fd174, [_ZZN3cub18CUB_300001_SM_10006detail6reduce18DeviceReduceKernelINS2_10policy_hubIdjN4cuda3std3__44plusIdEEE10Policy1000EN6thrust24THRUST_300001_SM_1000_NS6detail15normal_iteratorINSD_10device_ptrIdEEEEjS9_dNS7_10__identityEEEvT0_PT3_T1_NS0_13GridEvenShareISN_EET2_T4_E12temp_storage+168];
	add.f64 	%fd175, %fd173, %fd174;
	ld.shared.f64 	%fd176, [_ZZN3cub18CUB_300001_SM_10006detail6reduce18DeviceReduceKernelINS2_10policy_hubIdjN4cuda3std3__44plusIdEEE10Policy1000EN6thrust24THRUST_300001_SM_1000_NS6detail15normal_iteratorINSD_10device_ptrIdEEEEjS9_dNS7_10__identityEEEvT0_PT3_T1_NS0_13GridEvenShareISN_EET2_T4_E12temp_storage+176];
	add.f64 	%fd375, %fd175, %fd176;
$L__BB7_48:
	mov.u32 	%r333, %tid.x;
	setp.ne.s32 	%p68, %r333, 0;
	@%p68 bra 	$L__BB7_50;
	ld.param.u64 	%rd159, [_ZN3cub18CUB_300001_SM_10006detail6reduce18DeviceReduceKernelINS2_10policy_hubIdjN4cuda3std3__44plusIdEEE10Policy1000EN6thrust24THRUST_300001_SM_1000_NS6detail15normal_iteratorINSD_10device_ptrIdEEEEjS9_dNS7_10__identityEEEvT0_PT3_T1_NS0_13GridEvenShareISN_EET2_T4__param_1];
	cvta.to.global.u64 	%rd156, %rd159;
	mul.wide.u32 	%rd157, %r3, 8;
	add.s64 	%rd158, %rd156, %rd157;
	st.global.f64 	[%rd158], %fd375;
$L__BB7_50:
	ret;

}
	// .globl	_ZN3cub18CUB_300001_SM_10006detail6reduce28DeviceReduceSingleTileKernelINS2_10policy_hubIdjN4cuda3std3__44plusIdEEE10Policy1000EPdSC_iS9_ddNS7_10__identityEEEvT0_T1_T2_T3_T4_T6_
.visible .entry _ZN3cub18CUB_300001_SM_10006detail6reduce28DeviceReduceSingleTileKernelINS2_10policy_hubIdjN4cuda3std3__44plusIdEEE10Policy1000EPdSC_iS9_ddNS7_10__identityEEEvT0_T1_T2_T3_T4_T6_(
	.param .u64 .ptr .align 1 _ZN3cub18CUB_300001_SM_10006detail6reduce28DeviceReduceSingleTileKernelINS2_10policy_hubIdjN4cuda3std3__44plusIdEEE10Policy1000EPdSC_iS9_ddNS7_10__identityEEEvT0_T1_T2_T3_T4_T6__param_0,
	.param .u64 .ptr .align 1 _ZN3cub18CUB_300001_SM_10006detail6reduce28DeviceReduceSingleTileKernelINS2_10policy_hubIdjN4cuda3std3__44plusIdEEE10Policy1000EPdSC_iS9_ddNS7_10__identityEEEvT0_T1_T2_T3_T4_T6__param_1,
	.param .u32 _ZN3cub18CUB_300001_SM_10006detail6reduce28DeviceReduceSingleTileKernelINS2_10policy_hubIdjN4cuda3std3__44plusIdEEE10Policy1000EPdSC_iS9_ddNS7_10__identityEEEvT0_T1_T2_T3_T4_T6__param_2,
	.param .align 1 .b8 _ZN3cub18CUB_300001_SM_10006detail6reduce28DeviceReduceSingleTileKernelINS2_10policy_hubIdjN4cuda3std3__44plusIdEEE10Policy1000EPdSC_iS9_ddNS7_10__identityEEEvT0_T1_T2_T3_T4_T6__param_3[1],
	.param .f64 _ZN3cub18CUB_300001_SM_10006detail6reduce28DeviceReduceSingleTileKernelINS2_10policy_hubIdjN4cuda3std3__44plusIdEEE10Policy1000EPdSC_iS9_ddNS7_10__identityEEEvT0_T1_T2_T3_T4_T6__param_4,
	.param .align 1 .b8 _ZN3cub18CUB_300001_SM_10006detail6reduce28DeviceReduceSingleTileKernelINS2_10policy_hubIdjN4cuda3std3__44plusIdEEE10Policy1000EPdSC_iS9_ddNS7_10__identityEEEvT0_T1_T2_T3_T4_T6__param_5[1]
)
.maxntid 640
.minnctapersm 1
{
	.reg .pred 	%p<62>;
	.reg .b32 	%r<239>;
	.reg .b64 	%rd<109>;
	.reg .b64 	%fd<264>;
	// demoted variable
	.shared .align 8 .b8 _ZZN3cub18CUB_300001_SM_10006detail6reduce28DeviceReduceSingleTileKernelINS2_10policy_hubIdjN4cuda3std3__44plusIdEEE10Policy1000EPdSC_iS9_ddNS7_10__identityEEEvT0_T1_T2_T3_T4_T6_E12temp_storage[192];
	ld.param.u64 	%rd9, [_ZN3cub18CUB_300001_SM_10006detail6reduce28DeviceReduceSingleTileKernelINS2_10policy_hubIdjN4cuda3std3__44plusIdEEE10Policy1000EPdSC_iS9_ddNS7_10__identityEEEvT0_T1_T2_T3_T4_T6__param_0];
	ld.param.u64 	%rd10, [_ZN3cub18CUB_300001_SM_10006detail6reduce28DeviceReduceSingleTileKernelINS2_10policy_hubIdjN4cuda3std3__44plusIdEEE10Policy1000EPdSC_iS9_ddNS7_10__identityEEEvT0_T1_T2_T3_T4_T6__param_1];
	ld.param.u32 	%r36, [_ZN3cub18CUB_300001_SM_10006detail6reduce28DeviceReduceSingleTileKernelINS2_10policy_hubIdjN4cuda3std3__44plusIdEEE10Policy1000EPdSC_iS9_ddNS7_10__identityEEEvT0_T1_T2_T3_T4_T6__param_2];
	ld.param.f64 	%fd30, [_ZN3cub18CUB_300001_SM_10006detail6reduce28DeviceReduceSingleTileKernelINS2_10policy_hubIdjN4cuda3std3__44plusIdEEE10Policy1000EPdSC_iS9_ddNS7_10__identityEEEvT0_T1_T2_T3_T4_T6__param_4];
	cvta.to.global.u64 	%rd1, %rd10;
	setp.ne.s32 	%p1, %r36, 0;
	@%p1 bra 	$L__BB8_3;
	mov.u32 	%r225, %tid.x;
	setp.ne.s32 	%p61, %r225, 0;
	@%p61 bra 	$L__BB8_39;
	st.global.f64 	[%rd1], %fd30;
	bra.uni 	$L__BB8_39;
$L__BB8_3:
	setp.gt.s32 	%p2, %r36, 5119;
	@%p2 bra 	$L__BB8_21;
	mov.u32 	%r1, %tid.x;
	setp.ge.s32 	%p19, %r1, %r36;
	mov.f64 	%fd255, 0d0000000000000000;
	mov.u32 	%r229, %r1;
	@%p19 bra 	$L__BB8_6;
	mul.wide.u32 	%rd74, %r1, 8;
	add.s64 	%rd73, %rd9, %rd74;
	// begin inline asm
	ld.global.nc.u64 %rd72, [%rd73];
	// end inline asm
	mov.b64 	%fd255, %rd72;
	add.s32 	%r229, %r1, 640;
$L__BB8_6:
	setp.ge.s32 	%p20, %r229, %r36;
	@%p20 bra 	$L__BB8_12;
	not.b32 	%r101, %r229;
	add.s32 	%r4, %r36, %r101;
	mul.hi.u32 	%r102, %r4, -858993459;
	shr.u32 	%r103, %r102, 9;
	add.s32 	%r5, %r103, 1;
	and.b32  	%r104, %r103, 3;
	setp.eq.s32 	%p21, %r104, 3;
	@%p21 bra 	$L__BB8_10;
	mul.wide.u32 	%rd75, %r229, 8;
	add.s64 	%rd107, %rd9, %rd75;
	and.b32  	%r105, %r5, 3;
	neg.s32 	%r227, %r105;
$L__BB8_9:
	.pragma "nounroll";
	// begin inline asm
	ld.global.nc.u64 %rd76, [%rd107];
	// end inline asm
	mov.b64 	%fd121, %rd76;
	add.f64 	%fd255, %fd255, %fd121;
	add.s32 	%r229, %r229, 640;
	add.s64 	%rd107, %rd107, 5120;
	add.s32 	%r227, %r227, 1;
	setp.ne.s32 	%p22, %r227, 0;
	@%p22 bra 	$L__BB8_9;
$L__BB8_10:
	setp.lt.u32 	%p23, %r4, 1920;
	@%p23 bra 	$L__BB8_12;
$L__BB8_11:
	mul.wide.s32 	%rd86, %r229, 8;
	add.s64 	%rd79, %rd9, %rd86;
	// begin inline asm
	ld.global.nc.u64 %rd78, [%rd79];
	// end inline asm
	mov.b64 	%fd122, %rd78;
	add.f64 	%fd123, %fd255, %fd122;
	add.s64 	%rd81, %rd79, 5120;
	// begin inline asm
	ld.global.nc.u64 %rd80, [%rd81];
	// end inline asm
	mov.b64 	%fd124, %rd80;
	add.f64 	%fd125, %fd123, %fd124;
	add.s64 	%rd83, %rd79, 10240;
	// begin inline asm
	ld.global.nc.u64 %rd82, [%rd83];
	// end inline asm
	mov.b64 	%fd126, %rd82;
	add.f64 	%fd127, %fd125, %fd126;
	add.s64 	%rd85, %rd79, 15360;
	// begin inline asm
	ld.global.nc.u64 %rd84, [%rd85];
	// end inline asm
	mov.b64 	%fd128, %rd84;
	add.f64 	%fd255, %fd127, %fd128;
	add.s32 	%r229, %r229, 2560;
	setp.lt.s32 	%p24, %r229, %r36;
	@%p24 bra 	$L__BB8_11;
$L__BB8_12:
	setp.lt.s32 	%p25, %r36, 640;
	@%p25 bra 	$L__BB8_17;
	// begin inline asm
	mov.u32 %r169, %laneid;
	// end inline asm
	mov.b64 	%rd97, %fd255;
	mov.b64 	{%r171, %r176}, %rd97;
	mov.b32 	%r177, 1;
	mov.b32 	%r218, 31;
	mov.b32 	%r219, -1;
	// begin inline asm
	shfl.sync.down.b32 %r170, %r171, %r177, %r218, %r219;
	// end inline asm
	// begin inline asm
	shfl.sync.down.b32 %r175, %r176, %r177, %r218, %r219;
	// end inline asm
	mov.b64 	%rd98, {%r170, %r175};
	mov.b64 	%fd199, %rd98;
	setp.gt.s32 	%p53, %r169, 30;
	add.f64 	%fd200, %fd255, %fd199;
	selp.f64 	%fd201, %fd255, %fd200, %p53;
	mov.b64 	%rd99, %fd201;
	mov.b64 	{%r181, %r186}, %rd99;
	mov.b32 	%r187, 2;
	// begin inline asm
	shfl.sync.down.b32 %r180, %r181, %r187, %r218, %r219;
	// end inline asm
	// begin inline asm
	shfl.sync.down.b32 %r185, %r186, %r187, %r218, %r219;
	// end inline asm
	mov.b64 	%rd100, {%r180, %r185};
	mov.b64 	%fd202, %rd100;
	setp.gt.s32 	%p54, %r169, 29;
	add.f64 	%fd203, %fd201, %fd202;
	selp.f64 	%fd204, %fd201, %fd203, %p54;
	mov.b64 	%rd101, %fd204;
	mov.b64 	{%r191, %r196}, %rd101;
	mov.b32 	%r197, 4;
	// begin inline asm
	shfl.sync.down.b32 %r190, %r191, %r197, %r218, %r219;
	// end inline asm
	// begin inline asm
	shfl.sync.down.b32 %r195, %r196, %r197, %r218, %r219;
	// end inline asm
	mov.b64 	%rd102, {%r190, %r195};
	mov.b64 	%fd205, %rd102;
	setp.gt.s32 	%p55, %r169, 27;
	add.f64 	%fd206, %fd204, %fd205;
	selp.f64 	%fd207, %fd204, %fd206, %p55;
	mov.b64 	%rd103, %fd207;
	mov.b64 	{%r201, %r206}, %rd103;
	mov.b32 	%r207, 8;
	// begin inline asm
	shfl.sync.down.b32 %r200, %r201, %r207, %r218, %r219;
	// end inline asm
	// begin inline asm
	shfl.sync.down.b32 %r205, %r206, %r207, %r218, %r219;
	// end inline asm
	mov.b64 	%rd104, {%r200, %r205};
	mov.b64 	%fd208, %rd104;
	setp.gt.s32 	%p56, %r169, 23;
	add.f64 	%fd209, %fd207, %fd208;
	selp.f64 	%fd210, %fd207, %fd209, %p56;
	mov.b64 	%rd105, %fd210;
	mov.b64 	{%r211, %r216}, %rd105;
	mov.b32 	%r217, 16;
	// begin inline asm
	shfl.sync.down.b32 %r210, %r211, %r217, %r218, %r219;
	// end inline asm
	// begin inline asm
	shfl.sync.down.b32 %r215, %r216, %r217, %r218, %r219;
	// end inline asm
	mov.b64 	%rd106, {%r210, %r215};
	mov.b64 	%fd211, %rd106;
	setp.gt.s32 	%p57, %r169, 15;
	add.f64 	%fd10, %fd210, %fd211;
	selp.f64 	%fd263, %fd210, %fd10, %p57;
	setp.ne.s32 	%p58, %r169, 0;
	@%p58 bra 	$L__BB8_15;
	shr.u32 	%r220, %r1, 2;
	and.b32  	%r221, %r220, 248;
	mov.u32 	%r222, _ZZN3cub18CUB_300001_SM_10006detail6reduce28DeviceReduceSingleTileKernelINS2_10policy_hubIdjN4cuda3std3__44plusIdEEE10Policy1000EPdSC_iS9_ddNS7_10__identityEEEvT0_T1_T2_T3_T4_T6_E12temp_storage;
	add.s32 	%r223, %r222, %r221;
	st.shared.f64 	[%r223+24], %fd10;
$L__BB8_15:
	bar.sync 	0;
	setp.ne.s32 	%p59, %r1, 0;
	@%p59 bra 	$L__BB8_37;
	ld.shared.f64 	%fd212, [_ZZN3cub18CUB_300001_SM_10006detail6reduce28DeviceReduceSingleTileKernelINS2_10policy_hubIdjN4cuda3std3__44plusIdEEE10Policy1000EPdSC_iS9_ddNS7_10__identityEEEvT0_T1_T2_T3_T4_T6_E12temp_storage+32];
	add.f64 	%fd213, %fd263, %fd212;
	ld.shared.f64 	%fd214, [_ZZN3cub18CUB_300001_SM_10006detail6reduce28DeviceReduceSingleTileKernelINS2_10policy_hubIdjN4cuda3std3__44plusIdEEE10Policy1000EPdSC_iS9_ddNS7_10__identityEEEvT0_T1_T2_T3_T4_T6_E12temp_storage+40];
	add.f64 	%fd215, %fd213, %fd214;
	ld.shared.f64 	%fd216, [_ZZN3cub18CUB_300001_SM_10006detail6reduce28DeviceReduceSingleTileKernelINS2_10policy_hubIdjN4cuda3std3__44plusIdEEE10Policy1000EPdSC_iS9_ddNS7_10__identityEEEvT0_T1_T2_T3_T4_T6_E12temp_storage+48];
	add.f64 	%fd217, %fd215, %fd216;
	ld.shared.f64 	%fd218, [_ZZN3cub18CUB_300001_SM_10006detail6reduce28DeviceReduceSingleTileKernelINS2_10policy_hubIdjN4cuda3std3__44plusIdEEE10Policy1000EPdSC_iS9_ddNS7_10__identityEEEvT0_T1_T2_T3_T4_T6_E12temp_storage+56];
	add.f64 	%fd219, %fd217, %fd218;
	ld.shared.f64 	%fd220, [_ZZN3cub18CUB_300001_SM_10006detail6reduce28DeviceReduceSingleTileKernelINS2_10policy_hubIdjN4cuda3std3__44plusIdEEE10Policy1000EPdSC_iS9_ddNS7_10__identityEEEvT0_T1_T2_T3_T4_T6_E12temp_storage+64];
	add.f64 	%fd221, %fd219, %fd220;
	ld.shared.f64 	%fd222, [_ZZN3cub18CUB_300001_SM_10006detail6reduce28DeviceReduceSingleTileKernelINS2_10policy_hubIdjN4cuda3std3__44plusIdEEE10Policy1000EPdSC_iS9_ddNS7_10__identityEEEvT0_T1_T2_T3_T4_T6_E12temp_storage+72];
	add.f64 	%fd223, %fd221, %fd222;
	ld.shared.f64 	%fd224, [_ZZN3cub18CUB_300001_SM_10006detail6reduce28DeviceReduceSingleTileKernelINS2_10policy_hubIdjN4cuda3std3__44plusIdEEE10Policy1000EPdSC_iS9_ddNS7_10__identityEEEvT0_T1_T2_T3_T4_T6_E12temp_storage+80];
	add.f64 	%fd225, %fd223, %fd224;
	ld.shared.f64 	%fd226, [_ZZN3cub18CUB_300001_SM_10006detail6reduce28DeviceReduceSingleTileKernelINS2_10policy_hubIdjN4cuda3std3__44plusIdEEE10Policy1000EPdSC_iS9_ddNS7_10__identityEEEvT0_T1_T2_T3_T4_T6_E12temp_storage+88];
	add.f64 	%fd227, %fd225, %fd226;
	ld.shared.f64 	%fd228, [_ZZN3cub18CUB_300001_SM_10006detail6reduce28DeviceReduceSingleTileKernelINS2_10policy_hubIdjN4cuda3std3__44plusIdEEE10Policy1000EPdSC_iS9_ddNS7_10__identityEEEvT0_T1_T2_T3_T4_T6_E12temp_storage+96];
	add.f64 	%fd229, %fd227, %fd228;
	ld.shared.f64 	%fd230, [_ZZN3cub18CUB_300001_SM_10006detail6reduce28DeviceReduceSingleTileKernelINS2_10policy_hubIdjN4cuda3std3__44plusIdEEE10Policy1000EPdSC_iS9_ddNS7_10__identityEEEvT0_T1_T2_T3_T4_T6_E12temp_storage+104];
	add.f64 	%fd231, %fd229, %fd230;
	ld.shared.f64 	%fd232, [_ZZN3cub18CUB_300001_SM_10006detail6reduce28DeviceReduceSingleTileKernelINS2_10policy_hubIdjN4cuda3std3__44plusIdEEE10Policy1000EPdSC_iS9_ddNS7_10__identityEEEvT0_T1_T2_T3_T4_T6_E12temp_storage+112];
	add.f64 	%fd233, %fd231, %fd232;
	ld.shared.f64 	%fd234, [_ZZN3cub18CUB_300001_SM_10006detail6reduce28DeviceReduceSingleTileKernelINS2_10policy_hubIdjN4cuda3std3__44plusIdEEE10Policy1000EPdSC_iS9_ddNS7_10__identityEEEvT0_T1_T2_T3_T4_T6_E12temp_storage+120];
	add.f64 	%fd235, %fd233, %fd234;
	ld.shared.f64 	%fd236, [_ZZN3cub18CUB_300001_SM_10006detail6reduce28DeviceReduceSingleTileKernelINS2_10policy_hubIdjN4cuda3std3__44plusIdEEE10Policy1000EPdSC_iS9_ddNS7_10__identityEEEvT0_T1_T2_T3_T4_T6_E12temp_storage+128];
	add.f64 	%fd237, %fd235, %fd236;
	ld.shared.f64 	%fd238, [_ZZN3cub18CUB_300001_SM_10006detail6reduce28DeviceReduceSingleTileKernelINS2_10policy_hubIdjN4cuda3std3__44plusIdEEE10Policy1000EPdSC_iS9_ddNS7_10__identityEEEvT0_T1_T2_T3_T4_T6_E12temp_storage+136];
	add.f64 	%fd239, %fd237, %fd238;
	ld.shared.f64 	%fd240, [_ZZN3cub18CUB_300001_SM_10006detail6reduce28DeviceReduceSingleTileKernelINS2_10policy_hubIdjN4cuda3std3__44plusIdEEE10Policy1000EPdSC_iS9_ddNS7_10__identityEEEvT0_T1_T2_T3_T4_T6_E12temp_storage+144];
	add.f64 	%fd241, %fd239, %fd240;
	ld.shared.f64 	%fd242, [_ZZN3cub18CUB_300001_SM_10006detail6reduce28DeviceReduceSingleTileKernelINS2_10policy_hubIdjN4cuda3std3__44plusIdEEE10Policy1000EPdSC_iS9_ddNS7_10__identityEEEvT0_T1_T2_T3_T4_T6_E12temp_storage+152];
	add.f64 	%fd243, %fd241, %fd242;
	ld.shared.f64 	%fd244, [_ZZN3cub18CUB_300001_SM_10006detail6reduce28DeviceReduceSingleTileKernelINS2_10policy_hubIdjN4cuda3std3__44plusIdEEE10Policy1000EPdSC_iS9_ddNS7_10__identityEEEvT0_T1_T2_T3_T4_T6_E12temp_storage+160];
	add.f64 	%fd245, %fd243, %fd244;
	ld.shared.f64 	%fd246, [_ZZN3cub18CUB_300001_SM_10006detail6reduce28DeviceReduceSingleTileKernelINS2_10policy_hubIdjN4cuda3std3__44plusIdEEE10Policy1000EPdSC_iS9_ddNS7_10__identityEEEvT0_T1_T2_T3_T4_T6_E12temp_storage+168];
	add.f64 	%fd247, %fd245, %fd246;
	ld.shared.f64 	%fd248, [_ZZN3cub18CUB_300001_SM_10006detail6reduce28DeviceReduceSingleTileKernelINS2_10policy_hubIdjN4cuda3std3__44plusIdEEE10Policy1000EPdSC_iS9_ddNS7_10__identityEEEvT0_T1_T2_T3_T4_T6_E12temp_storage+176];
	add.f64 	%fd263, %fd247, %fd248;
	bra.uni 	$L__BB8_37;
$L__BB8_17:
	// begin inline asm
	mov.u32 %r106, %laneid;
	// end inline asm
	and.b32  	%r157, %r1, 992;
	add.s32 	%r158, %r157, 32;
	setp.gt.s32 	%p26, %r158, %r36;
	not.b32 	%r159, %r157;
	add.s32 	%r160, %r36, %r159;
	selp.b32 	%r155, %r160, 31, %p26;
	mov.b64 	%rd87, %fd255;
	mov.b64 	{%r108, %r113}, %rd87;
	mov.b32 	%r114, 1;
	mov.b32 	%r156, -1;
	// begin inline asm
	shfl.sync.down.b32 %r107, %r108, %r114, %r155, %r156;
	// end inline asm
	// begin inline asm
	shfl.sync.down.b32 %r112, %r113, %r114, %r155, %r156;
	// end inline asm
	mov.b64 	%rd88, {%r107, %r112};
	mov.b64 	%fd129, %rd88;
	setp.lt.s32 	%p27, %r106, %r155;
	add.f64 	%fd130, %fd255, %fd129;
	selp.f64 	%fd131, %fd130, %fd255, %p27;
	mov.b64 	%rd89, %fd131;
	mov.b64 	{%r118, %r123}, %rd89;
	mov.b32 	%r124, 2;
	// begin inline asm
	shfl.sync.down.b32 %r117, %r118, %r124, %r155, %r156;
	// end inline asm
	// begin inline asm
	shfl.sync.down.b32 %r122, %r123, %r124, %r155, %r156;
	// end inline asm
	mov.b64 	%rd90, {%r117, %r122};
	mov.b64 	%fd132, %rd90;
	add.s32 	%r161, %r106, 2;
	setp.gt.s32 	%p28, %r161, %r155;
	add.f64 	%fd133, %fd131, %fd132;
	selp.f64 	%fd134, %fd131, %fd133, %p28;
	mov.b64 	%rd91, %fd134;
	mov.b64 	{%r128, %r133}, %rd91;
	mov.b32 	%r134, 4;
	// begin inline asm
	shfl.sync.down.b32 %r127, %r128, %r134, %r155, %r156;
	// end inline asm
	// begin inline asm
	shfl.sync.down.b32 %r132, %r133, %r134, %r155, %r156;
	// end inline asm
	mov.b64 	%rd92, {%r127, %r132};
	mov.b64 	%fd135, %rd92;
	add.s32 	%r162, %r106, 4;
	setp.gt.s32 	%p29, %r162, %r155;
	add.f64 	%fd136, %fd134, %fd135;
	selp.f64 	%fd137, %fd134, %fd136, %p29;
	mov.b64 	%rd93, %fd137;
	mov.b64 	{%r138, %r143}, %rd93;
	mov.b32 	%r144, 8;
	// begin inline asm
	shfl.sync.down.b32 %r137, %r138, %r144, %r155, %r156;
	// end inline asm
	// begin inline asm
	shfl.sync.down.b32 %r142, %r143, %r144, %r155, %r156;
	// end inline asm
	mov.b64 	%rd94, {%r137, %r142};
	mov.b64 	%fd138, %rd94;
	add.s32 	%r163, %r106, 8;
	setp.gt.s32 	%p30, %r163, %r155;
	add.f64 	%fd139, %fd137, %fd138;
	selp.f64 	%fd140, %fd137, %fd139, %p30;
	mov.b64 	%rd95, %fd140;
	mov.b64 	{%r148, %r153}, %rd95;
	mov.b32 	%r154, 16;
	// begin inline asm
	shfl.sync.down.b32 %r147, %r148, %r154, %r155, %r156;
	// end inline asm
	// begin inline asm
	shfl.sync.down.b32 %r152, %r153, %r154, %r155, %r156;
	// end inline asm
	mov.b64 	%rd96, {%r147, %r152};
	mov.b64 	%fd141, %rd96;
	add.s32 	%r164, %r106, 16;
	setp.gt.s32 	%p31, %r164, %r155;
	add.f64 	%fd142, %fd140, %fd141;
	selp.f64 	%fd263, %fd140, %fd142, %p31;
	setp.ne.s32 	%p32, %r106, 0;
	@%p32 bra 	$L__BB8_19;
	shr.u32 	%r165, %r1, 2;
	and.b32  	%r166, %r165, 248;
	mov.u32 	%r167, _ZZN3cub18CUB_300001_SM_10006detail6reduce28DeviceReduceSingleTileKernelINS2_10policy_hubIdjN4cuda3std3__44plusIdEEE10Policy1000EPdSC_iS9_ddNS7_10__identityEEEvT0_T1_T2_T3_T4_T6_E12temp_storage;
	add.s32 	%r168, %r167, %r166;
	st.shared.f64 	[%r168+24], %fd263;
$L__BB8_19:
	bar.sync 	0;
	setp.ne.s32 	%p33, %r1, 0;
	@%p33 bra 	$L__BB8_37;
	setp.gt.s32 	%p34, %r36, 32;
	ld.shared.f64 	%fd143, [_ZZN3cub18CUB_300001_SM_10006detail6reduce28DeviceReduceSingleTileKernelINS2_10policy_hubIdjN4cuda3std3__44plusIdEEE10Policy1000EPdSC_iS9_ddNS7_10__identityEEEvT0_T1_T2_T3_T4_T6_E12temp_storage+32];
	add.f64 	%fd144, %fd263, %fd143;
	selp.f64 	%fd145, %fd144, %fd263, %p34;
	setp.gt.s32 	%p35, %r36, 64;
	ld.shared.f64 	%fd146, [_ZZN3cub18CUB_300001_SM_10006detail6reduce28DeviceReduceSingleTileKernelINS2_10policy_hubIdjN4cuda3std3__44plusIdEEE10Policy1000EPdSC_iS9_ddNS7_10__identityEEEvT0_T1_T2_T3_T4_T6_E12temp_storage+40];
	add.f64 	%fd147, %fd146, %fd145;
	selp.f64 	%fd148, %fd147, %fd145, %p35;
	setp.gt.s32 	%p36, %r36, 96;
	ld.shared.f64 	%fd149, [_ZZN3cub18CUB_300001_SM_10006detail6reduce28DeviceReduceSingleTileKernelINS2_10policy_hubIdjN4cuda3std3__44plusIdEEE10Policy1000EPdSC_iS9_ddNS7_10__identityEEEvT0_T1_T2_T3_T4_T6_E12temp_storage+48];
	add.f64 	%fd150, %fd149, %fd148;
	selp.f64 	%fd151, %fd150, %fd148, %p36;
	setp.gt.s32 	%p37, %r36, 128;
	ld.shared.f64 	%fd152, [_ZZN3cub18CUB_300001_SM_10006detail6reduce28DeviceReduceSingleTileKernelINS2_10policy_hubIdjN4cuda3std3__44plusIdEEE10Policy1000EPdSC_iS9_ddNS7_10__identityEEEvT0_T1_T2_T3_T4_T6_E12temp_storage+56];
	add.f64 	%fd153, %fd152, %fd151;
	selp.f64 	%fd154, %fd153, %fd151, %p37;
	setp.gt.s32 	%p38, %r36, 160;
	ld.shared.f64 	%fd155, [_ZZN3cub18CUB_300001_SM_10006detail6reduce28DeviceReduceSingleTileKernelINS2_10policy_hubIdjN4cuda3std3__44plusIdEEE10Policy1000EPdSC_iS9_ddNS7_10__identityEEEvT0_T1_T2_T3_T4_T6_E12temp_storage+64];
	add.f64 	%fd156, %fd155, %fd154;
	selp.f64 	%fd157, %fd156, %fd154, %p38;
	setp.gt.s32 	%p39, %r36, 192;
	ld.shared.f64 	%fd158, [_ZZN3cub18CUB_300001_SM_10006detail6reduce28DeviceReduceSingleTileKernelINS2_10policy_hubIdjN4cuda3std3__44plusIdEEE10Policy1000EPdSC_iS9_ddNS7_10__identityEEEvT0_T1_T2_T3_T4_T6_E12temp_storage+72];
	add.f64 	%fd159, %fd158, %fd157;
	selp.f64 	%fd160, %fd159, %fd157, %p39;
	setp.gt.s32 	%p40, %r36, 224;
	ld.shared.f64 	%fd161, [_ZZN3cub18CUB_300001_SM_10006detail6reduce28DeviceReduceSingleTileKernelINS2_10policy_hubIdjN4cuda3std3__44plusIdEEE10Policy1000EPdSC_iS9_ddNS7_10__identityEEEvT0_T1_T2_T3_T4_T6_E12temp_storage+80];
	add.f64 	%fd162, %fd161, %fd160;
	selp.f64 	%fd163, %fd162, %fd160, %p40;
	setp.gt.s32 	%p41, %r36, 256;
	ld.shared.f64 	%fd164, [_ZZN3cub18CUB_300001_SM_10006detail6reduce28DeviceReduceSingleTileKernelINS2_10policy_hubIdjN4cuda3std3__44plusIdEEE10Policy1000EPdSC_iS9_ddNS7_10__identityEEEvT0_T1_T2_T3_T4_T6_E12temp_storage+88];
	add.f64 	%fd165, %fd164, %fd163;
	selp.f64 	%fd166, %fd165, %fd163, %p41;
	setp.gt.s32 	%p42, %r36, 288;
	ld.shared.f64 	%fd167, [_ZZN3cub18CUB_300001_SM_10006detail6reduce28DeviceReduceSingleTileKernelINS2_10policy_hubIdjN4cuda3std3__44plusIdEEE10Policy1000EPdSC_iS9_ddNS7_10__identityEEEvT0_T1_T2_T3_T4_T6_E12temp_storage+96];
	add.f64 	%fd168, %fd167, %fd166;
	selp.f64 	%fd169, %fd168, %fd166, %p42;
	setp.gt.s32 	%p43, %r36, 320;
	ld.shared.f64 	%fd170, [_ZZN3cub18CUB_300001_SM_10006detail6reduce28DeviceReduceSingleTileKernelINS2_10policy_hubIdjN4cuda3std3__44plusIdEEE10Policy1000EPdSC_iS9_ddNS7_10__identityEEEvT0_T1_T2_T3_T4_T6_E12temp_storage+104];
	add.f64 	%fd171, %fd170, %fd169;
	selp.f64 	%fd172, %fd171, %fd169, %p43;
	setp.gt.s32 	%p44, %r36, 352;
	ld.shared.f64 	%fd173, [_ZZN3cub18CUB_300001_SM_10006detail6reduce28DeviceReduceSingleTileKernelINS2_10policy_hubIdjN4cuda3std3__44plusIdEEE10Policy1000EPdSC_iS9_ddNS7_10__identityEEEvT0_T1_T2_T3_T4_T6_E12temp_storage+112];
	add.f64 	%fd174, %fd173, %fd172;
	selp.f64 	%fd175, %fd174, %fd172, %p44;
	setp.gt.s32 	%p45, %r36, 384;
	ld.shared.f64 	%fd176, [_ZZN3cub18CUB_300001_SM_10006detail6reduce28DeviceReduceSingleTileKernelINS2_10policy_hubIdjN4cuda3std3__44plusIdEEE10Policy1000EPdSC_iS9_ddNS7_10__identityEEEvT0_T1_T2_T3_T4_T6_E12temp_storage+120];
	add.f64 	%fd177, %fd176, %fd175;
	selp.f64 	%fd178, %fd177, %fd175, %p45;
	setp.gt.s32 	%p46, %r36, 416;
	ld.shared.f64 	%fd179, [_ZZN3cub18CUB_300001_SM_10006detail6reduce28DeviceReduceSingleTileKernelINS2_10policy_hubIdjN4cuda3std3__44plusIdEEE10Policy1000EPdSC_iS9_ddNS7_10__identityEEEvT0_T1_T2_T3_T4_T6_E12temp_storage+128];
	add.f64 	%fd180, %fd179, %fd178;
	selp.f64 	%fd181, %fd180, %fd178, %p46;
	setp.gt.s32 	%p47, %r36, 448;
	ld.shared.f64 	%fd182, [_ZZN3cub18CUB_300001_SM_10006detail6reduce28DeviceReduceSingleTileKernelINS2_10policy_hubIdjN4cuda3std3__44plusIdEEE10Policy1000EPdSC_iS9_ddNS7_10__identityEEEvT0_T1_T2_T3_T4_T6_E12temp_storage+136];
	add.f64 	%fd183, %fd182, %fd181;
	selp.f64 	%fd184, %fd183, %fd181, %p47;
	setp.gt.s32 	%p48, %r36, 480;
	ld.shared.f64 	%fd185, [_ZZN3cub18CUB_300001_SM_10006detail6reduce28DeviceReduceSingleTileKernelINS2_10policy_hubIdjN4cuda3std3__44plusIdEEE10Policy1000EPdSC_iS9_ddNS7_10__identityEEEvT0_T1_T2_T3_T4_T6_E12temp_storage+144];
	add.f64 	%fd186, %fd185, %fd184;
	selp.f64 	%fd187, %fd186, %fd184, %p48;
	setp.gt.s32 	%p49, %r36, 512;
	ld.shared.f64 	%fd188, [_ZZN3cub18CUB_300001_SM_10006detail6reduce28DeviceReduceSingleTileKernelINS2_10policy_hubIdjN4cuda3std3__44plusIdEEE10Policy1000EPdSC_iS9_ddNS7_10__identityEEEvT0_T1_T2_T3_T4_T6_E12temp_storage+152];
	add.f64 	%fd189, %fd188, %fd187;
	selp.f64 	%fd190, %fd189, %fd187, %p49;
	setp.gt.s32 	%p50, %r36, 544;
	ld.shared.f64 	%fd191, [_ZZN3cub18CUB_300001_SM_10006detail6reduce28DeviceReduceSingleTileKernelINS2_10policy_hubIdjN4cuda3std3__44plusIdEEE10Policy1000EPdSC_iS9_ddNS7_10__identityEEEvT0_T1_T2_T3_T4_T6_E12temp_storage+160];
	add.f64 	%fd192, %fd191, %fd190;
	selp.f64 	%fd193, %fd192, %fd190, %p50;
	setp.gt.s32 	%p51, %r36, 576;
	ld.shared.f64 	%fd194, [_ZZN3cub18CUB_300001_SM_10006detail6reduce28DeviceReduceSingleTileKernelINS2_10policy_hubIdjN4cuda3std3__44plusIdEEE10Policy1000EPdSC_iS9_ddNS7_10__identityEEEvT0_T1_T2_T3_T4_T6_E12temp_storage+168];
	add.f64 	%fd195, %fd194, %fd193;
	selp.f64 	%fd196, %fd195, %fd193, %p51;
	setp.gt.s32 	%p52, %r36, 608;
	ld.shared.f64 	%fd197, [_ZZN3cub18CUB_300001_SM_10006detail6reduce28DeviceReduceSingleTileKernelINS2_10policy_hubIdjN4cuda3std3__44plusIdEEE10Policy1000EPdSC_iS9_ddNS7_10__identityEEEvT0_T1_T2_T3_T4_T6_E12temp_storage+176];
	add.f64 	%fd198, %fd197, %fd196;
	selp.f64 	%fd263, %fd198, %fd196, %p52;
	bra.uni 	$L__BB8_37;
$L__BB8_21:
	mov.u32 	%r14, %tid.x;
	mul.wide.u32 	%rd27, %r14, 8;
	add.s64 	%rd12, %rd9, %rd27;
	// begin inline asm
	ld.global.nc.u64 %rd11, [%rd12];
	// end inline asm
	mov.b64 	%fd31, %rd11;
	add.s64 	%rd14, %rd12, 5120;
	// begin inline asm
	ld.global.nc.u64 %rd13, [%rd14];
	// end inline asm
	mov.b64 	%fd32, %rd13;
	add.s64 	%rd16, %rd12, 10240;
	// begin inline asm
	ld.global.nc.u64 %rd15, [%rd16];
	// end inline asm
	mov.b64 	%fd33, %rd15;
	add.s64 	%rd18, %rd12, 15360;
	// begin inline asm
	ld.global.nc.u64 %rd17, [%rd18];
	// end inline asm
	mov.b64 	%fd34, %rd17;
	add.s64 	%rd20, %rd12, 20480;
	// begin inline asm
	ld.global.nc.u64 %rd19, [%rd20];
	// end inline asm
	mov.b64 	%fd35, %rd19;
	add.s64 	%rd22, %rd12, 25600;
	// begin inline asm
	ld.global.nc.u64 %rd21, [%rd22];
	// end inline asm
	mov.b64 	%fd36, %rd21;
	add.s64 	%rd24, %rd12, 30720;
	// begin inline asm
	ld.global.nc.u64 %rd23, [%rd24];
	// end inline asm
	mov.b64 	%fd37, %rd23;
	add.s64 	%rd26, %rd12, 35840;
	// begin inline asm
	ld.global.nc.u64 %rd25, [%rd26];
	// end inline asm
	mov.b64 	%fd38, %rd25;
	add.f64 	%fd39, %fd31, %fd32;
	add.f64 	%fd40, %fd39, %fd33;
	add.f64 	%fd41, %fd40, %fd34;
	add.f64 	%fd42, %fd41, %fd35;
	add.f64 	%fd43, %fd42, %fd36;
	add.f64 	%fd44, %fd43, %fd37;
	add.f64 	%fd262, %fd44, %fd38;
	setp.lt.u32 	%p3, %r36, 10240;
	mov.b32 	%r232, 5120;
	@%p3 bra 	$L__BB8_25;
	add.s32 	%r15, %r36, -5120;
	mov.b32 	%r232, 5120;
$L__BB8_23:
	mul.wide.s32 	%rd44, %r232, 8;
	add.s64 	%rd29, %rd12, %rd44;
	// begin inline asm
	ld.global.nc.u64 %rd28, [%rd29];
	// end inline asm
	mov.b64 	%fd45, %rd28;
	add.s64 	%rd31, %rd29, 5120;
	// begin inline asm
	ld.global.nc.u64 %rd30, [%rd31];
	// end inline asm
	mov.b64 	%fd46, %rd30;
	add.s64 	%rd33, %rd29, 10240;
	// begin inline asm
	ld.global.nc.u64 %rd32, [%rd33];
	// end inline asm
	mov.b64 	%fd47, %rd32;
	add.s64 	%rd35, %rd29, 15360;
	// begin inline asm
	ld.global.nc.u64 %rd34, [%rd35];
	// end inline asm
	mov.b64 	%fd48, %rd34;
	add.s64 	%rd37, %rd29, 20480;
	// begin inline asm
	ld.global.nc.u64 %rd36, [%rd37];
	// end inline asm
	mov.b64 	%fd49, %rd36;
	add.s64 	%rd39, %rd29, 25600;
	// begin inline asm
	ld.global.nc.u64 %rd38, [%rd39];
	// end inline asm
	mov.b64 	%fd50, %rd38;
	add.s64 	%rd41, %rd29, 30720;
	// begin inline asm
	ld.global.nc.u64 %rd40, [%rd41];
	// end inline asm
	mov.b64 	%fd51, %rd40;
	add.s64 	%rd43, %rd29, 35840;
	// begin inline asm
	ld.global.nc.u64 %rd42, [%rd43];
	// end inline asm
	mov.b64 	%fd52, %rd42;
	add.f64 	%fd53, %fd262, %fd45;
	add.f64 	%fd54, %fd53, %fd46;
	add.f64 	%fd55, %fd54, %fd47;
	add.f64 	%fd56, %fd55, %fd48;
	add.f64 	%fd57, %fd56, %fd49;
	add.f64 	%fd58, %fd57, %fd50;
	add.f64 	%fd59, %fd58, %fd51;
	add.f64 	%fd262, %fd59, %fd52;
	sub.s32 	%r39, %r36, %r232;
	setp.lt.s32 	%p4, %r39, 5120;
	@%p4 bra 	$L__BB8_33;
	add.s32 	%r232, %r232, 5120;
	setp.le.s32 	%p5, %r232, %r15;
	@%p5 bra 	$L__BB8_23;
$L__BB8_25:
	setp.le.s32 	%p6, %r36, %r232;
	@%p6 bra 	$L__BB8_33;
	sub.s32 	%r19, %r36, %r232;
	setp.ge.s32 	%p7, %r14, %r19;
	@%p7 bra 	$L__BB8_33;
	not.b32 	%r40, %r14;
	add.s32 	%r41, %r36, %r40;
	sub.s32 	%r20, %r41, %r232;
	mul.hi.u32 	%r42, %r20, -858993459;
	shr.u32 	%r43, %r42, 9;
	add.s32 	%r21, %r43, 1;
	and.b32  	%r44, %r43, 3;
	setp.eq.s32 	%p8, %r44, 3;
	mov.u32 	%r236, %r14;
	@%p8 bra 	$L__BB8_30;
	add.s32 	%r234, %r14, %r232;
	and.b32  	%r45, %r21, 3;
	neg.s32 	%r233, %r45;
	mov.u32 	%r236, %r14;
$L__BB8_29:
	.pragma "nounroll";
	mul.wide.u32 	%rd47, %r234, 8;
	add.s64 	%rd46, %rd9, %rd47;
	// begin inline asm
	ld.global.nc.u64 %rd45, [%rd46];
	// end inline asm
	mov.b64 	%fd61, %rd45;
	add.f64 	%fd262, %fd262, %fd61;
	add.s32 	%r236, %r236, 640;
	add.s32 	%r234, %r234, 640;
	add.s32 	%r233, %r233, 1;
	setp.ne.s32 	%p9, %r233, 0;
	@%p9 bra 	$L__BB8_29;
$L__BB8_30:
	setp.lt.u32 	%p10, %r20, 1920;
	@%p10 bra 	$L__BB8_33;
	cvt.u64.u32 	%rd48, %r236;
	cvt.u64.u32 	%rd49, %r232;
	add.s64 	%rd50, %rd48, %rd49;
	shl.b64 	%rd51, %rd50, 3;
	add.s64 	%rd52, %rd51, %rd9;
	add.s64 	%rd108, %rd52, 10240;
	add.s32 	%r237, %r236, %r232;
$L__BB8_32:
	mul.wide.u32 	%rd61, %r237, 8;
	add.s64 	%rd54, %rd9, %rd61;
	// begin inline asm
	ld.global.nc.u64 %rd53, [%rd54];
	// end inline asm
	mov.b64 	%fd62, %rd53;
	add.f64 	%fd63, %fd262, %fd62;
	add.s64 	%rd56, %rd108, -5120;
	// begin inline asm
	ld.global.nc.u64 %rd55, [%rd56];
	// end inline asm
	mov.b64 	%fd64, %rd55;
	add.f64 	%fd65, %fd63, %fd64;
	// begin inline asm
	ld.global.nc.u64 %rd57, [%rd108];
	// end inline asm
	mov.b64 	%fd66, %rd57;
	add.f64 	%fd67, %fd65, %fd66;
	add.s64 	%rd60, %rd108, 5120;
	// begin inline asm
	ld.global.nc.u64 %rd59, [%rd60];
	// end inline asm
	mov.b64 	%fd68, %rd59;
	add.f64 	%fd262, %fd67, %fd68;
	add.s32 	%r236, %r236, 2560;
	add.s64 	%rd108, %rd108, 20480;
	add.s32 	%r237, %r237, 2560;
	setp.lt.s32 	%p11, %r236, %r19;
	@%p11 bra 	$L__BB8_32;
$L__BB8_33:
	// begin inline asm
	mov.u32 %r46, %laneid;
	// end inline asm
	mov.b64 	%rd62, %fd262;
	mov.b64 	{%r48, %r53}, %rd62;
	mov.b32 	%r54, 1;
	mov.b32 	%r95, 31;
	mov.b32 	%r96, -1;
	// begin inline asm
	shfl.sync.down.b32 %r47, %r48, %r54, %r95, %r96;
	// end inline asm
	// begin inline asm
	shfl.sync.down.b32 %r52, %r53, %r54, %r95, %r96;
	// end inline asm
	mov.b64 	%rd63, {%r47, %r52};
	mov.b64 	%fd69, %rd63;
	setp.gt.s32 	%p12, %r46, 30;
	add.f64 	%fd70, %fd262, %fd69;
	selp.f64 	%fd71, %fd262, %fd70, %p12;
	mov.b64 	%rd64, %fd71;
	mov.b64 	{%r58, %r63}, %rd64;
	mov.b32 	%r64, 2;
	// begin inline asm
	shfl.sync.down.b32 %r57, %r58, %r64, %r95, %r96;
	// end inline asm
	// begin inline asm
	shfl.sync.down.b32 %r62, %r63, %r64, %r95, %r96;
	// end inline asm
	mov.b64 	%rd65, {%r57, %r62};
	mov.b64 	%fd72, %rd65;
	setp.gt.s32 	%p13, %r46, 29;
	add.f64 	%fd73, %fd71, %fd72;
	selp.f64 	%fd74, %fd71, %fd73, %p13;
	mov.b64 	%rd66, %fd74;
	mov.b64 	{%r68, %r73}, %rd66;
	mov.b32 	%r74, 4;
	// begin inline asm
	shfl.sync.down.b32 %r67, %r68, %r74, %r95, %r96;
	// end inline asm
	// begin inline asm
	shfl.sync.down.b32 %r72, %r73, %r74, %r95, %r96;
	// end inline asm
	mov.b64 	%rd67, {%r67, %r72};
	mov.b64 	%fd75, %rd67;
	setp.gt.s32 	%p14, %r46, 27;
	add.f64 	%fd76, %fd74, %fd75;
	selp.f64 	%fd77, %fd74, %fd76, %p14;
	mov.b64 	%rd68, %fd77;
	mov.b64 	{%r78, %r83}, %rd68;
	mov.b32 	%r84, 8;
	// begin inline asm
	shfl.sync.down.b32 %r77, %r78, %r84, %r95, %r96;
	// end inline asm
	// begin inline asm
	shfl.sync.down.b32 %r82, %r83, %r84, %r95, %r96;
	// end inline asm
	mov.b64 	%rd69, {%r77, %r82};
	mov.b64 	%fd78, %rd69;
	setp.gt.s32 	%p15, %r46, 23;
	add.f64 	%fd79, %fd77, %fd78;
	selp.f64 	%fd80, %fd77, %fd79, %p15;
	mov.b64 	%rd70, %fd80;
	mov.b64 	{%r88, %r93}, %rd70;
	mov.b32 	%r94, 16;
	// begin inline asm
	shfl.sync.down.b32 %r87, %r88, %r94, %r95, %r96;
	// end inline asm
	// begin inline asm
	shfl.sync.down.b32 %r92, %r93, %r94, %r95, %r96;
	// end inline asm
	mov.b64 	%rd71, {%r87, %r92};
	mov.b64 	%fd81, %rd71;
	setp.gt.s32 	%p16, %r46, 15;
	add.f64 	%fd26, %fd80, %fd81;
	selp.f64 	%fd263, %fd80, %fd26, %p16;
	setp.ne.s32 	%p17, %r46, 0;
	@%p17 bra 	$L__BB8_35;
	shr.u32 	%r97, %r14, 2;
	and.b32  	%r98, %r97, 248;
	mov.u32 	%r99, _ZZN3cub18CUB_300001_SM_10006detail6reduce28DeviceReduceSingleTileKernelINS2_10policy_hubIdjN4cuda3std3__44plusIdEEE10Policy1000EPdSC_iS9_ddNS7_10__identityEEEvT0_T1_T2_T3_T4_T6_E12temp_storage;
	add.s32 	%r100, %r99, %r98;
	st.shared.f64 	[%r100+24], %fd26;
$L__BB8_35:
	bar.sync 	0;
	setp.ne.s32 	%p18, %r14, 0;
	@%p18 bra 	$L__BB8_37;
	ld.shared.f64 	%fd82, [_ZZN3cub18CUB_300001_SM_10006detail6reduce28DeviceReduceSingleTileKernelINS2_10policy_hubIdjN4cuda3std3__44plusIdEEE10Policy1000EPdSC_iS9_ddNS7_10__identityEEEvT0_T1_T2_T3_T4_T6_E12temp_storage+32];
	add.f64 	%fd83, %fd263, %fd82;
	ld.shared.f64 	%fd84, [_ZZN3cub18CUB_300001_SM_10006detail6reduce28DeviceReduceSingleTileKernelINS2_10policy_hubIdjN4cuda3std3__44plusIdEEE10Policy1000EPdSC_iS9_ddNS7_10__identityEEEvT0_T1_T2_T3_T4_T6_E12temp_storage+40];
	add.f64 	%fd85, %fd83, %fd84;
	ld.shared.f64 	%fd86, [_ZZN3cub18CUB_300001_SM_10006detail6reduce28DeviceReduceSingleTileKernelINS2_10policy_hubIdjN4cuda3std3__44plusIdEEE10Policy1000EPdSC_iS9_ddNS7_10__identityEEEvT0_T1_T2_T3_T4_T6_E12temp_storage+48];
	add.f64 	%fd87, %fd85, %fd86;
	ld.shared.f64 	%fd88, [_ZZN3cub18CUB_300001_SM_10006detail6reduce28DeviceReduceSingleTileKernelINS2_10policy_hubIdjN4cuda3std3__44plusIdEEE10Policy1000EPdSC_iS9_ddNS7_10__identityEEEvT0_T1_T2_T3_T4_T6_E12temp_storage+56];
	add.f64 	%fd89, %fd87, %fd88;
	ld.shared.f64 	%fd90, [_ZZN3cub18CUB_300001_SM_10006detail6reduce28DeviceReduceSingleTileKernelINS2_10policy_hubIdjN4cuda3std3__44plusIdEEE10Policy1000EPdSC_iS9_ddNS7_10__identityEEEvT0_T1_T2_T3_T4_T6_E12temp_storage+64];
	add.f64 	%fd91, %fd89, %fd90;
	ld.shared.f64 	%fd92, [_ZZN3cub18CUB_300001_SM_10006detail6reduce28DeviceReduceSingleTileKernelINS2_10policy_hubIdjN4cuda3std3__44plusIdEEE10Policy1000EPdSC_iS9_ddNS7_10__identityEEEvT0_T1_T2_T3_T4_T6_E12temp_storage+72];
	add.f64 	%fd93, %fd91, %fd92;
	ld.shared.f64 	%fd94, [_ZZN3cub18CUB_300001_SM_10006detail6reduce28DeviceReduceSingleTileKernelINS2_10policy_hubIdjN4cuda3std3__44plusIdEEE10Policy1000EPdSC_iS9_ddNS7_10__identityEEEvT0_T1_T2_T3_T4_T6_E12temp_storage+80];
	add.f64 	%fd95, %fd93, %fd94;
	ld.shared.f64 	%fd96, [_ZZN3cub18CUB_300001_SM_10006detail6reduce28DeviceReduceSingleTileKernelINS2_10policy_hubIdjN4cuda3std3__44plusIdEEE10Policy1000EPdSC_iS9_ddNS7_10__identityEEEvT0_T1_T2_T3_T4_T6_E12temp_storage+88];
	add.f64 	%fd97, %fd95, %fd96;
	ld.shared.f64 	%fd98, [_ZZN3cub18CUB_300001_SM_10006detail6reduce28DeviceReduceSingleTileKernelINS2_10policy_hubIdjN4cuda3std3__44plusIdEEE10Policy1000EPdSC_iS9_ddNS7_10__identityEEEvT0_T1_T2_T3_T4_T6_E12temp_storage+96];
	add.f64 	%fd99, %fd97, %fd98;
	ld.shared.f64 	%fd100, [_ZZN3cub18CUB_300001_SM_10006detail6reduce28DeviceReduceSingleTileKernelINS2_10policy_hubIdjN4cuda3std3__44plusIdEEE10Policy1000EPdSC_iS9_ddNS7_10__identityEEEvT0_T1_T2_T3_T4_T6_E12temp_storage+104];
	add.f64 	%fd101, %fd99, %fd100;
	ld.shared.f64 	%fd102, [_ZZN3cub18CUB_300001_SM_10006detail6reduce28DeviceReduceSingleTileKernelINS2_10policy_hubIdjN4cuda3std3__44plusIdEEE10Policy1000EPdSC_iS9_ddNS7_10__identityEEEvT0_T1_T2_T3_T4_T6_E12temp_storage+112];
	add.f64 	%fd103, %fd101, %fd102;
	ld.shared.f64 	%fd104, [_ZZN3cub18CUB_300001_SM_10006detail6reduce28DeviceReduceSingleTileKernelINS2_10policy_hubIdjN4cuda3std3__44plusIdEEE10Policy1000EPdSC_iS9_ddNS7_10__identityEEEvT0_T1_T2_T3_T4_T6_E12temp_storage+120];
	add.f64 	%fd105, %fd103, %fd104;
	ld.shared.f64 	%fd106, [_ZZN3cub18CUB_300001_SM_10006detail6reduce28DeviceReduceSingleTileKernelINS2_10policy_hubIdjN4cuda3std3__44plusIdEEE10Policy1000EPdSC_iS9_ddNS7_10__identityEEEvT0_T1_T2_T3_T4_T6_E12temp_storage+128];
	add.f64 	%fd107, %fd105, %fd106;
	ld.shared.f64 	%fd108, [_ZZN3cub18CUB_300001_SM_10006detail6reduce28DeviceReduceSingleTileKernelINS2_10policy_hubIdjN4cuda3std3__44plusIdEEE10Policy1000EPdSC_iS9_ddNS7_10__identityEEEvT0_T1_T2_T3_T4_T6_E12temp_storage+136];
	add.f64 	%fd109, %fd107, %fd108;
	ld.shared.f64 	%fd110, [_ZZN3cub18CUB_300001_SM_10006detail6reduce28DeviceReduceSingleTileKernelINS2_10policy_hubIdjN4cuda3std3__44plusIdEEE10Policy1000EPdSC_iS9_ddNS7_10__identityEEEvT0_T1_T2_T3_T4_T6_E12temp_storage+144];
	add.f64 	%fd111, %fd109, %fd110;
	ld.shared.f64 	%fd112, [_ZZN3cub18CUB_300001_SM_10006detail6reduce28DeviceReduceSingleTileKernelINS2_10policy_hubIdjN4cuda3std3__44plusIdEEE10Policy1000EPdSC_iS9_ddNS7_10__identityEEEvT0_T1_T2_T3_T4_T6_E12temp_storage+152];
	add.f64 	%fd113, %fd111, %fd112;
	ld.shared.f64 	%fd114, [_ZZN3cub18CUB_300001_SM_10006detail6reduce28DeviceReduceSingleTileKernelINS2_10policy_hubIdjN4cuda3std3__44plusIdEEE10Policy1000EPdSC_iS9_ddNS7_10__identityEEEvT0_T1_T2_T3_T4_T6_E12temp_storage+160];
	add.f64 	%fd115, %fd113, %fd114;
	ld.shared.f64 	%fd116, [_ZZN3cub18CUB_300001_SM_10006detail6reduce28DeviceReduceSingleTileKernelINS2_10policy_hubIdjN4cuda3std3__44plusIdEEE10Policy1000EPdSC_iS9_ddNS7_10__identityEEEvT0_T1_T2_T3_T4_T6_E12temp_storage+168];
	add.f64 	%fd117, %fd115, %fd116;
	ld.shared.f64 	%fd118, [_ZZN3cub18CUB_300001_SM_10006detail6reduce28DeviceReduceSingleTileKernelINS2_10policy_hubIdjN4cuda3std3__44plusIdEEE10Policy1000EPdSC_iS9_ddNS7_10__identityEEEvT0_T1_T2_T3_T4_T6_E12temp_storage+176];
	add.f64 	%fd263, %fd117, %fd118;
$L__BB8_37:
	mov.u32 	%r224, %tid.x;
	setp.ne.s32 	%p60, %r224, 0;
	@%p60 bra 	$L__BB8_39;
	add.f64 	%fd249, %fd30, %fd263;
	st.global.f64 	[%rd1], %fd249;
$L__BB8_39:
	ret;

}
	// .globl	_ZN3cub18CUB_300001_SM_10006detail6reduce28DeviceReduceSingleTileKernelINS2_10policy_hubIdyN4cuda3std3__44plusIdEEE10Policy1000EN6thrust24THRUST_300001_SM_1000_NS6detail15normal_iteratorINSD_10device_ptrIdEEEEPdyS9_ddNS7_10__identityEEEvT0_T1_T2_T3_T4_T6_
.visible .entry _ZN3cub18CUB_300001_SM_10006detail6reduce28DeviceReduceSingleTileKernelINS2_10policy_hubIdyN4cuda3std3__44plusIdEEE10Policy1000EN6thrust24THRUST_300001_SM_1000_NS6detail15normal_iteratorINSD_10device_ptrIdEEEEPdyS9_ddNS7_10__identityEEEvT0_T1_T2_T3_T4_T6_(
	.param .align 8 .b8 _ZN3cub18CUB_300001_SM_10006detail6reduce28DeviceReduceSingleTileKernelINS2_10policy_hubIdyN4cuda3std3__44plusIdEEE10Policy1000EN6thrust24THRUST_300001_SM_1000_NS6detail15normal_iteratorINSD_10device_ptrIdEEEEPdyS9_ddNS7_10__identityEEEvT0_T1_T2_T3_T4_T6__param_0[8],
	.param .u64 .ptr .align 1 _ZN3cub18CUB_300001_SM_10006detail6reduce28DeviceReduceSingleTileKernelINS2_10policy_hubIdyN4cuda3std3__44plusIdEEE10Policy1000EN6thrust24THRUST_300001_SM_1000_NS6detail15normal_iteratorINSD_10device_ptrIdEEEEPdyS9_ddNS7_10__identityEEEvT0_T1_T2_T3_T4_T6__param_1,
	.param .u64 _ZN3cub18CUB_300001_SM_10006detail6reduce28DeviceReduceSingleTileKernelINS2_10policy_hubIdyN4cuda3std3__44plusIdEEE10Policy1000EN6thrust24THRUST_300001_SM_1000_NS6detail15normal_iteratorINSD_10device_ptrIdEEEEPdyS9_ddNS7_10__identityEEEvT0_T1_T2_T3_T4_T6__param_2,
	.param .align 1 .b8 _ZN3cub18CUB_300001_SM_10006detail6reduce28DeviceReduceSingleTileKernelINS2_10policy_hubIdyN4cuda3std3__44plusIdEEE10Policy1000EN6thrust24THRUST_300001_SM_1000_NS6detail15normal_iteratorINSD_10device_ptrIdEEEEPdyS9_ddNS7_10__identityEEEvT0_T1_T2_T3_T4_T6__param_3[1],
	.param .f64 _ZN3cub18CUB_300001_SM_10006detail6reduce28DeviceReduceSingleTileKernelINS2_10policy_hubIdyN4cuda3std3__44plusIdEEE10Policy1000EN6thrust24THRUST_300001_SM_1000_NS6detail15normal_iteratorINSD_10device_ptrIdEEEEPdyS9_ddNS7_10__identityEEEvT0_T1_T2_T3_T4_T6__param_4,
	.param .align 1 .b8 _ZN3cub18CUB_300001_SM_10006detail6reduce28DeviceReduceSingleTileKernelINS2_10policy_hubIdyN4cuda3std3__44plusIdEEE10Policy1000EN6thrust24THRUST_300001_SM_1000_NS6detail15normal_iteratorINSD_10device_ptrIdEEEEPdyS9_ddNS7_10__identityEEEvT0_T1_T2_T3_T4_T6__param_5[1]
)
.maxntid 512
.minnctapersm 1
{
	.reg .pred 	%p<67>;
	.reg .b32 	%r<246>;
	.reg .b64 	%rd<86>;
	.reg .b64 	%fd<348>;
	// demoted variable
	.shared .align 8 .b8 _ZZN3cub18CUB_300001_SM_10006detail6reduce28DeviceReduceSingleTileKernelINS2_10policy_hubIdyN4cuda3std3__44plusIdEEE10Policy1000EN6thrust24THRUST_300001_SM_1000_NS6detail15normal_iteratorINSD_10device_ptrIdEEEEPdyS9_ddNS7_10__identityEEEvT0_T1_T2_T3_T4_T6_E12temp_storage[152];
	ld.param.u64 	%rd18, [_ZN3cub18CUB_300001_SM_10006detail6reduce28DeviceReduceSingleTileKernelINS2_10policy_hubIdyN4cuda3std3__44plusIdEEE10Policy1000EN6thrust24THRUST_300001_SM_1000_NS6detail15normal_iteratorINSD_10device_ptrIdEEEEPdyS9_ddNS7_10__identityEEEvT0_T1_T2_T3_T4_T6__param_0];
	ld.param.u64 	%rd20, [_ZN3cub18CUB_300001_SM_10006detail6reduce28DeviceReduceSingleTileKernelINS2_10policy_hubIdyN4cuda3std3__44plusIdEEE10Policy1000EN6thrust24THRUST_300001_SM_1000_NS6detail15normal_iteratorINSD_10device_ptrIdEEEEPdyS9_ddNS7_10__identityEEEvT0_T1_T2_T3_T4_T6__param_1];
	ld.param.u64 	%rd19, [_ZN3cub18CUB_300001_SM_10006detail6reduce28DeviceReduceSingleTileKernelINS2_10policy_hubIdyN4cuda3std3__44plusIdEEE10Policy1000EN6thrust24THRUST_300001_SM_1000_NS6detail15normal_iteratorINSD_10device_ptrIdEEEEPdyS9_ddNS7_10__identityEEEvT0_T1_T2_T3_T4_T6__param_2];
	ld.param.f64 	%fd42, [_ZN3cub18CUB_300001_SM_10006detail6reduce28DeviceReduceSingleTileKernelINS2_10policy_hubIdyN4cuda3std3__44plusIdEEE10Policy1000EN6thrust24THRUST_300001_SM_1000_NS6detail15normal_iteratorINSD_10device_ptrIdEEEEPdyS9_ddNS7_10__identityEEEvT0_T1_T2_T3_T4_T6__param_4];
	cvta.to.global.u64 	%rd1, %rd20;
	setp.ne.s64 	%p1, %rd19, 0;
	@%p1 bra 	$L__BB9_3;
	mov.u32 	%r231, %tid.x;
	setp.ne.s32 	%p66, %r231, 0;
	@%p66 bra 	$L__BB9_51;
	st.global.f64 	[%rd1], %fd42;
	bra.uni 	$L__BB9_51;
$L__BB9_3:
	cvta.to.global.u64 	%rd2, %rd18;
	setp.gt.u64 	%p2, %rd19, 3583;
	@%p2 bra 	$L__BB9_28;
	cvt.u32.u64 	%r1, %rd19;
	mov.u32 	%r2, %tid.x;
	setp.ge.u32 	%p24, %r2, %r1;
	mov.f64 	%fd335, 0d0000000000000000;
	mov.u32 	%r235, %r2;
	@%p24 bra 	$L__BB9_6;
	mul.wide.u32 	%rd51, %r2, 8;
	add.s64 	%rd52, %rd2, %rd51;
	ld.global.f64 	%fd335, [%rd52];
	add.s32 	%r235, %r2, 512;
$L__BB9_6:
	setp.ge.u32 	%p25, %r235, %r1;
	@%p25 bra 	$L__BB9_19;
	not.b32 	%r108, %r235;
	add.s32 	%r109, %r108, %r1;
	shr.u32 	%r110, %r109, 9;
	add.s32 	%r5, %r110, 1;
	and.b32  	%r6, %r5, 15;
	setp.lt.u32 	%p26, %r109, 7680;
	@%p26 bra 	$L__BB9_10;
	and.b32  	%r111, %r5, 16777200;
	neg.s32 	%r233, %r111;
	mul.wide.u32 	%rd53, %r235, 8;
	add.s64 	%rd54, %rd53, %rd2;
	add.s64 	%rd81, %rd54, 32768;
$L__BB9_9:
	.pragma "nounroll";
	ld.global.f64 	%fd169, [%rd81+-32768];
	add.f64 	%fd170, %fd335, %fd169;
	ld.global.f64 	%fd171, [%rd81+-28672];
	add.f64 	%fd172, %fd170, %fd171;
	ld.global.f64 	%fd173, [%rd81+-24576];
	add.f64 	%fd174, %fd172, %fd173;
	ld.global.f64 	%fd175, [%rd81+-20480];
	add.f64 	%fd176, %fd174, %fd175;
	ld.global.f64 	%fd177, [%rd81+-16384];
	add.f64 	%fd178, %fd176, %fd177;
	ld.global.f64 	%fd179, [%rd81+-12288];
	add.f64 	%fd180, %fd178, %fd179;
	ld.global.f64 	%fd181, [%rd81+-8192];
	add.f64 	%fd182, %fd180, %fd181;
	ld.global.f64 	%fd183, [%rd81+-4096];
	add.f64 	%fd184, %fd182, %fd183;
	ld.global.f64 	%fd185, [%rd81];
	add.f64 	%fd186, %fd184, %fd185;
	ld.global.f64 	%fd187, [%rd81+4096];
	add.f64 	%fd188, %fd186, %fd187;
	ld.global.f64 	%fd189, [%rd81+8192];
	add.f64 	%fd190, %fd188, %fd189;
	ld.global.f64 	%fd191, [%rd81+12288];
	add.f64 	%fd192, %fd190, %fd191;
	ld.global.f64 	%fd193, [%rd81+16384];
	add.f64 	%fd194, %fd192, %fd193;
	ld.global.f64 	%fd195, [%rd81+20480];
	add.f64 	%fd196, %fd194, %fd195;
	ld.global.f64 	%fd197, [%rd81+24576];
	add.f64 	%fd198, %fd196, %fd197;
	ld.global.f64 	%fd199, [%rd81+28672];
	add.f64 	%fd335, %fd198, %fd199;
	add.s32 	%r235, %r235, 8192;
	add.s32 	%r233, %r233, 16;
	add.s64 	%rd81, %rd81, 65536;
	setp.ne.s32 	%p27, %r233, 0;
	@%p27 bra 	$L__BB9_9;
$L__BB9_10:
	setp.eq.s32 	%p28, %r6, 0;
	@%p28 bra 	$L__BB9_19;
	and.b32  	%r13, %r5, 7;
	setp.lt.u32 	%p29, %r6, 8;
	@%p29 bra 	$L__BB9_13;
	mul.wide.s32 	%rd55, %r235, 8;
	add.s64 	%rd56, %rd2, %rd55;
	ld.global.f64 	%fd201, [%rd56];
	add.f64 	%fd202, %fd335, %fd201;
	ld.global.f64 	%fd203, [%rd56+4096];
	add.f64 	%fd204, %fd202, %fd203;
	ld.global.f64 	%fd205, [%rd56+8192];
	add.f64 	%fd206, %fd204, %fd205;
	ld.global.f64 	%fd207, [%rd56+12288];
	add.f64 	%fd208, %fd206, %fd207;
	ld.global.f64 	%fd209, [%rd56+16384];
	add.f64 	%fd210, %fd208, %fd209;
	ld.global.f64 	%fd211, [%rd56+20480];
	add.f64 	%fd212, %fd210, %fd211;
	ld.global.f64 	%fd213, [%rd56+24576];
	add.f64 	%fd214, %fd212, %fd213;
	ld.global.f64 	%fd215, [%rd56+28672];
	add.f64 	%fd335, %fd214, %fd215;
	add.s32 	%r235, %r235, 4096;
$L__BB9_13:
	setp.eq.s32 	%p30, %r13, 0;
	@%p30 bra 	$L__BB9_19;
	and.b32  	%r16, %r5, 3;
	setp.lt.u32 	%p31, %r13, 4;
	@%p31 bra 	$L__BB9_16;
	mul.wide.s32 	%rd57, %r235, 8;
	add.s64 	%rd58, %rd2, %rd57;
	ld.global.f64 	%fd217, [%rd58];
	add.f64 	%fd218, %fd335, %fd217;
	ld.global.f64 	%fd219, [%rd58+4096];
	add.f64 	%fd220, %fd218, %fd219;
	ld.global.f64 	%fd221, [%rd58+8192];
	add.f64 	%fd222, %fd220, %fd221;
	ld.global.f64 	%fd223, [%rd58+12288];
	add.f64 	%fd335, %fd222, %fd223;
	add.s32 	%r235, %r235, 2048;
$L__BB9_16:
	setp.eq.s32 	%p32, %r16, 0;
	@%p32 bra 	$L__BB9_19;
	neg.s32 	%r238, %r16;
$L__BB9_18:
	.pragma "nounroll";
	mul.wide.s32 	%rd59, %r235, 8;
	add.s64 	%rd60, %rd2, %rd59;
	ld.global.f64 	%fd224, [%rd60];
	add.f64 	%fd335, %fd335, %fd224;
	add.s32 	%r235, %r235, 512;
	add.s32 	%r238, %r238, 1;
	setp.ne.s32 	%p33, %r238, 0;
	@%p33 bra 	$L__BB9_18;
$L__BB9_19:
	setp.lt.u64 	%p34, %rd19, 512;
	@%p34 bra 	$L__BB9_24;
	// begin inline asm
	mov.u32 %r175, %laneid;
	// end inline asm
	mov.b64 	%rd71, %fd335;
	mov.b64 	{%r177, %r182}, %rd71;
	mov.b32 	%r183, 1;
	mov.b32 	%r224, 31;
	mov.b32 	%r225, -1;
	// begin inline asm
	shfl.sync.down.b32 %r176, %r177, %r183, %r224, %r225;
	// end inline asm
	// begin inline asm
	shfl.sync.down.b32 %r181, %r182, %r183, %r224, %r225;
	// end inline asm
	mov.b64 	%rd72, {%r176, %r181};
	mov.b64 	%fd283, %rd72;
	setp.gt.s32 	%p58, %r175, 30;
	add.f64 	%fd284, %fd335, %fd283;
	selp.f64 	%fd285, %fd335, %fd284, %p58;
	mov.b64 	%rd73, %fd285;
	mov.b64 	{%r187, %r192}, %rd73;
	mov.b32 	%r193, 2;
	// begin inline asm
	shfl.sync.down.b32 %r186, %r187, %r193, %r224, %r225;
	// end inline asm
	// begin inline asm
	shfl.sync.down.b32 %r191, %r192, %r193, %r224, %r225;
	// end inline asm
	mov.b64 	%rd74, {%r186, %r191};
	mov.b64 	%fd286, %rd74;
	setp.gt.s32 	%p59, %r175, 29;
	add.f64 	%fd287, %fd285, %fd286;
	selp.f64 	%fd288, %fd285, %fd287, %p59;
	mov.b64 	%rd75, %fd288;
	mov.b64 	{%r197, %r202}, %rd75;
	mov.b32 	%r203, 4;
	// begin inline asm
	shfl.sync.down.b32 %r196, %r197, %r203, %r224, %r225;
	// end inline asm
	// begin inline asm
	shfl.sync.down.b32 %r201, %r202, %r203, %r224, %r225;
	// end inline asm
	mov.b64 	%rd76, {%r196, %r201};
	mov.b64 	%fd289, %rd76;
	setp.gt.s32 	%p60, %r175, 27;
	add.f64 	%fd290, %fd288, %fd289;
	selp.f64 	%fd291, %fd288, %fd290, %p60;
	mov.b64 	%rd77, %fd291;
	mov.b64 	{%r207, %r212}, %rd77;
	mov.b32 	%r213, 8;
	// begin inline asm
	shfl.sync.down.b32 %r206, %r207, %r213, %r224, %r225;
	// end inline asm
	// begin inline asm
	shfl.sync.down.b32 %r211, %r212, %r213, %r224, %r225;
	// end inline asm
	mov.b64 	%rd78, {%r206, %r211};
	mov.b64 	%fd292, %rd78;
	setp.gt.s32 	%p61, %r175, 23;
	add.f64 	%fd293, %fd291, %fd292;
	selp.f64 	%fd294, %fd291, %fd293, %p61;
	mov.b64 	%rd79, %fd294;
	mov.b64 	{%r217, %r222}, %rd79;
	mov.b32 	%r223, 16;
	// begin inline asm
	shfl.sync.down.b32 %r216, %r217, %r223, %r224, %r225;
	// end inline asm
	// begin inline asm
	shfl.sync.down.b32 %r221, %r222, %r223, %r224, %r225;
	// end inline asm
	mov.b64 	%rd80, {%r216, %r221};
	mov.b64 	%fd295, %rd80;
	setp.gt.s32 	%p62, %r175, 15;
	add.f64 	%fd16, %fd294, %fd295;
	selp.f64 	%fd347, %fd294, %fd16, %p62;
	setp.ne.s32 	%p63, %r175, 0;
	@%p63 bra 	$L__BB9_22;
	shr.u32 	%r226, %r2, 2;
	and.b32  	%r227, %r226, 248;
	mov.u32 	%r228, _ZZN3cub18CUB_300001_SM_10006detail6reduce28DeviceReduceSingleTileKernelINS2_10policy_hubIdyN4cuda3std3__44plusIdEEE10Policy1000EN6thrust24THRUST_300001_SM_1000_NS6detail15normal_iteratorINSD_10device_ptrIdEEEEPdyS9_ddNS7_10__identityEEEvT0_T1_T2_T3_T4_T6_E12temp_storage;
	add.s32 	%r229, %r228, %r227;
	st.shared.f64 	[%r229+16], %fd16;
$L__BB9_22:
	bar.sync 	0;
	setp.ne.s32 	%p64, %r2, 0;
	@%p64 bra 	$L__BB9_49;
	ld.shared.f64 	%fd296, [_ZZN3cub18CUB_300001_SM_10006detail6reduce28DeviceReduceSingleTileKernelINS2_10policy_hubIdyN4cuda3std3__44plusIdEEE10Policy1000EN6thrust24THRUST_300001_SM_1000_NS6detail15normal_iteratorINSD_10device_ptrIdEEEEPdyS9_ddNS7_10__identityEEEvT0_T1_T2_T3_T4_T6_E12temp_storage+24];
	add.f64 	%fd297, %fd347, %fd296;
	ld.shared.f64 	%fd298, [_ZZN3cub18CUB_300001_SM_10006detail6reduce28DeviceReduceSingleTileKernelINS2_10policy_hubIdyN4cuda3std3__44plusIdEEE10Policy1000EN6thrust24THRUST_300001_SM_1000_NS6detail15normal_iteratorINSD_10device_ptrIdEEEEPdyS9_ddNS7_10__identityEEEvT0_T1_T2_T3_T4_T6_E12temp_storage+32];
	add.f64 	%fd299, %fd297, %fd298;
	ld.shared.f64 	%fd300, [_ZZN3cub18CUB_300001_SM_10006detail6reduce28DeviceReduceSingleTileKernelINS2_10policy_hubIdyN4cuda3std3__44plusIdEEE10Policy1000EN6thrust24THRUST_300001_SM_1000_NS6detail15normal_iteratorINSD_10device_ptrIdEEEEPdyS9_ddNS7_10__identityEEEvT0_T1_T2_T3_T4_T6_E12temp_storage+40];
	add.f64 	%fd301, %fd299, %fd300;
	ld.shared.f64 	%fd302, [_ZZN3cub18CUB_300001_SM_10006detail6reduce28DeviceReduceSingleTileKernelINS2_10policy_hubIdyN4cuda3std3__44plusIdEEE10Policy1000EN6thrust24THRUST_300001_SM_1000_NS6detail15normal_iteratorINSD_10device_ptrIdEEEEPdyS9_ddNS7_10__identityEEEvT0_T1_T2_T3_T4_T6_E12temp_storage+48];
	add.f64 	%fd303, %fd301, %fd302;
	ld.shared.f64 	%fd304, [_ZZN3cub18CUB_300001_SM_10006detail6reduce28DeviceReduceSingleTileKernelINS2_10policy_hubIdyN4cuda3std3__44plusIdEEE10Policy1000EN6thrust24THRUST_300001_SM_1000_NS6detail15normal_iteratorINSD_10device_ptrIdEEEEPdyS9_ddNS7_10__identityEEEvT0_T1_T2_T3_T4_T6_E12temp_storage+56];
	add.f64 	%fd305, %fd303, %fd304;
	ld.shared.f64 	%fd306, [_ZZN3cub18CUB_300001_SM_10006detail6reduce28DeviceReduceSingleTileKernelINS2_10policy_hubIdyN4cuda3std3__44plusIdEEE10Policy1000EN6thrust24THRUST_300001_SM_1000_NS6detail15normal_iteratorINSD_10device_ptrIdEEEEPdyS9_ddNS7_10__identityEEEvT0_T1_T2_T3_T4_T6_E12temp_storage+64];
	add.f64 	%fd307, %fd305, %fd306;
	ld.shared.f64 	%fd308, [_ZZN3cub18CUB_300001_SM_10006detail6reduce28DeviceReduceSingleTileKernelINS2_10policy_hubIdyN4cuda3std3__44plusIdEEE10Policy1000EN6thrust24THRUST_300001_SM_1000_NS6detail15normal_iteratorINSD_10device_ptrIdEEEEPdyS9_ddNS7_10__identityEEEvT0_T1_T2_T3_T4_T6_E12temp_storage+72];
	add.f64 	%fd309, %fd307, %fd308;
	ld.shared.f64 	%fd310, [_ZZN3cub18CUB_300001_SM_10006detail6reduce28DeviceReduceSingleTileKernelINS2_10policy_hubIdyN4cuda3std3__44plusIdEEE10Policy1000EN6thrust24THRUST_300001_SM_1000_NS6detail15normal_iteratorINSD_10device_ptrIdEEEEPdyS9_ddNS7_10__identityEEEvT0_T1_T2_T3_T4_T6_E12temp_storage+80];
	add.f64 	%fd311, %fd309, %fd310;
	ld.shared.f64 	%fd312, [_ZZN3cub18CUB_300001_SM_10006detail6reduce28DeviceReduceSingleTileKernelINS2_10policy_hubIdyN4cuda3std3__44plusIdEEE10Policy1000EN6thrust24THRUST_300001_SM_1000_NS6detail15normal_iteratorINSD_10device_ptrIdEEEEPdyS9_ddNS7_10__identityEEEvT0_T1_T2_T3_T4_T6_E12temp_storage+88];
	add.f64 	%fd313, %fd311, %fd312;
	ld.shared.f64 	%fd314, [_ZZN3cub18CUB_300001_SM_10006detail6reduce28DeviceReduceSingleTileKernelINS2_10policy_hubIdyN4cuda3std3__44plusIdEEE10Policy1000EN6thrust24THRUST_300001_SM_1000_NS6detail15normal_iteratorINSD_10device_ptrIdEEEEPdyS9_ddNS7_10__identityEEEvT0_T1_T2_T3_T4_T6_E12temp_storage+96];
	add.f64 	%fd315, %fd313, %fd314;
	ld.shared.f64 	%fd316, [_ZZN3cub18CUB_300001_SM_10006detail6reduce28DeviceReduceSingleTileKernelINS2_10policy_hubIdyN4cuda3std3__44plusIdEEE10Policy1000EN6thrust24THRUST_300001_SM_1000_NS6detail15normal_iteratorINSD_10device_ptrIdEEEEPdyS9_ddNS7_10__identityEEEvT0_T1_T2_T3_T4_T6_E12temp_storage+104];
	add.f64 	%fd317, %fd315, %fd316;
	ld.shared.f64 	%fd318, [_ZZN3cub18CUB_300001_SM_10006detail6reduce28DeviceReduceSingleTileKernelINS2_10policy_hubIdyN4cuda3std3__44plusIdEEE10Policy1000EN6thrust24THRUST_300001_SM_1000_NS6detail15normal_iteratorINSD_10device_ptrIdEEEEPdyS9_ddNS7_10__identityEEEvT0_T1_T2_T3_T4_T6_E12temp_storage+112];
	add.f64 	%fd319, %fd317, %fd318;
	ld.shared.f64 	%fd320, [_ZZN3cub18CUB_300001_SM_10006detail6reduce28DeviceReduceSingleTileKernelINS2_10policy_hubIdyN4cuda3std3__44plusIdEEE10Policy1000EN6thrust24THRUST_300001_SM_1000_NS6detail15normal_iteratorINSD_10device_ptrIdEEEEPdyS9_ddNS7_10__identityEEEvT0_T1_T2_T3_T4_T6_E12temp_storage+120];
	add.f64 	%fd321, %fd319, %fd320;
	ld.shared.f64 	%fd322, [_ZZN3cub18CUB_300001_SM_10006detail6reduce28DeviceReduceSingleTileKernelINS2_10policy_hubIdyN4cuda3std3__44plusIdEEE10Policy1000EN6thrust24THRUST_300001_SM_1000_NS6detail15normal_iteratorINSD_10device_ptrIdEEEEPdyS9_ddNS7_10__identityEEEvT0_T1_T2_T3_T4_T6_E12temp_storage+128];
	add.f64 	%fd323, %fd321, %fd322;
	ld.shared.f64 	%fd324, [_ZZN3cub18CUB_300001_SM_10006detail6reduce28DeviceReduceSingleTileKernelINS2_10policy_hubIdyN4cuda3std3__44plusIdEEE10Policy1000EN6thrust24THRUST_300001_SM_1000_NS6detail15normal_iteratorINSD_10device_ptrIdEEEEPdyS9_ddNS7_10__identityEEEvT0_T1_T2_T3_T4_T6_E12temp_storage+136];
	add.f64 	%fd347, %fd323, %fd324;
	bra.uni 	$L__BB9_49;
$L__BB9_24:
	// begin inline asm
	mov.u32 %r112, %laneid;
	// end inline asm
	and.b32  	%r163, %r2, 992;
	add.s32 	%r164, %r163, 32;
	setp.gt.u32 	%p35, %r164, %r1;
	not.b32 	%r165, %r163;
	add.s32 	%r166, %r1, %r165;
	selp.b32 	%r161, %r166, 31, %p35;
	mov.b64 	%rd61, %fd335;
	mov.b64 	{%r114, %r119}, %rd61;
	mov.b32 	%r120, 1;
	mov.b32 	%r162, -1;
	// begin inline asm
	shfl.sync.down.b32 %r113, %r114, %r120, %r161, %r162;
	// end inline asm
	// begin inline asm
	shfl.sync.down.b32 %r118, %r119, %r120, %r161, %r162;
	// end inline asm
	mov.b64 	%rd62, {%r113, %r118};
	mov.b64 	%fd225, %rd62;
	setp.lt.s32 	%p36, %r112, %r161;
	add.f64 	%fd226, %fd335, %fd225;
	selp.f64 	%fd227, %fd226, %fd335, %p36;
	mov.b64 	%rd63, %fd227;
	mov.b64 	{%r124, %r129}, %rd63;
	mov.b32 	%r130, 2;
	// begin inline asm
	shfl.sync.down.b32 %r123, %r124, %r130, %r161, %r162;
	// end inline asm
	// begin inline asm
	shfl.sync.down.b32 %r128, %r129, %r130, %r161, %r162;
	// end inline asm
	mov.b64 	%rd64, {%r123, %r128};
	mov.b64 	%fd228, %rd64;
	add.s32 	%r167, %r112, 2;
	setp.gt.s32 	%p37, %r167, %r161;
	add.f64 	%fd229, %fd227, %fd228;
	selp.f64 	%fd230, %fd227, %fd229, %p37;
	mov.b64 	%rd65, %fd230;
	mov.b64 	{%r134, %r139}, %rd65;
	mov.b32 	%r140, 4;
	// begin inline asm
	shfl.sync.down.b32 %r133, %r134, %r140, %r161, %r162;
	// end inline asm
	// begin inline asm
	shfl.sync.down.b32 %r138, %r139, %r140, %r161, %r162;
	// end inline asm
	mov.b64 	%rd66, {%r133, %r138};
	mov.b64 	%fd231, %rd66;
	add.s32 	%r168, %r112, 4;
	setp.gt.s32 	%p38, %r168, %r161;
	add.f64 	%fd232, %fd230, %fd231;
	selp.f64 	%fd233, %fd230, %fd232, %p38;
	mov.b64 	%rd67, %fd233;
	mov.b64 	{%r144, %r149}, %rd67;
	mov.b32 	%r150, 8;
	// begin inline asm
	shfl.sync.down.b32 %r143, %r144, %r150, %r161, %r162;
	// end inline asm
	// begin inline asm
	shfl.sync.down.b32 %r148, %r149, %r150, %r161, %r162;
	// end inline asm
	mov.b64 	%rd68, {%r143, %r148};
	mov.b64 	%fd234, %rd68;
	add.s32 	%r169, %r112, 8;
	setp.gt.s32 	%p39, %r169, %r161;
	add.f64 	%fd235, %fd233, %fd234;
	selp.f64 	%fd236, %fd233, %fd235, %p39;
	mov.b64 	%rd69, %fd236;
	mov.b64 	{%r154, %r159}, %rd69;
	mov.b32 	%r160, 16;
	// begin inline asm
	shfl.sync.down.b32 %r153, %r154, %r160, %r161, %r162;
	// end inline asm
	// begin inline asm
	shfl.sync.down.b32 %r158, %r159, %r160, %r161, %r162;
	// end inline asm
	mov.b64 	%rd70, {%r153, %r158};
	mov.b64 	%fd237, %rd70;
	add.s32 	%r170, %r112, 16;
	setp.gt.s32 	%p40, %r170, %r161;
	add.f64 	%fd238, %fd236, %fd237;
	selp.f64 	%fd347, %fd236, %fd238, %p40;
	setp.ne.s32 	%p41, %r112, 0;
	@%p41 bra 	$L__BB9_26;
	shr.u32 	%r171, %r2, 2;
	and.b32  	%r172, %r171, 248;
	mov.u32 	%r173, _ZZN3cub18CUB_300001_SM_10006detail6reduce28DeviceReduceSingleTileKernelINS2_10policy_hubIdyN4cuda3std3__44plusIdEEE10Policy1000EN6thrust24THRUST_300001_SM_1000_NS6detail15normal_iteratorINSD_10device_ptrIdEEEEPdyS9_ddNS7_10__identityEEEvT0_T1_T2_T3_T4_T6_E12temp_storage;
	add.s32 	%r174, %r173, %r172;
	st.shared.f64 	[%r174+16], %fd347;
$L__BB9_26:
	bar.sync 	0;
	setp.ne.s32 	%p42, %r2, 0;
	@%p42 bra 	$L__BB9_49;
	setp.gt.u64 	%p43, %rd19, 32;
	ld.shared.f64 	%fd239, [_ZZN3cub18CUB_300001_SM_10006detail6reduce28DeviceReduceSingleTileKernelINS2_10policy_hubIdyN4cuda3std3__44plusIdEEE10Policy1000EN6thrust24THRUST_300001_SM_1000_NS6detail15normal_iteratorINSD_10device_ptrIdEEEEPdyS9_ddNS7_10__identityEEEvT0_T1_T2_T3_T4_T6_E12temp_storage+24];
	add.f64 	%fd240, %fd347, %fd239;
	selp.f64 	%fd241, %fd240, %fd347, %p43;
	setp.gt.u64 	%p44, %rd19, 64;
	ld.shared.f64 	%fd242, [_ZZN3cub18CUB_300001_SM_10006detail6reduce28DeviceReduceSingleTileKernelINS2_10policy_hubIdyN4cuda3std3__44plusIdEEE10Policy1000EN6thrust24THRUST_300001_SM_1000_NS6detail15normal_iteratorINSD_10device_ptrIdEEEEPdyS9_ddNS7_10__identityEEEvT0_T1_T2_T3_T4_T6_E12temp_storage+32];
	add.f64 	%fd243, %fd242, %fd241;
	selp.f64 	%fd244, %fd243, %fd241, %p44;
	setp.gt.u64 	%p45, %rd19, 96;
	ld.shared.f64 	%fd245, [_ZZN3cub18CUB_300001_SM_10006detail6reduce28DeviceReduceSingleTileKernelINS2_10policy_hubIdyN4cuda3std3__44plusIdEEE10Policy1000EN6thrust24THRUST_300001_SM_1000_NS6detail15normal_iteratorINSD_10device_ptrIdEEEEPdyS9_ddNS7_10__identityEEEvT0_T1_T2_T3_T4_T6_E12temp_storage+40];
	add.f64 	%fd246, %fd245, %fd244;
	selp.f64 	%fd247, %fd246, %fd244, %p45;
	setp.gt.u64 	%p46, %rd19, 128;
	ld.shared.f64 	%fd248, [_ZZN3cub18CUB_300001_SM_10006detail6reduce28DeviceReduceSingleTileKernelINS2_10policy_hubIdyN4cuda3std3__44plusIdEEE10Policy1000EN6thrust24THRUST_300001_SM_1000_NS6detail15normal_iteratorINSD_10device_ptrIdEEEEPdyS9_ddNS7_10__identityEEEvT0_T1_T2_T3_T4_T6_E12temp_storage+48];
	add.f64 	%fd249, %fd248, %fd247;
	selp.f64 	%fd250, %fd249, %fd247, %p46;
	setp.gt.u64 	%p47, %rd19, 160;
	ld.shared.f64 	%fd251, [_ZZN3cub18CUB_300001_SM_10006detail6reduce28DeviceReduceSingleTileKernelINS2_10policy_hubIdyN4cuda3std3__44plusIdEEE10Policy1000EN6thrust24THRUST_300001_SM_1000_NS6detail15normal_iteratorINSD_10device_ptrIdEEEEPdyS9_ddNS7_10__identityEEEvT0_T1_T2_T3_T4_T6_E12temp_storage+56];
	add.f64 	%fd252, %fd251, %fd250;
	selp.f64 	%fd253, %fd252, %fd250, %p47;
	setp.gt.u64 	%p48, %rd19, 192;
	ld.shared.f64 	%fd254, [_ZZN3cub18CUB_300001_SM_10006detail6reduce28DeviceReduceSingleTileKernelINS2_10policy_hubIdyN4cuda3std3__44plusIdEEE10Policy1000EN6thrust24THRUST_300001_SM_1000_NS6detail15normal_iteratorINSD_10device_ptrIdEEEEPdyS9_ddNS7_10__identityEEEvT0_T1_T2_T3_T4_T6_E12temp_storage+64];
	add.f64 	%fd255, %fd254, %fd253;
	selp.f64 	%fd256, %fd255, %fd253, %p48;
	setp.gt.u64 	%p49, %rd19, 224;
	ld.shared.f64 	%fd257, [_ZZN3cub18CUB_300001_SM_10006detail6reduce28DeviceReduceSingleTileKernelINS2_10policy_hubIdyN4cuda3std3__44plusIdEEE10Policy1000EN6thrust24THRUST_300001_SM_1000_NS6detail15normal_iteratorINSD_10device_ptrIdEEEEPdyS9_ddNS7_10__identityEEEvT0_T1_T2_T3_T4_T6_E12temp_storage+72];
	add.f64 	%fd258, %fd257, %fd256;
	selp.f64 	%fd259, %fd258, %fd256, %p49;
	setp.gt.u64 	%p50, %rd19, 256;
	ld.shared.f64 	%fd260, [_ZZN3cub18CUB_300001_SM_10006detail6reduce28DeviceReduceSingleTileKernelINS2_10policy_hubIdyN4cuda3std3__44plusIdEEE10Policy1000EN6thrust24THRUST_300001_SM_1000_NS6detail15normal_iteratorINSD_10device_ptrIdEEEEPdyS9_ddNS7_10__identityEEEvT0_T1_T2_T3_T4_T6_E12temp_storage+80];
	add.f64 	%fd261, %fd260, %fd259;
	selp.f64 	%fd262, %fd261, %fd259, %p50;
	setp.gt.u64 	%p51, %rd19, 288;
	ld.shared.f64 	%fd263, [_ZZN3cub18CUB_300001_SM_10006detail6reduce28DeviceReduceSingleTileKernelINS2_10policy_hubIdyN4cuda3std3__44plusIdEEE10Policy1000EN6thrust24THRUST_300001_SM_1000_NS6detail15normal_iteratorINSD_10device_ptrIdEEEEPdyS9_ddNS7_10__identityEEEvT0_T1_T2_T3_T4_T6_E12temp_storage+88];
	add.f64 	%fd264, %fd263, %fd262;
	selp.f64 	%fd265, %fd264, %fd262, %p51;
	setp.gt.u64 	%p52, %rd19, 320;
	ld.shared.f64 	%fd266, [_ZZN3cub18CUB_300001_SM_10006detail6reduce28DeviceReduceSingleTileKernelINS2_10policy_hubIdyN4cuda3std3__44plusIdEEE10Policy1000EN6thrust24THRUST_300001_SM_1000_NS6detail15normal_iteratorINSD_10device_ptrIdEEEEPdyS9_ddNS7_10__identityEEEvT0_T1_T2_T3_T4_T6_E12temp_storage+96];
	add.f64 	%fd267, %fd266, %fd265;
	selp.f64 	%fd268, %fd267, %fd265, %p52;
	setp.gt.u64 	%p53, %rd19, 352;
	ld.shared.f64 	%fd269, [_ZZN3cub18CUB_300001_SM_10006detail6reduce28DeviceReduceSingleTileKernelINS2_10policy_hubIdyN4cuda3std3__44plusIdEEE10Policy1000EN6thrust24THRUST_300001_SM_1000_NS6detail15normal_iteratorINSD_10device_ptrIdEEEEPdyS9_ddNS7_10__identityEEEvT0_T1_T2_T3_T4_T6_E12temp_storage+104];
	add.f64 	%fd270, %fd269, %fd268;
	selp.f64 	%fd271, %fd270, %fd268, %p53;
	setp.gt.u64 	%p54, %rd19, 384;
	ld.shared.f64 	%fd272, [_ZZN3cub18CUB_300001_SM_10006detail6reduce28DeviceReduceSingleTileKernelINS2_10policy_hubIdyN4cuda3std3__44plusIdEEE10Policy1000EN6thrust24THRUST_300001_SM_1000_NS6detail15normal_iteratorINSD_10device_ptrIdEEEEPdyS9_ddNS7_10__identityEEEvT0_T1_T2_T3_T4_T6_E12temp_storage+112];
	add.f64 	%fd273, %fd272, %fd271;
	selp.f64 	%fd274, %fd273, %fd271, %p54;
	setp.gt.u64 	%p55, %rd19, 416;
	ld.shared.f64 	%fd275, [_ZZN3cub18CUB_300001_SM_10006detail6reduce28DeviceReduceSingleTileKernelINS2_10policy_hubIdyN4cuda3std3__44plusIdEEE10Policy1000EN6thrust24THRUST_300001_SM_1000_NS6detail15normal_iteratorINSD_10device_ptrIdEEEEPdyS9_ddNS7_10__identityEEEvT0_T1_T2_T3_T4_T6_E12temp_storage+120];
	add.f64 	%fd276, %fd275, %fd274;
	selp.f64 	%fd277, %fd276, %fd274, %p55;
	setp.gt.u64 	%p56, %rd19, 448;
	ld.shared.f64 	%fd278, [_ZZN3cub18CUB_300001_SM_10006detail6reduce28DeviceReduceSingleTileKernelINS2_10policy_hubIdyN4cuda3std3__44plusIdEEE10Policy1000EN6thrust24THRUST_300001_SM_1000_NS6detail15normal_iteratorINSD_10device_ptrIdEEEEPdyS9_ddNS7_10__identityEEEvT0_T1_T2_T3_T4_T6_E12temp_storage+128];
	add.f64 	%fd279, %fd278, %fd277;
	selp.f64 	%fd280, %fd279, %fd277, %p56;
	setp.gt.u64 	%p57, %rd19, 480;
	ld.shared.f64 	%fd281, [_ZZN3cub18CUB_300001_SM_10006detail6reduce28DeviceReduceSingleTileKernelINS2_10policy_hubIdyN4cuda3std3__44plusIdEEE10Policy1000EN6thrust24THRUST_300001_SM_1000_NS6detail15normal_iteratorINSD_10device_ptrIdEEEEPdyS9_ddNS7_10__identityEEEvT0_T1_T2_T3_T4_T6_E12temp_storage+136];
	add.f64 	%fd282, %fd281, %fd280;
	selp.f64 	%fd347, %fd282, %fd280, %p57;
	bra.uni 	$L__BB9_49;
$L__BB9_28:
	mov.u32 	%r24, %tid.x;
	cvt.u64.u32 	%rd6, %r24;
	mul.wide.u32 	%rd22, %r24, 8;
	add.s64 	%rd7, %rd2, %rd22;
	ld.global.f64 	%fd43, [%rd7];
	ld.global.f64 	%fd44, [%rd7+4096];
	ld.global.f64 	%fd45, [%rd7+8192];
	ld.global.f64 	%fd46, [%rd7+12288];
	ld.global.f64 	%fd47, [%rd7+16384];
	ld.global.f64 	%fd48, [%rd7+20480];
	ld.global.f64 	%fd49, [%rd7+24576];
	add.f64 	%fd50, %fd43, %fd44;
	add.f64 	%fd51, %fd50, %fd45;
	add.f64 	%fd52, %fd51, %fd46;
	add.f64 	%fd53, %fd52, %fd47;
	add.f64 	%fd54, %fd53, %fd48;
	add.f64 	%fd346, %fd54, %fd49;
	add.s64 	%rd8, %rd19, -3584;
	setp.lt.u64 	%p3, %rd8, 3584;
	mov.b64 	%rd83, 3584;
	@%p3 bra 	$L__BB9_32;
	mov.b64 	%rd83, 3584;
$L__BB9_30:
	shl.b64 	%rd24, %rd83, 3;
	add.s64 	%rd25, %rd7, %rd24;
	ld.global.f64 	%fd55, [%rd25];
	ld.global.f64 	%fd56, [%rd25+4096];
	ld.global.f64 	%fd57, [%rd25+8192];
	ld.global.f64 	%fd58, [%rd25+12288];
	ld.global.f64 	%fd59, [%rd25+16384];
	ld.global.f64 	%fd60, [%rd25+20480];
	ld.global.f64 	%fd61, [%rd25+24576];
	add.f64 	%fd62, %fd346, %fd55;
	add.f64 	%fd63, %fd62, %fd56;
	add.f64 	%fd64, %fd63, %fd57;
	add.f64 	%fd65, %fd64, %fd58;
	add.f64 	%fd66, %fd65, %fd59;
	add.f64 	%fd67, %fd66, %fd60;
	add.f64 	%fd346, %fd67, %fd61;
	sub.s64 	%rd26, %rd19, %rd83;
	setp.lt.u64 	%p4, %rd26, 3584;
	@%p4 bra 	$L__BB9_45;
	add.s64 	%rd83, %rd83, 3584;
	setp.le.u64 	%p5, %rd83, %rd8;
	@%p5 bra 	$L__BB9_30;
$L__BB9_32:
	setp.le.u64 	%p6, %rd19, %rd83;
	cvt.u32.u64 	%r42, %rd83;
	cvt.u32.u64 	%r43, %rd19;
	sub.s32 	%r44, %r43, %r42;
	setp.ge.s32 	%p7, %r24, %r44;
	or.pred  	%p8, %p6, %p7;
	@%p8 bra 	$L__BB9_45;
	not.b32 	%r47, %r24;
	add.s32 	%r48, %r47, %r43;
	sub.s32 	%r50, %r48, %r42;
	shr.u32 	%r51, %r50, 9;
	add.s32 	%r25, %r51, 1;
	and.b32  	%r26, %r25, 15;
	setp.lt.u32 	%p9, %r50, 7680;
	mov.u32 	%r242, %r24;
	@%p9 bra 	$L__BB9_36;
	and.b32  	%r52, %r25, 16777200;
	neg.s32 	%r240, %r52;
	add.s64 	%rd27, %rd83, %rd6;
	shl.b64 	%rd28, %rd27, 3;
	add.s64 	%rd29, %rd28, %rd2;
	add.s64 	%rd84, %rd29, 32768;
	mov.u32 	%r242, %r24;
$L__BB9_35:
	.pragma "nounroll";
	ld.global.f64 	%fd69, [%rd84+-32768];
	add.f64 	%fd70, %fd346, %fd69;
	ld.global.f64 	%fd71, [%rd84+-28672];
	add.f64 	%fd72, %fd70, %fd71;
	ld.global.f64 	%fd73, [%rd84+-24576];
	add.f64 	%fd74, %fd72, %fd73;
	ld.global.f64 	%fd75, [%rd84+-20480];
	add.f64 	%fd76, %fd74, %fd75;
	ld.global.f64 	%fd77, [%rd84+-16384];
	add.f64 	%fd78, %fd76, %fd77;
	ld.global.f64 	%fd79, [%rd84+-12288];
	add.f64 	%fd80, %fd78, %fd79;
	ld.global.f64 	%fd81, [%rd84+-8192];
	add.f64 	%fd82, %fd80, %fd81;
	ld.global.f64 	%fd83, [%rd84+-4096];
	add.f64 	%fd84, %fd82, %fd83;
	ld.global.f64 	%fd85, [%rd84];
	add.f64 	%fd86, %fd84, %fd85;
	ld.global.f64 	%fd87, [%rd84+4096];
	add.f64 	%fd88, %fd86, %fd87;
	ld.global.f64 	%fd89, [%rd84+8192];
	add.f64 	%fd90, %fd88, %fd89;
	ld.global.f64 	%fd91, [%rd84+12288];
	add.f64 	%fd92, %fd90, %fd91;
	ld.global.f64 	%fd93, [%rd84+16384];
	add.f64 	%fd94, %fd92, %fd93;
	ld.global.f64 	%fd95, [%rd84+20480];
	add.f64 	%fd96, %fd94, %fd95;
	ld.global.f64 	%fd97, [%rd84+24576];
	add.f64 	%fd98, %fd96, %fd97;
	ld.global.f64 	%fd99, [%rd84+28672];
	add.f64 	%fd346, %fd98, %fd99;
	add.s32 	%r242, %r242, 8192;
	add.s32 	%r240, %r240, 16;
	add.s64 	%rd84, %rd84, 65536;
	setp.ne.s32 	%p10, %r240, 0;
	@%p10 bra 	$L__BB9_35;
$L__BB9_36:
	setp.eq.s32 	%p11, %r26, 0;
	@%p11 bra 	$L__BB9_45;
	and.b32  	%r33, %r25, 7;
	setp.lt.u32 	%p12, %r26, 8;
	@%p12 bra 	$L__BB9_39;
	cvt.u64.u32 	%rd30, %r242;
	add.s64 	%rd31, %rd83, %rd30;
	shl.b64 	%rd32, %rd31, 3;
	add.s64 	%rd33, %rd2, %rd32;
	ld.global.f64 	%fd101, [%rd33];
	add.f64 	%fd102, %fd346, %fd101;
	ld.global.f64 	%fd103, [%rd33+4096];
	add.f64 	%fd104, %fd102, %fd103;
	ld.global.f64 	%fd105, [%rd33+8192];
	add.f64 	%fd106, %fd104, %fd105;
	ld.global.f64 	%fd107, [%rd33+12288];
	add.f64 	%fd108, %fd106, %fd107;
	ld.global.f64 	%fd109, [%rd33+16384];
	add.f64 	%fd110, %fd108, %fd109;
	ld.global.f64 	%fd111, [%rd33+20480];
	add.f64 	%fd112, %fd110, %fd111;
	ld.global.f64 	%fd113, [%rd33+24576];
	add.f64 	%fd114, %fd112, %fd113;
	ld.global.f64 	%fd115, [%rd33+28672];
	add.f64 	%fd346, %fd114, %fd115;
	add.s32 	%r242, %r242, 4096;
$L__BB9_39:
	setp.eq.s32 	%p13, %r33, 0;
	@%p13 bra 	$L__BB9_45;
	and.b32  	%r36, %r25, 3;
	setp.lt.u32 	%p14, %r33, 4;
	@%p14 bra 	$L__BB9_42;
	cvt.u64.u32 	%rd34, %r242;
	add.s64 	%rd35, %rd83, %rd34;
	shl.b64 	%rd36, %rd35, 3;
	add.s64 	%rd37, %rd2, %rd36;
	ld.global.f64 	%fd117, [%rd37];
	add.f64 	%fd118, %fd346, %fd117;
	ld.global.f64 	%fd119, [%rd37+4096];
	add.f64 	%fd120, %fd118, %fd119;
	ld.global.f64 	%fd121, [%rd37+8192];
	add.f64 	%fd122, %fd120, %fd121;
	ld.global.f64 	%fd123, [%rd37+12288];
	add.f64 	%fd346, %fd122, %fd123;
	add.s32 	%r242, %r242, 2048;
$L__BB9_42:
	setp.eq.s32 	%p15, %r36, 0;
	@%p15 bra 	$L__BB9_45;
	cvt.u64.u32 	%rd38, %r242;
	add.s64 	%rd39, %rd83, %rd38;
	shl.b64 	%rd40, %rd39, 3;
	add.s64 	%rd85, %rd2, %rd40;
	neg.s32 	%r245, %r36;
$L__BB9_44:
	.pragma "nounroll";
	ld.global.f64 	%fd124, [%rd85];
	add.f64 	%fd346, %fd346, %fd124;
	add.s64 	%rd85, %rd85, 4096;
	add.s32 	%r245, %r245, 1;
	setp.ne.s32 	%p16, %r245, 0;
	@%p16 bra 	$L__BB9_44;
$L__BB9_45:
	// begin inline asm
	mov.u32 %r53, %laneid;
	// end inline asm
	mov.b64 	%rd41, %fd346;
	mov.b64 	{%r55, %r60}, %rd41;
	mov.b32 	%r61, 1;
	mov.b32 	%r102, 31;
	mov.b32 	%r103, -1;
	// begin inline asm
	shfl.sync.down.b32 %r54, %r55, %r61, %r102, %r103;
	// end inline asm
	// begin inline asm
	shfl.sync.down.b32 %r59, %r60, %r61, %r102, %r103;
	// end inline asm
	mov.b64 	%rd42, {%r54, %r59};
	mov.b64 	%fd125, %rd42;
	setp.gt.s32 	%p17, %r53, 30;
	add.f64 	%fd126, %fd346, %fd125;
	selp.f64 	%fd127, %fd346, %fd126, %p17;
	mov.b64 	%rd43, %fd127;
	mov.b64 	{%r65, %r70}, %rd43;
	mov.b32 	%r71, 2;
	// begin inline asm
	shfl.sync.down.b32 %r64, %r65, %r71, %r102, %r103;
	// end inline asm
	// begin inline asm
	shfl.sync.down.b32 %r69, %r70, %r71, %r102, %r103;
	// end inline asm
	mov.b64 	%rd44, {%r64, %r69};
	mov.b64 	%fd128, %rd44;
	setp.gt.s32 	%p18, %r53, 29;
	add.f64 	%fd129, %fd127, %fd128;
	selp.f64 	%fd130, %fd127, %fd129, %p18;
	mov.b64 	%rd45, %fd130;
	mov.b64 	{%r75, %r80}, %rd45;
	mov.b32 	%r81, 4;
	// begin inline asm
	shfl.sync.down.b32 %r74, %r75, %r81, %r102, %r103;
	// end inline asm
	// begin inline asm
	shfl.sync.down.b32 %r79, %r80, %r81, %r102, %r103;
	// end inline asm
	mov.b64 	%rd46, {%r74, %r79};
	mov.b64 	%fd131, %rd46;
	setp.gt.s32 	%p19, %r53, 27;
	add.f64 	%fd132, %fd130, %fd131;
	selp.f64 	%fd133, %fd130, %fd132, %p19;
	mov.b64 	%rd47, %fd133;
	mov.b64 	{%r85, %r90}, %rd47;
	mov.b32 	%r91, 8;
	// begin inline asm
	shfl.sync.down.b32 %r84, %r85, %r91, %r102, %r103;
	// end inline asm
	// begin inline asm
	shfl.sync.down.b32 %r89, %r90, %r91, %r102, %r103;
	// end inline asm
	mov.b64 	%rd48, {%r84, %r89};
	mov.b64 	%fd134, %rd48;
	setp.gt.s32 	%p20, %r53, 23;
	add.f64 	%fd135, %fd133, %fd134;
	selp.f64 	%fd136, %fd133, %fd135, %p20;
	mov.b64 	%rd49, %fd136;
	mov.b64 	{%r95, %r100}, %rd49;
	mov.b32 	%r101, 16;
	// begin inline asm
	shfl.sync.down.b32 %r94, %r95, %r101, %r102, %r103;
	// end inline asm
	// begin inline asm
	shfl.sync.down.b32 %r99, %r100, %r101, %r102, %r103;
	// end inline asm
	mov.b64 	%rd50, {%r94, %r99};
	mov.b64 	%fd137, %rd50;
	setp.gt.s32 	%p21, %r53, 15;
	add.f64 	%fd38, %fd136, %fd137;
	selp.f64 	%fd347, %fd136, %fd38, %p21;
	setp.ne.s32 	%p22, %r53, 0;
	@%p22 bra 	$L__BB9_47;
	shr.u32 	%r104, %r24, 2;
	and.b32  	%r105, %r104, 248;
	mov.u32 	%r106, _ZZN3cub18CUB_300001_SM_10006detail6reduce28DeviceReduceSingleTileKernelINS2_10policy_hubIdyN4cuda3std3__44plusIdEEE10Policy1000EN6thrust24THRUST_300001_SM_1000_NS6detail15normal_iteratorINSD_10device_ptrIdEEEEPdyS9_ddNS7_10__identityEEEvT0_T1_T2_T3_T4_T6_E12temp_storage;
	add.s32 	%r107, %r106, %r105;
	st.shared.f64 	[%r107+16], %fd38;
$L__BB9_47:
	bar.sync 	0;
	setp.ne.s32 	%p23, %r24, 0;
	@%p23 bra 	$L__BB9_49;
	ld.shared.f64 	%fd138, [_ZZN3cub18CUB_300001_SM_10006detail6reduce28DeviceReduceSingleTileKernelINS2_10policy_hubIdyN4cuda3std3__44plusIdEEE10Policy1000EN6thrust24THRUST_300001_SM_1000_NS6detail15normal_iteratorINSD_10device_ptrIdEEEEPdyS9_ddNS7_10__identityEEEvT0_T1_T2_T3_T4_T6_E12temp_storage+24];
	add.f64 	%fd139, %fd347, %fd138;
	ld.shared.f64 	%fd140, [_ZZN3cub18CUB_300001_SM_10006detail6reduce28DeviceReduceSingleTileKernelINS2_10policy_hubIdyN4cuda3std3__44plusIdEEE10Policy1000EN6thrust24THRUST_300001_SM_1000_NS6detail15normal_iteratorINSD_10device_ptrIdEEEEPdyS9_ddNS7_10__identityEEEvT0_T1_T2_T3_T4_T6_E12temp_storage+32];
	add.f64 	%fd141, %fd139, %fd140;
	ld.shared.f64 	%fd142, [_ZZN3cub18CUB_300001_SM_10006detail6reduce28DeviceReduceSingleTileKernelINS2_10policy_hubIdyN4cuda3std3__44plusIdEEE10Policy1000EN6thrust24THRUST_300001_SM_1000_NS6detail15normal_iteratorINSD_10device_ptrIdEEEEPdyS9_ddNS7_10__identityEEEvT0_T1_T2_T3_T4_T6_E12temp_storage+40];
	add.f64 	%fd143, %fd141, %fd142;
	ld.shared.f64 	%fd144, [_ZZN3cub18CUB_300001_SM_10006detail6reduce28DeviceReduceSingleTileKernelINS2_10policy_hubIdyN4cuda3std3__44plusIdEEE10Policy1000EN6thrust24THRUST_300001_SM_1000_NS6detail15normal_iteratorINSD_10device_ptrIdEEEEPdyS9_ddNS7_10__identityEEEvT0_T1_T2_T3_T4_T6_E12temp_storage+48];
	add.f64 	%fd145, %fd143, %fd144;
	ld.shared.f64 	%fd146, [_ZZN3cub18CUB_300001_SM_10006detail6reduce28DeviceReduceSingleTileKernelINS2_10policy_hubIdyN4cuda3std3__44plusIdEEE10Policy1000EN6thrust24THRUST_300001_SM_1000_NS6detail15normal_iteratorINSD_10device_ptrIdEEEEPdyS9_ddNS7_10__identityEEEvT0_T1_T2_T3_T4_T6_E12temp_storage+56];
	add.f64 	%fd147, %fd145, %fd146;
	ld.shared.f64 	%fd148, [_ZZN3cub18CUB_300001_SM_10006detail6reduce28DeviceReduceSingleTileKernelINS2_10policy_hubIdyN4cuda3std3__44plusIdEEE10Policy1000EN6thrust24THRUST_300001_SM_1000_NS6detail15normal_iteratorINSD_10device_ptrIdEEEEPdyS9_ddNS7_10__identityEEEvT0_T1_T2_T3_T4_T6_E12temp_storage+64];
	add.f64 	%fd149, %fd147, %fd148;
	ld.shared.f64 	%fd150, [_ZZN3cub18CUB_300001_SM_10006detail6reduce28DeviceReduceSingleTileKernelINS2_10policy_hubIdyN4cuda3std3__44plusIdEEE10Policy1000EN6thrust24THRUST_300001_SM_1000_NS6detail15normal_iteratorINSD_10device_ptrIdEEEEPdyS9_ddNS7_10__identityEEEvT0_T1_T2_T3_T4_T6_E12temp_storage+72];
	add.f64 	%fd151, %fd149, %fd150;
	ld.shared.f64 	%fd152, [_ZZN3cub18CUB_300001_SM_10006detail6reduce28DeviceReduceSingleTileKernelINS2_10policy_hubIdyN4cuda3std3__44plusIdEEE10Policy1000EN6thrust24THRUST_300001_SM_1000_NS6detail15normal_iteratorINSD_10device_ptrIdEEEEPdyS9_ddNS7_10__identityEEEvT0_T1_T2_T3_T4_T6_E12temp_storage+80];
	add.f64 	%fd153, %fd151, %fd152;
	ld.shared.f64 	%fd154, [_ZZN3cub18CUB_300001_SM_10006detail6reduce28DeviceReduceSingleTileKernelINS2_10policy_hubIdyN4cuda3std3__44plusIdEEE10Policy1000EN6thrust24THRUST_300001_SM_1000_NS6detail15normal_iteratorINSD_10device_ptrIdEEEEPdyS9_ddNS7_10__identityEEEvT0_T1_T2_T3_T4_T6_E12temp_storage+88];
	add.f64 	%fd155, %fd153, %fd154;
	ld.shared.f64 	%fd156, [_ZZN3cub18CUB_300001_SM_10006detail6reduce28DeviceReduceSingleTileKernelINS2_10policy_hubIdyN4cuda3std3__44plusIdEEE10Policy1000EN6thrust24THRUST_300001_SM_1000_NS6detail15normal_iteratorINSD_10device_ptrIdEEEEPdyS9_ddNS7_10__identityEEEvT0_T1_T2_T3_T4_T6_E12temp_storage+96];
	add.f64 	%fd157, %fd155, %fd156;
	ld.shared.f64 	%fd158, [_ZZN3cub18CUB_300001_SM_10006detail6reduce28DeviceReduceSingleTileKernelINS2_10policy_hubIdyN4cuda3std3__44plusIdEEE10Policy1000EN6thrust24THRUST_300001_SM_1000_NS6detail15normal_iteratorINSD_10device_ptrIdEEEEPdyS9_ddNS7_10__identityEEEvT0_T1_T2_T3_T4_T6_E12temp_storage+104];
	add.f64 	%fd159, %fd157, %fd158;
	ld.shared.f64 	%fd160, [_ZZN3cub18CUB_300001_SM_10006detail6reduce28DeviceReduceSingleTileKernelINS2_10policy_hubIdyN4cuda3std3__44plusIdEEE10Policy1000EN6thrust24THRUST_300001_SM_1000_NS6detail15normal_iteratorINSD_10device_ptrIdEEEEPdyS9_ddNS7_10__identityEEEvT0_T1_T2_T3_T4_T6_E12temp_storage+112];
	add.f64 	%fd161, %fd159, %fd160;
	ld.shared.f64 	%fd162, [_ZZN3cub18CUB_300001_SM_10006detail6reduce28DeviceReduceSingleTileKernelINS2_10policy_hubIdyN4cuda3std3__44plusIdEEE10Policy1000EN6thrust24THRUST_300001_SM_1000_NS6detail15normal_iteratorINSD_10device_ptrIdEEEEPdyS9_ddNS7_10__identityEEEvT0_T1_T2_T3_T4_T6_E12temp_storage+120];
	add.f64 	%fd163, %fd161, %fd162;
	ld.shared.f64 	%fd164, [_ZZN3cub18CUB_300001_SM_10006detail6reduce28DeviceReduceSingleTileKernelINS2_10policy_hubIdyN4cuda3std3__44plusIdEEE10Policy1000EN6thrust24THRUST_300001_SM_1000_NS6detail15normal_iteratorINSD_10device_ptrIdEEEEPdyS9_ddNS7_10__identityEEEvT0_T1_T2_T3_T4_T6_E12temp_storage+128];
	add.f64 	%fd165, %fd163, %fd164;
	ld.shared.f64 	%fd166, [_ZZN3cub18CUB_300001_SM_10006detail6reduce28DeviceReduceSingleTileKernelINS2_10policy_hubIdyN4cuda3std3__44plusIdEEE10Policy1000EN6thrust24THRUST_300001_SM_1000_NS6detail15normal_iteratorINSD_10device_ptrIdEEEEPdyS9_ddNS7_10__identityEEEvT0_T1_T2_T3_T4_T6_E12temp_storage+136];
	add.f64 	%fd347, %fd165, %fd166;
$L__BB9_49:
	mov.u32 	%r230, %tid.x;
	setp.ne.s32 	%p65, %r230, 0;
	@%p65 bra 	$L__BB9_51;
	add.f64 	%fd325, %fd42, %fd347;
	st.global.f64 	[%rd1], %fd325;
$L__BB9_51:
	ret;

}
	// .globl	_ZN3cub18CUB_300001_SM_10006detail6reduce18DeviceReduceKernelINS2_10policy_hubIdyN4cuda3std3__44plusIdEEE10Policy1000EN6thrust24THRUST_300001_SM_1000_NS6detail15normal_iteratorINSD_10device_ptrIdEEEEyS9_dNS7_10__identityEEEvT0_PT3_T1_NS0_13GridEvenShareISN_EET2_T4_
.visible .entry _ZN3cub18CUB_300001_SM_10006detail6reduce18DeviceReduceKernelINS2_10policy_hubIdyN4cuda3std3__44plusIdEEE10Policy1000EN6thrust24THRUST_300001_SM_1000_NS6detail15normal_iteratorINSD_10device_ptrIdEEEEyS9_dNS7_10__identityEEEvT0_PT3_T1_NS0_13GridEvenShareISN_EET2_T4_(
	.param .align 8 .b8 _ZN3cub18CUB_300001_SM_10006detail6reduce18DeviceReduceKernelINS2_10policy_hubIdyN4cuda3std3__44plusIdEEE10Policy1000EN6thrust24THRUST_300001_SM_1000_NS6detail15normal_iteratorINSD_10device_ptrIdEEEEyS9_dNS7_10__identityEEEvT0_PT3_T1_NS0_13GridEvenShareISN_EET2_T4__param_0[8],
	.param .u64 .ptr .align 1 _ZN3cub18CUB_300001_SM_10006detail6reduce18DeviceReduceKernelINS2_10policy_hubIdyN4cuda3std3__44plusIdEEE10Policy1000EN6thrust24THRUST_300001_SM_1000_NS6detail15normal_iteratorINSD_10device_ptrIdEEEEyS9_dNS7_10__identityEEEvT0_PT3_T1_NS0_13GridEvenShareISN_EET2_T4__param_1,
	.param .u64 _ZN3cub18CUB_300001_SM_10006detail6reduce18DeviceReduceKernelINS2_10policy_hubIdyN4cuda3std3__44plusIdEEE10Policy1000EN6thrust24THRUST_300001_SM_1000_NS6detail15normal_iteratorINSD_10device_ptrIdEEEEyS9_dNS7_10__identityEEEvT0_PT3_T1_NS0_13GridEvenShareISN_EET2_T4__param_2,
	.param .align 8 .b8 _ZN3cub18CUB_300001_SM_10006detail6reduce18DeviceReduceKernelINS2_10policy_hubIdyN4cuda3std3__44plusIdEEE10Policy1000EN6thrust24THRUST_300001_SM_1000_NS6detail15normal_iteratorINSD_10device_ptrIdEEEEyS9_dNS7_10__identityEEEvT0_PT3_T1_NS0_13GridEvenShareISN_EET2_T4__param_3[72],
	.param .align 1 .b8 _ZN3cub18CUB_300001_SM_10006detail6reduce18DeviceReduceKernelINS2_10policy_hubIdyN4cuda3std3__44plusIdEEE10Policy1000EN6thrust24THRUST_300001_SM_1000_NS6detail15normal_iteratorINSD_10device_ptrIdEEEEyS9_dNS7_10__identityEEEvT0_PT3_T1_NS0_13GridEvenShareISN_EET2_T4__param_4[1],
	.param .align 1 .b8 _ZN3cub18CUB_300001_SM_10006detail6reduce18DeviceReduceKernelINS2_10policy_hubIdyN4cuda3std3__44plusIdEEE10Policy1000EN6thrust24THRUST_300001_SM_1000_NS6detail15normal_iteratorINSD_10device_ptrIdEEEEyS9_dNS7_10__identityEEEvT0_PT3_T1_NS0_13GridEvenShareISN_EET2_T4__param_5[1]
)
.maxntid 512
{
	.reg .pred 	%p<65>;
	.reg .b16 	%rs<4>;
	.reg .b32 	%r<280>;
	.reg .b64 	%rd<107>;
	.reg .b64 	%fd<344>;
	// demoted variable
	.shared .align 8 .b8 _ZZN3cub18CUB_300001_SM_10006detail6reduce18DeviceReduceKernelINS2_10policy_hubIdyN4cuda3std3__44plusIdEEE10Policy1000EN6thrust24THRUST_300001_SM_1000_NS6detail15normal_iteratorINSD_10device_ptrIdEEEEyS9_dNS7_10__identityEEEvT0_PT3_T1_NS0_13GridEvenShareISN_EET2_T4_E12temp_storage[152];
	ld.param.u64 	%rd1, [_ZN3cub18CUB_300001_SM_10006detail6reduce18DeviceReduceKernelINS2_10policy_hubIdyN4cuda3std3__44plusIdEEE10Policy1000EN6thrust24THRUST_300001_SM_1000_NS6detail15normal_iteratorINSD_10device_ptrIdEEEEyS9_dNS7_10__identityEEEvT0_PT3_T1_NS0_13GridEvenShareISN_EET2_T4__param_3+32];
	ld.param.u32 	%r1, [_ZN3cub18CUB_300001_SM_10006detail6reduce18DeviceReduceKernelINS2_10policy_hubIdyN4cuda3std3__44plusIdEEE10Policy1000EN6thrust24THRUST_300001_SM_1000_NS6detail15normal_iteratorINSD_10device_ptrIdEEEEyS9_dNS7_10__identityEEEvT0_PT3_T1_NS0_13GridEvenShareISN_EET2_T4__param_3+40];
	ld.param.u64 	%rd26, [_ZN3cub18CUB_300001_SM_10006detail6reduce18DeviceReduceKernelINS2_10policy_hubIdyN4cuda3std3__44plusIdEEE10Policy1000EN6thrust24THRUST_300001_SM_1000_NS6detail15normal_iteratorINSD_10device_ptrIdEEEEyS9_dNS7_10__identityEEEvT0_PT3_T1_NS0_13GridEvenShareISN_EET2_T4__param_0];
	cvta.to.global.u64 	%rd2, %rd26;
	mov.u32 	%r2, %ctaid.x;
	mul.lo.s32 	%r50, %r1, 3584;
	cvt.s64.s32 	%rd3, %r50;
	mul.lo.s32 	%r51, %r2, 3584;
	cvt.u64.u32 	%rd4, %r51;
	sub.s64 	%rd5, %rd1, %rd4;
	setp.gt.u64 	%p1, %rd5, 3583;
	@%p1 bra 	$L__BB10_25;
	cvt.u32.u64 	%r136, %rd4;
	cvt.u32.u64 	%r3, %rd1;
	sub.s32 	%r4, %r3, %r136;
	mov.u32 	%r5, %tid.x;
	setp.ge.s32 	%p23, %r5, %r4;
	mov.f64 	%fd332, 0d0000000000000000;
	mov.u32 	%r267, %r5;
	@%p23 bra 	$L__BB10_3;
	add.s32 	%r138, %r136, %r5;
	mul.wide.u32 	%rd60, %r138, 8;
	add.s64 	%rd61, %rd2, %rd60;
	ld.global.f64 	%fd332, [%rd61];
	add.s32 	%r267, %r5, 512;
$L__BB10_3:
	setp.ge.s32 	%p24, %r267, %r4;
	@%p24 bra 	$L__BB10_16;
	not.b32 	%r140, %r267;
	add.s32 	%r141, %r140, %r3;
	sub.s32 	%r142, %r141, %r136;
	shr.u32 	%r143, %r142, 9;
	add.s32 	%r8, %r143, 1;
	and.b32  	%r9, %r8, 15;
	setp.lt.u32 	%p25, %r142, 7680;
	@%p25 bra 	$L__BB10_7;
	and.b32  	%r144, %r8, 16777200;
	neg.s32 	%r265, %r144;
	mul.wide.u32 	%rd62, %r2, 28672;
	mul.wide.u32 	%rd63, %r267, 8;
	add.s64 	%rd64, %rd62, %rd63;
	add.s64 	%rd65, %rd64, %rd2;
	add.s64 	%rd101, %rd65, 32768;
$L__BB10_6:
	.pragma "nounroll";
	ld.global.f64 	%fd167, [%rd101+-32768];
	add.f64 	%fd168, %fd332, %fd167;
	ld.global.f64 	%fd169, [%rd101+-28672];
	add.f64 	%fd170, %fd168, %fd169;
	ld.global.f64 	%fd171, [%rd101+-24576];
	add.f64 	%fd172, %fd170, %fd171;
	ld.global.f64 	%fd173, [%rd101+-20480];
	add.f64 	%fd174, %fd172, %fd173;
	ld.global.f64 	%fd175, [%rd101+-16384];
	add.f64 	%fd176, %fd174, %fd175;
	ld.global.f64 	%fd177, [%rd101+-12288];
	add.f64 	%fd178, %fd176, %fd177;
	ld.global.f64 	%fd179, [%rd101+-8192];
	add.f64 	%fd180, %fd178, %fd179;
	ld.global.f64 	%fd181, [%rd101+-4096];
	add.f64 	%fd182, %fd180, %fd181;
	ld.global.f64 	%fd183, [%rd101];
	add.f64 	%fd184, %fd182, %fd183;
	ld.global.f64 	%fd185, [%rd101+4096];
	add.f64 	%fd186, %fd184, %fd185;
	ld.global.f64 	%fd187, [%rd101+8192];
	add.f64 	%fd188, %fd186, %fd187;
	ld.global.f64 	%fd189, [%rd101+12288];
	add.f64 	%fd190, %fd188, %fd189;
	ld.global.f64 	%fd191, [%rd101+16384];
	add.f64 	%fd192, %fd190, %fd191;
	ld.global.f64 	%fd193, [%rd101+20480];
	add.f64 	%fd194, %fd192, %fd193;
	ld.global.f64 	%fd195, [%rd101+24576];
	add.f64 	%fd196, %fd194, %fd195;
	ld.global.f64 	%fd197, [%rd101+28672];
	add.f64 	%fd332, %fd196, %fd197;
	add.s32 	%r267, %r267, 8192;
	add.s32 	%r265, %r265, 16;
	add.s64 	%rd101, %rd101, 65536;
	setp.ne.s32 	%p26, %r265, 0;
	@%p26 bra 	$L__BB10_6;
$L__BB10_7:
	setp.eq.s32 	%p27, %r9, 0;
	@%p27 bra 	$L__BB10_16;
	and.b32  	%r16, %r8, 7;
	setp.lt.u32 	%p28, %r9, 8;
	@%p28 bra 	$L__BB10_10;
	cvt.s64.s32 	%rd66, %r267;
	add.s64 	%rd67, %rd66, %rd4;
	shl.b64 	%rd68, %rd67, 3;
	add.s64 	%rd69, %rd2, %rd68;
	ld.global.f64 	%fd199, [%rd69];
	add.f64 	%fd200, %fd332, %fd199;
	ld.global.f64 	%fd201, [%rd69+4096];
	add.f64 	%fd202, %fd200, %fd201;
	ld.global.f64 	%fd203, [%rd69+8192];
	add.f64 	%fd204, %fd202, %fd203;
	ld.global.f64 	%fd205, [%rd69+12288];
	add.f64 	%fd206, %fd204, %fd205;
	ld.global.f64 	%fd207, [%rd69+16384];
	add.f64 	%fd208, %fd206, %fd207;
	ld.global.f64 	%fd209, [%rd69+20480];
	add.f64 	%fd210, %fd208, %fd209;
	ld.global.f64 	%fd211, [%rd69+24576];
	add.f64 	%fd212, %fd210, %fd211;
	ld.global.f64 	%fd213, [%rd69+28672];
	add.f64 	%fd332, %fd212, %fd213;
	add.s32 	%r267, %r267, 4096;
$L__BB10_10:
	setp.eq.s32 	%p29, %r16, 0;
	@%p29 bra 	$L__BB10_16;
	and.b32  	%r19, %r8, 3;
	setp.lt.u32 	%p30, %r16, 4;
	@%p30 bra 	$L__BB10_13;
	cvt.s64.s32 	%rd70, %r267;
	add.s64 	%rd71, %rd70, %rd4;
	shl.b64 	%rd72, %rd71, 3;
	add.s64 	%rd73, %rd2, %rd72;
	ld.global.f64 	%fd215, [%rd73];
	add.f64 	%fd216, %fd332, %fd215;
	ld.global.f64 	%fd217, [%rd73+4096];
	add.f64 	%fd218, %fd216, %fd217;
	ld.global.f64 	%fd219, [%rd73+8192];
	add.f64 	%fd220, %fd218, %fd219;
	ld.global.f64 	%fd221, [%rd73+12288];
	add.f64 	%fd332, %fd220, %fd221;
	add.s32 	%r267, %r267, 2048;
$L__BB10_13:
	setp.eq.s32 	%p31, %r19, 0;
	@%p31 bra 	$L__BB10_16;
	mul.wide.u32 	%rd74, %r2, 28672;
	add.s64 	%rd9, %rd2, %rd74;
	neg.s32 	%r270, %r19;
$L__BB10_15:
	.pragma "nounroll";
	mul.wide.s32 	%rd75, %r267, 8;
	add.s64 	%rd76, %rd9, %rd75;
	ld.global.f64 	%fd222, [%rd76];
	add.f64 	%fd332, %fd332, %fd222;
	add.s32 	%r267, %r267, 512;
	add.s32 	%r270, %r270, 1;
	setp.ne.s32 	%p32, %r270, 0;
	@%p32 bra 	$L__BB10_15;
$L__BB10_16:
	setp.lt.s32 	%p33, %r4, 512;
	@%p33 bra 	$L__BB10_21;
	// begin inline asm
	mov.u32 %r208, %laneid;
	// end inline asm
	mov.b64 	%rd87, %fd332;
	mov.b64 	{%r210, %r215}, %rd87;
	mov.b32 	%r216, 1;
	mov.b32 	%r257, 31;
	mov.b32 	%r258, -1;
	// begin inline asm
	shfl.sync.down.b32 %r209, %r210, %r216, %r257, %r258;
	// end inline asm
	// begin inline asm
	shfl.sync.down.b32 %r214, %r215, %r216, %r257, %r258;
	// end inline asm
	mov.b64 	%rd88, {%r209, %r214};
	mov.b64 	%fd281, %rd88;
	setp.gt.s32 	%p57, %r208, 30;
	add.f64 	%fd282, %fd332, %fd281;
	selp.f64 	%fd283, %fd332, %fd282, %p57;
	mov.b64 	%rd89, %fd283;
	mov.b64 	{%r220, %r225}, %rd89;
	mov.b32 	%r226, 2;
	// begin inline asm
	shfl.sync.down.b32 %r219, %r220, %r226, %r257, %r258;
	// end inline asm
	// begin inline asm
	shfl.sync.down.b32 %r224, %r225, %r226, %r257, %r258;
	// end inline asm
	mov.b64 	%rd90, {%r219, %r224};
	mov.b64 	%fd284, %rd90;
	setp.gt.s32 	%p58, %r208, 29;
	add.f64 	%fd285, %fd283, %fd284;
	selp.f64 	%fd286, %fd283, %fd285, %p58;
	mov.b64 	%rd91, %fd286;
	mov.b64 	{%r230, %r235}, %rd91;
	mov.b32 	%r236, 4;
	// begin inline asm
	shfl.sync.down.b32 %r229, %r230, %r236, %r257, %r258;
	// end inline asm
	// begin inline asm
	shfl.sync.down.b32 %r234, %r235, %r236, %r257, %r258;
	// end inline asm
	mov.b64 	%rd92, {%r229, %r234};
	mov.b64 	%fd287, %rd92;
	setp.gt.s32 	%p59, %r208, 27;
	add.f64 	%fd288, %fd286, %fd287;
	selp.f64 	%fd289, %fd286, %fd288, %p59;
	mov.b64 	%rd93, %fd289;
	mov.b64 	{%r240, %r245}, %rd93;
	mov.b32 	%r246, 8;
	// begin inline asm
	shfl.sync.down.b32 %r239, %r240, %r246, %r257, %r258;
	// end inline asm
	// begin inline asm
	shfl.sync.down.b32 %r244, %r245, %r246, %r257, %r258;
	// end inline asm
	mov.b64 	%rd94, {%r239, %r244};
	mov.b64 	%fd290, %rd94;
	setp.gt.s32 	%p60, %r208, 23;
	add.f64 	%fd291, %fd289, %fd290;
	selp.f64 	%fd292, %fd289, %fd291, %p60;
	mov.b64 	%rd95, %fd292;
	mov.b64 	{%r250, %r255}, %rd95;
	mov.b32 	%r256, 16;
	// begin inline asm
	shfl.sync.down.b32 %r249, %r250, %r256, %r257, %r258;
	// end inline asm
	// begin inline asm
	shfl.sync.down.b32 %r254, %r255, %r256, %r257, %r258;
	// end inline asm
	mov.b64 	%rd96, {%r249, %r254};
	mov.b64 	%fd293, %rd96;
	setp.gt.s32 	%p61, %r208, 15;
	add.f64 	%fd16, %fd292, %fd293;
	selp.f64 	%fd343, %fd292, %fd16, %p61;
	setp.ne.s32 	%p62, %r208, 0;
	@%p62 bra 	$L__BB10_19;
	shr.u32 	%r259, %r5, 2;
	and.b32  	%r260, %r259, 248;
	mov.u32 	%r261, _ZZN3cub18CUB_300001_SM_10006detail6reduce18DeviceReduceKernelINS2_10policy_hubIdyN4cuda3std3__44plusIdEEE10Policy1000EN6thrust24THRUST_300001_SM_1000_NS6detail15normal_iteratorINSD_10device_ptrIdEEEEyS9_dNS7_10__identityEEEvT0_PT3_T1_NS0_13GridEvenShareISN_EET2_T4_E12temp_storage;
	add.s32 	%r262, %r261, %r260;
	st.shared.f64 	[%r262+16], %fd16;
$L__BB10_19:
	bar.sync 	0;
	setp.ne.s32 	%p63, %r5, 0;
	@%p63 bra 	$L__BB10_46;
	ld.shared.f64 	%fd294, [_ZZN3cub18CUB_300001_SM_10006detail6reduce18DeviceReduceKernelINS2_10policy_hubIdyN4cuda3std3__44plusIdEEE10Policy1000EN6thrust24THRUST_300001_SM_1000_NS6detail15normal_iteratorINSD_10device_ptrIdEEEEyS9_dNS7_10__identityEEEvT0_PT3_T1_NS0_13GridEvenShareISN_EET2_T4_E12temp_storage+24];
	add.f64 	%fd295, %fd343, %fd294;
	ld.shared.f64 	%fd296, [_ZZN3cub18CUB_300001_SM_10006detail6reduce18DeviceReduceKernelINS2_10policy_hubIdyN4cuda3std3__44plusIdEEE10Policy1000EN6thrust24THRUST_300001_SM_1000_NS6detail15normal_iteratorINSD_10device_ptrIdEEEEyS9_dNS7_10__identityEEEvT0_PT3_T1_NS0_13GridEvenShareISN_EET2_T4_E12temp_storage+32];
	add.f64 	%fd297, %fd295, %fd296;
	ld.shared.f64 	%fd298, [_ZZN3cub18CUB_300001_SM_10006detail6reduce18DeviceReduceKernelINS2_10policy_hubIdyN4cuda3std3__44plusIdEEE10Policy1000EN6thrust24THRUST_300001_SM_1000_NS6detail15normal_iteratorINSD_10device_ptrIdEEEEyS9_dNS7_10__identityEEEvT0_PT3_T1_NS0_13GridEvenShareISN_EET2_T4_E12temp_storage+40];
	add.f64 	%fd299, %fd297, %fd298;
	ld.shared.f64 	%fd300, [_ZZN3cub18CUB_300001_SM_10006detail6reduce18DeviceReduceKernelINS2_10policy_hubIdyN4cuda3std3__44plusIdEEE10Policy1000EN6thrust24THRUST_300001_SM_1000_NS6detail15normal_iteratorINSD_10device_ptrIdEEEEyS9_dNS7_10__identityEEEvT0_PT3_T1_NS0_13GridEvenShareISN_EET2_T4_E12temp_storage+48];
	add.f64 	%fd301, %fd299, %fd300;
	ld.shared.f64 	%fd302, [_ZZN3cub18CUB_300001_SM_10006detail6reduce18DeviceReduceKernelINS2_10policy_hubIdyN4cuda3std3__44plusIdEEE10Policy1000EN6thrust24THRUST_300001_SM_1000_NS6detail15normal_iteratorINSD_10device_ptrIdEEEEyS9_dNS7_10__identityEEEvT0_PT3_T1_NS0_13GridEvenShareISN_EET2_T4_E12temp_storage+56];
	add.f64 	%fd303, %fd301, %fd302;
	ld.shared.f64 	%fd304, [_ZZN3cub18CUB_300001_SM_10006detail6reduce18DeviceReduceKernelINS2_10policy_hubIdyN4cuda3std3__44plusIdEEE10Policy1000EN6thrust24THRUST_300001_SM_1000_NS6detail15normal_iteratorINSD_10device_ptrIdEEEEyS9_dNS7_10__identityEEEvT0_PT3_T1_NS0_13GridEvenShareISN_EET2_T4_E12temp_storage+64];
	add.f64 	%fd305, %fd303, %fd304;
	ld.shared.f64 	%fd306, [_ZZN3cub18CUB_300001_SM_10006detail6reduce18DeviceReduceKernelINS2_10policy_hubIdyN4cuda3std3__44plusIdEEE10Policy1000EN6thrust24THRUST_300001_SM_1000_NS6detail15normal_iteratorINSD_10device_ptrIdEEEEyS9_dNS7_10__identityEEEvT0_PT3_T1_NS0_13GridEvenShareISN_EET2_T4_E12temp_storage+72];
	add.f64 	%fd307, %fd305, %fd306;
	ld.shared.f64 	%fd308, [_ZZN3cub18CUB_300001_SM_10006detail6reduce18DeviceReduceKernelINS2_10policy_hubIdyN4cuda3std3__44plusIdEEE10Policy1000EN6thrust24THRUST_300001_SM_1000_NS6detail15normal_iteratorINSD_10device_ptrIdEEEEyS9_dNS7_10__identityEEEvT0_PT3_T1_NS0_13GridEvenShareISN_EET2_T4_E12temp_storage+80];
	add.f64 	%fd309, %fd307, %fd308;
	ld.shared.f64 	%fd310, [_ZZN3cub18CUB_300001_SM_10006detail6reduce18DeviceReduceKernelINS2_10policy_hubIdyN4cuda3std3__44plusIdEEE10Policy1000EN6thrust24THRUST_300001_SM_1000_NS6detail15normal_iteratorINSD_10device_ptrIdEEEEyS9_dNS7_10__identityEEEvT0_PT3_T1_NS0_13GridEvenShareISN_EET2_T4_E12temp_storage+88];
	add.f64 	%fd311, %fd309, %fd310;
	ld.shared.f64 	%fd312, [_ZZN3cub18CUB_300001_SM_10006detail6reduce18DeviceReduceKernelINS2_10policy_hubIdyN4cuda3std3__44plusIdEEE10Policy1000EN6thrust24THRUST_300001_SM_1000_NS6detail15normal_iteratorINSD_10device_ptrIdEEEEyS9_dNS7_10__identityEEEvT0_PT3_T1_NS0_13GridEvenShareISN_EET2_T4_E12temp_storage+96];
	add.f64 	%fd313, %fd311, %fd312;
	ld.shared.f64 	%fd314, [_ZZN3cub18CUB_300001_SM_10006detail6reduce18DeviceReduceKernelINS2_10policy_hubIdyN4cuda3std3__44plusIdEEE10Policy1000EN6thrust24THRUST_300001_SM_1000_NS6detail15normal_iteratorINSD_10device_ptrIdEEEEyS9_dNS7_10__identityEEEvT0_PT3_T1_NS0_13GridEvenShareISN_EET2_T4_E12temp_storage+104];
	add.f64 	%fd315, %fd313, %fd314;
	ld.shared.f64 	%fd316, [_ZZN3cub18CUB_300001_SM_10006detail6reduce18DeviceReduceKernelINS2_10policy_hubIdyN4cuda3std3__44plusIdEEE10Policy1000EN6thrust24THRUST_300001_SM_1000_NS6detail15normal_iteratorINSD_10device_ptrIdEEEEyS9_dNS7_10__identityEEEvT0_PT3_T1_NS0_13GridEvenShareISN_EET2_T4_E12temp_storage+112];
	add.f64 	%fd317, %fd315, %fd316;
	ld.shared.f64 	%fd318, [_ZZN3cub18CUB_300001_SM_10006detail6reduce18DeviceReduceKernelINS2_10policy_hubIdyN4cuda3std3__44plusIdEEE10Policy1000EN6thrust24THRUST_300001_SM_1000_NS6detail15normal_iteratorINSD_10device_ptrIdEEEEyS9_dNS7_10__identityEEEvT0_PT3_T1_NS0_13GridEvenShareISN_EET2_T4_E12temp_storage+120];
	add.f64 	%fd319, %fd317, %fd318;
	ld.shared.f64 	%fd320, [_ZZN3cub18CUB_300001_SM_10006detail6reduce18DeviceReduceKernelINS2_10policy_hubIdyN4cuda3std3__44plusIdEEE10Policy1000EN6thrust24THRUST_300001_SM_1000_NS6detail15normal_iteratorINSD_10device_ptrIdEEEEyS9_dNS7_10__identityEEEvT0_PT3_T1_NS0_13GridEvenShareISN_EET2_T4_E12temp_storage+128];
	add.f64 	%fd321, %fd319, %fd320;
	ld.shared.f64 	%fd322, [_ZZN3cub18CUB_300001_SM_10006detail6reduce18DeviceReduceKernelINS2_10policy_hubIdyN4cuda3std3__44plusIdEEE10Policy1000EN6thrust24THRUST_300001_SM_1000_NS6detail15normal_iteratorINSD_10device_ptrIdEEEEyS9_dNS7_10__identityEEEvT0_PT3_T1_NS0_13GridEvenShareISN_EET2_T4_E12temp_storage+136];
	add.f64 	%fd343, %fd321, %fd322;
	bra.uni 	$L__BB10_46;
$L__BB10_21:
	// begin inline asm
	mov.u32 %r145, %laneid;
	// end inline asm
	and.b32  	%r196, %r5, 992;
	add.s32 	%r197, %r196, 32;
	setp.gt.s32 	%p34, %r197, %r4;
	not.b32 	%r198, %r196;
	add.s32 	%r199, %r4, %r198;
	selp.b32 	%r194, %r199, 31, %p34;
	mov.b64 	%rd77, %fd332;
	mov.b64 	{%r147, %r152}, %rd77;
	mov.b32 	%r153, 1;
	mov.b32 	%r195, -1;
	// begin inline asm
	shfl.sync.down.b32 %r146, %r147, %r153, %r194, %r195;
	// end inline asm
	// begin inline asm
	shfl.sync.down.b32 %r151, %r152, %r153, %r194, %r195;
	// end inline asm
	mov.b64 	%rd78, {%r146, %r151};
	mov.b64 	%fd223, %rd78;
	setp.lt.s32 	%p35, %r145, %r194;
	add.f64 	%fd224, %fd332, %fd223;
	selp.f64 	%fd225, %fd224, %fd332, %p35;
	mov.b64 	%rd79, %fd225;
	mov.b64 	{%r157, %r162}, %rd79;
	mov.b32 	%r163, 2;
	// begin inline asm
	shfl.sync.down.b32 %r156, %r157, %r163, %r194, %r195;
	// end inline asm
	// begin inline asm
	shfl.sync.down.b32 %r161, %r162, %r163, %r194, %r195;
	// end inline asm
	mov.b64 	%rd80, {%r156, %r161};
	mov.b64 	%fd226, %rd80;
	add.s32 	%r200, %r145, 2;
	setp.gt.s32 	%p36, %r200, %r194;
	add.f64 	%fd227, %fd225, %fd226;
	selp.f64 	%fd228, %fd225, %fd227, %p36;
	mov.b64 	%rd81, %fd228;
	mov.b64 	{%r167, %r172}, %rd81;
	mov.b32 	%r173, 4;
	// begin inline asm
	shfl.sync.down.b32 %r166, %r167, %r173, %r194, %r195;
	// end inline asm
	// begin inline asm
	shfl.sync.down.b32 %r171, %r172, %r173, %r194, %r195;
	// end inline asm
	mov.b64 	%rd82, {%r166, %r171};
	mov.b64 	%fd229, %rd82;
	add.s32 	%r201, %r145, 4;
	setp.gt.s32 	%p37, %r201, %r194;
	add.f64 	%fd230, %fd228, %fd229;
	selp.f64 	%fd231, %fd228, %fd230, %p37;
	mov.b64 	%rd83, %fd231;
	mov.b64 	{%r177, %r182}, %rd83;
	mov.b32 	%r183, 8;
	// begin inline asm
	shfl.sync.down.b32 %r176, %r177, %r183, %r194, %r195;
	// end inline asm
	// begin inline asm
	shfl.sync.down.b32 %r181, %r182, %r183, %r194, %r195;
	// end inline asm
	mov.b64 	%rd84, {%r176, %r181};
	mov.b64 	%fd232, %rd84;
	add.s32 	%r202, %r145, 8;
	setp.gt.s32 	%p38, %r202, %r194;
	add.f64 	%fd233, %fd231, %fd232;
	selp.f64 	%fd234, %fd231, %fd233, %p38;
	mov.b64 	%rd85, %fd234;
	mov.b64 	{%r187, %r192}, %rd85;
	mov.b32 	%r193, 16;
	// begin inline asm
	shfl.sync.down.b32 %r186, %r187, %r193, %r194, %r195;
	// end inline asm
	// begin inline asm
	shfl.sync.down.b32 %r191, %r192, %r193, %r194, %r195;
	// end inline asm
	mov.b64 	%rd86, {%r186, %r191};
	mov.b64 	%fd235, %rd86;
	add.s32 	%r203, %r145, 16;
	setp.gt.s32 	%p39, %r203, %r194;
	add.f64 	%fd236, %fd234, %fd235;
	selp.f64 	%fd343, %fd234, %fd236, %p39;
	setp.ne.s32 	%p40, %r145, 0;
	@%p40 bra 	$L__BB10_23;
	shr.u32 	%r204, %r5, 2;
	and.b32  	%r205, %r204, 248;
	mov.u32 	%r206, _ZZN3cub18CUB_300001_SM_10006detail6reduce18DeviceReduceKernelINS2_10policy_hubIdyN4cuda3std3__44plusIdEEE10Policy1000EN6thrust24THRUST_300001_SM_1000_NS6detail15normal_iteratorINSD_10device_ptrIdEEEEyS9_dNS7_10__identityEEEvT0_PT3_T1_NS0_13GridEvenShareISN_EET2_T4_E12temp_storage;
	add.s32 	%r207, %r206, %r205;
	st.shared.f64 	[%r207+16], %fd343;
$L__BB10_23:
	bar.sync 	0;
	setp.ne.s32 	%p41, %r5, 0;
	@%p41 bra 	$L__BB10_46;
	setp.gt.s32 	%p42, %r4, 32;
	ld.shared.f64 	%fd237, [_ZZN3cub18CUB_300001_SM_10006detail6reduce18DeviceReduceKernelINS2_10policy_hubIdyN4cuda3std3__44plusIdEEE10Policy1000EN6thrust24THRUST_300001_SM_1000_NS6detail15normal_iteratorINSD_10device_ptrIdEEEEyS9_dNS7_10__identityEEEvT0_PT3_T1_NS0_13GridEvenShareISN_EET2_T4_E12temp_storage+24];
	add.f64 	%fd238, %fd343, %fd237;
	selp.f64 	%fd239, %fd238, %fd343, %p42;
	setp.gt.s32 	%p43, %r4, 64;
	ld.shared.f64 	%fd240, [_ZZN3cub18CUB_300001_SM_10006detail6reduce18DeviceReduceKernelINS2_10policy_hubIdyN4cuda3std3__44plusIdEEE10Policy1000EN6thrust24THRUST_300001_SM_1000_NS6detail15normal_iteratorINSD_10device_ptrIdEEEEyS9_dNS7_10__identityEEEvT0_PT3_T1_NS0_13GridEvenShareISN_EET2_T4_E12temp_storage+32];
	add.f64 	%fd241, %fd240, %fd239;
	selp.f64 	%fd242, %fd241, %fd239, %p43;
	setp.gt.s32 	%p44, %r4, 96;
	ld.shared.f64 	%fd243, [_ZZN3cub18CUB_300001_SM_10006detail6reduce18DeviceReduceKernelINS2_10policy_hubIdyN4cuda3std3__44plusIdEEE10Policy1000EN6thrust24THRUST_300001_SM_1000_NS6detail15normal_iteratorINSD_10device_ptrIdEEEEyS9_dNS7_10__identityEEEvT0_PT3_T1_NS0_13GridEvenShareISN_EET2_T4_E12temp_storage+40];
	add.f64 	%fd244, %fd243, %fd242;
	selp.f64 	%fd245, %fd244, %fd242, %p44;
	setp.gt.s32 	%p45, %r4, 128;
	ld.shared.f64 	%fd246, [_ZZN3cub18CUB_300001_SM_10006detail6reduce18DeviceReduceKernelINS2_10policy_hubIdyN4cuda3std3__44plusIdEEE10Policy1000EN6thrust24THRUST_300001_SM_1000_NS6detail15normal_iteratorINSD_10device_ptrIdEEEEyS9_dNS7_10__identityEEEvT0_PT3_T1_NS0_13GridEvenShareISN_EET2_T4_E12temp_storage+48];
	add.f64 	%fd247, %fd246, %fd245;
	selp.f64 	%fd248, %fd247, %fd245, %p45;
	setp.gt.s32 	%p46, %r4, 160;
	ld.shared.f64 	%fd249, [_ZZN3cub18CUB_300001_SM_10006detail6reduce18DeviceReduceKernelINS2_10policy_hubIdyN4cuda3std3__44plusIdEEE10Policy1000EN6thrust24THRUST_300001_SM_1000_NS6detail15normal_iteratorINSD_10device_ptrIdEEEEyS9_dNS7_10__identityEEEvT0_PT3_T1_NS0_13GridEvenShareISN_EET2_T4_E12temp_storage+56];
	add.f64 	%fd250, %fd249, %fd248;
	selp.f64 	%fd251, %fd250, %fd248, %p46;
	setp.gt.s32 	%p47, %r4, 192;
	ld.shared.f64 	%fd252, [_ZZN3cub18CUB_300001_SM_10006detail6reduce18DeviceReduceKernelINS2_10policy_hubIdyN4cuda3std3__44plusIdEEE10Policy1000EN6thrust24THRUST_300001_SM_1000_NS6detail15normal_iteratorINSD_10device_ptrIdEEEEyS9_dNS7_10__identityEEEvT0_PT3_T1_NS0_13GridEvenShareISN_EET2_T4_E12temp_storage+64];
	add.f64 	%fd253, %fd252, %fd251;
	selp.f64 	%fd254, %fd253, %fd251, %p47;
	setp.gt.s32 	%p48, %r4, 224;
	ld.shared.f64 	%fd255, [_ZZN3cub18CUB_300001_SM_10006detail6reduce18DeviceReduceKernelINS2_10policy_hubIdyN4cuda3std3__44plusIdEEE10Policy1000EN6thrust24THRUST_300001_SM_1000_NS6detail15normal_iteratorINSD_10device_ptrIdEEEEyS9_dNS7_10__identityEEEvT0_PT3_T1_NS0_13GridEvenShareISN_EET2_T4_E12temp_storage+72];
	add.f64 	%fd256, %fd255, %fd254;
	selp.f64 	%fd257, %fd256, %fd254, %p48;
	setp.gt.s32 	%p49, %r4, 256;
	ld.shared.f64 	%fd258, [_ZZN3cub18CUB_300001_SM_10006detail6reduce18DeviceReduceKernelINS2_10policy_hubIdyN4cuda3std3__44plusIdEEE10Policy1000EN6thrust24THRUST_300001_SM_1000_NS6detail15normal_iteratorINSD_10device_ptrIdEEEEyS9_dNS7_10__identityEEEvT0_PT3_T1_NS0_13GridEvenShareISN_EET2_T4_E12temp_storage+80];
	add.f64 	%fd259, %fd258, %fd257;
	selp.f64 	%fd260, %fd259, %fd257, %p49;
	setp.gt.s32 	%p50, %r4, 288;
	ld.shared.f64 	%fd261, [_ZZN3cub18CUB_300001_SM_10006detail6reduce18DeviceReduceKernelINS2_10policy_hubIdyN4cuda3std3__44plusIdEEE10Policy1000EN6thrust24THRUST_300001_SM_1000_NS6detail15normal_iteratorINSD_10device_ptrIdEEEEyS9_dNS7_10__identityEEEvT0_PT3_T1_NS0_13GridEvenShareISN_EET2_T4_E12temp_storage+88];
	add.f64 	%fd262, %fd261, %fd260;
	selp.f64 	%fd263, %fd262, %fd260, %p50;
	setp.gt.s32 	%p51, %r4, 320;
	ld.shared.f64 	%fd264, [_ZZN3cub18CUB_300001_SM_10006detail6reduce18DeviceReduceKernelINS2_10policy_hubIdyN4cuda3std3__44plusIdEEE10Policy1000EN6thrust24THRUST_300001_SM_1000_NS6detail15normal_iteratorINSD_10device_ptrIdEEEEyS9_dNS7_10__identityEEEvT0_PT3_T1_NS0_13GridEvenShareISN_EET2_T4_E12temp_storage+96];
	add.f64 	%fd265, %fd264, %fd263;
	selp.f64 	%fd266, %fd265, %fd263, %p51;
	setp.gt.s32 	%p52, %r4, 352;
	ld.shared.f64 	%fd267, [_ZZN3cub18CUB_300001_SM_10006detail6reduce18DeviceReduceKernelINS2_10policy_hubIdyN4cuda3std3__44plusIdEEE10Policy1000EN6thrust24THRUST_300001_SM_1000_NS6detail15normal_iteratorINSD_10device_ptrIdEEEEyS9_dNS7_10__identityEEEvT0_PT3_T1_NS0_13GridEvenShareISN_EET2_T4_E12temp_storage+104];
	add.f64 	%fd268, %fd267, %fd266;
	selp.f64 	%fd269, %fd268, %fd266, %p52;
	setp.gt.s32 	%p53, %r4, 384;
	ld.shared.f64 	%fd270, [_ZZN3cub18CUB_300001_SM_10006detail6reduce18DeviceReduceKernelINS2_10policy_hubIdyN4cuda3std3__44plusIdEEE10Policy1000EN6thrust24THRUST_300001_SM_1000_NS6detail15normal_iteratorINSD_10device_ptrIdEEEEyS9_dNS7_10__identityEEEvT0_PT3_T1_NS0_13GridEvenShareISN_EET2_T4_E12temp_storage+112];
	add.f64 	%fd271, %fd270, %fd269;
	selp.f64 	%fd272, %fd271, %fd269, %p53;
	setp.gt.s32 	%p54, %r4, 416;
	ld.shared.f64 	%fd273, [_ZZN3cub18CUB_300001_SM_10006detail6reduce18DeviceReduceKernelINS2_10policy_hubIdyN4cuda3std3__44plusIdEEE10Policy1000EN6thrust24THRUST_300001_SM_1000_NS6detail15normal_iteratorINSD_10device_ptrIdEEEEyS9_dNS7_10__identityEEEvT0_PT3_T1_NS0_13GridEvenShareISN_EET2_T4_E12temp_storage+120];
	add.f64 	%fd274, %fd273, %fd272;
	selp.f64 	%fd275, %fd274, %fd272, %p54;
	setp.gt.s32 	%p55, %r4, 448;
	ld.shared.f64 	%fd276, [_ZZN3cub18CUB_300001_SM_10006detail6reduce18DeviceReduceKernelINS2_10policy_hubIdyN4cuda3std3__44plusIdEEE10Policy1000EN6thrust24THRUST_300001_SM_1000_NS6detail15normal_iteratorINSD_10device_ptrIdEEEEyS9_dNS7_10__identityEEEvT0_PT3_T1_NS0_13GridEvenShareISN_EET2_T4_E12temp_storage+128];
	add.f64 	%fd277, %fd276, %fd275;
	selp.f64 	%fd278, %fd277, %fd275, %p55;
	setp.gt.s32 	%p56, %r4, 480;
	ld.shared.f64 	%fd279, [_ZZN3cub18CUB_300001_SM_10006detail6reduce18DeviceReduceKernelINS2_10policy_hubIdyN4cuda3std3__44plusIdEEE10Policy1000EN6thrust24THRUST_300001_SM_1000_NS6detail15normal_iteratorINSD_10device_ptrIdEEEEyS9_dNS7_10__identityEEEvT0_PT3_T1_NS0_13GridEvenShareISN_EET2_T4_E12temp_storage+136];
	add.f64 	%fd280, %fd279, %fd278;
	selp.f64 	%fd343, %fd280, %fd278, %p56;
	bra.uni 	$L__BB10_46;
$L__BB10_25:
	cvt.u32.u64 	%r52, %rd4;
	mov.u32 	%r27, %tid.x;
	add.s32 	%r53, %r52, %r27;
	mul.wide.u32 	%rd27, %r53, 8;
	add.s64 	%rd28, %rd2, %rd27;
	ld.global.f64 	%fd41, [%rd28];
	ld.global.f64 	%fd42, [%rd28+4096];
	ld.global.f64 	%fd43, [%rd28+8192];
	ld.global.f64 	%fd44, [%rd28+12288];
	ld.global.f64 	%fd45, [%rd28+16384];
	ld.global.f64 	%fd46, [%rd28+20480];
	ld.global.f64 	%fd47, [%rd28+24576];
	add.f64 	%fd48, %fd41, %fd42;
	add.f64 	%fd49, %fd48, %fd43;
	add.f64 	%fd50, %fd49, %fd44;
	add.f64 	%fd51, %fd50, %fd45;
	add.f64 	%fd52, %fd51, %fd46;
	add.f64 	%fd342, %fd52, %fd47;
	setp.lt.u64 	%p2, %rd5, %rd3;
	@%p2 bra 	$L__BB10_42;
	cvt.u32.u64 	%r55, %rd3;
	cvt.u64.u32 	%rd10, %r27;
	add.s64 	%rd103, %rd4, %rd3;
	cvt.u32.u64 	%r28, %rd1;
	not.b32 	%r57, %r27;
	add.s32 	%r58, %r57, %r28;
	sub.s32 	%r59, %r58, %r55;
	sub.s32 	%r272, %r59, %r52;
	add.s64 	%rd29, %rd103, %rd10;
	shl.b64 	%rd30, %rd29, 3;
	add.s64 	%rd31, %rd30, %rd2;
	add.s64 	%rd102, %rd31, 32768;
	mov.b32 	%r273, 0;
	mov.u64 	%rd104, %rd4;
$L__BB10_27:
	cvt.s64.s32 	%rd16, %r50;
	add.s64 	%rd104, %rd104, %rd16;
	add.s64 	%rd32, %rd1, -3584;
	setp.gt.u64 	%p3, %rd104, %rd32;
	@%p3 bra 	$L__BB10_29;
	mul.lo.s32 	%r61, %r1, 3584;
	cvt.s64.s32 	%rd33, %r61;
	add.s64 	%rd34, %rd104, %rd10;
	shl.b64 	%rd35, %rd34, 3;
	add.s64 	%rd36, %rd2, %rd35;
	ld.global.f64 	%fd53, [%rd36];
	ld.global.f64 	%fd54, [%rd36+4096];
	ld.global.f64 	%fd55, [%rd36+8192];
	ld.global.f64 	%fd56, [%rd36+12288];
	ld.global.f64 	%fd57, [%rd36+16384];
	ld.global.f64 	%fd58, [%rd36+20480];
	ld.global.f64 	%fd59, [%rd36+24576];
	add.f64 	%fd60, %fd342, %fd53;
	add.f64 	%fd61, %fd60, %fd54;
	add.f64 	%fd62, %fd61, %fd55;
	add.f64 	%fd63, %fd62, %fd56;
	add.f64 	%fd64, %fd63, %fd57;
	add.f64 	%fd65, %fd64, %fd58;
	add.f64 	%fd342, %fd65, %fd59;
	sub.s64 	%rd37, %rd1, %rd104;
	setp.lt.u64 	%p4, %rd37, %rd33;
	add.s32 	%r273, %r273, 1;
	add.s64 	%rd103, %rd103, %rd33;
	sub.s32 	%r272, %r272, %r61;
	mul.wide.s32 	%rd38, %r61, 8;
	add.s64 	%rd102, %rd102, %rd38;
	@%p4 bra 	$L__BB10_42;
	bra.uni 	$L__BB10_27;
$L__BB10_29:
	setp.le.u64 	%p5, %rd1, %rd104;
	cvt.u32.u64 	%r62, %rd104;
	cvt.u32.u64 	%r63, %rd1;
	sub.s32 	%r64, %r63, %r62;
	setp.ge.s32 	%p6, %r27, %r64;
	or.pred  	%p7, %p5, %p6;
	@%p7 bra 	$L__BB10_42;
	cvt.u32.u64 	%r66, %rd16;
	cvt.u32.u64 	%r67, %rd4;
	not.b32 	%r68, %r27;
	add.s32 	%r69, %r68, %r28;
	add.s32 	%r70, %r66, %r67;
	sub.s32 	%r71, %r69, %r70;
	mul.lo.s32 	%r72, %r1, %r273;
	mad.lo.s32 	%r73, %r72, -3584, %r71;
	shr.u32 	%r74, %r73, 9;
	add.s32 	%r34, %r74, 1;
	and.b32  	%r35, %r34, 15;
	setp.lt.u32 	%p8, %r73, 7680;
	mov.u32 	%r276, %r27;
	@%p8 bra 	$L__BB10_33;
	shr.u32 	%r75, %r272, 9;
	add.s32 	%r76, %r75, 1;
	and.b32  	%r77, %r76, 16777200;
	neg.s32 	%r274, %r77;
	mov.u32 	%r276, %r27;
$L__BB10_32:
	.pragma "nounroll";
	ld.global.f64 	%fd67, [%rd102+-32768];
	add.f64 	%fd68, %fd342, %fd67;
	ld.global.f64 	%fd69, [%rd102+-28672];
	add.f64 	%fd70, %fd68, %fd69;
	ld.global.f64 	%fd71, [%rd102+-24576];
	add.f64 	%fd72, %fd70, %fd71;
	ld.global.f64 	%fd73, [%rd102+-20480];
	add.f64 	%fd74, %fd72, %fd73;
	ld.global.f64 	%fd75, [%rd102+-16384];
	add.f64 	%fd76, %fd74, %fd75;
	ld.global.f64 	%fd77, [%rd102+-12288];
	add.f64 	%fd78, %fd76, %fd77;
	ld.global.f64 	%fd79, [%rd102+-8192];
	add.f64 	%fd80, %fd78, %fd79;
	ld.global.f64 	%fd81, [%rd102+-4096];
	add.f64 	%fd82, %fd80, %fd81;
	ld.global.f64 	%fd83, [%rd102];
	add.f64 	%fd84, %fd82, %fd83;
	ld.global.f64 	%fd85, [%rd102+4096];
	add.f64 	%fd86, %fd84, %fd85;
	ld.global.f64 	%fd87, [%rd102+8192];
	add.f64 	%fd88, %fd86, %fd87;
	ld.global.f64 	%fd89, [%rd102+12288];
	add.f64 	%fd90, %fd88, %fd89;
	ld.global.f64 	%fd91, [%rd102+16384];
	add.f64 	%fd92, %fd90, %fd91;
	ld.global.f64 	%fd93, [%rd102+20480];
	add.f64 	%fd94, %fd92, %fd93;
	ld.global.f64 	%fd95, [%rd102+24576];
	add.f64 	%fd96, %fd94, %fd95;
	ld.global.f64 	%fd97, [%rd102+28672];
	add.f64 	%fd342, %fd96, %fd97;
	add.s32 	%r276, %r276, 8192;
	add.s32 	%r274, %r274, 16;
	add.s64 	%rd102, %rd102, 65536;
	setp.ne.s32 	%p9, %r274, 0;
	@%p9 bra 	$L__BB10_32;
$L__BB10_33:
	setp.eq.s32 	%p10, %r35, 0;
	@%p10 bra 	$L__BB10_42;
	and.b32  	%r42, %r34, 7;
	setp.lt.u32 	%p11, %r35, 8;
	@%p11 bra 	$L__BB10_36;
	cvt.u64.u32 	%rd39, %r276;
	add.s64 	%rd40, %rd104, %rd39;
	shl.b64 	%rd41, %rd40, 3;
	add.s64 	%rd42, %rd2, %rd41;
	ld.global.f64 	%fd99, [%rd42];
	add.f64 	%fd100, %fd342, %fd99;
	ld.global.f64 	%fd101, [%rd42+4096];
	add.f64 	%fd102, %fd100, %fd101;
	ld.global.f64 	%fd103, [%rd42+8192];
	add.f64 	%fd104, %fd102, %fd103;
	ld.global.f64 	%fd105, [%rd42+12288];
	add.f64 	%fd106, %fd104, %fd105;
	ld.global.f64 	%fd107, [%rd42+16384];
	add.f64 	%fd108, %fd106, %fd107;
	ld.global.f64 	%fd109, [%rd42+20480];
	add.f64 	%fd110, %fd108, %fd109;
	ld.global.f64 	%fd111, [%rd42+24576];
	add.f64 	%fd112, %fd110, %fd111;
	ld.global.f64 	%fd113, [%rd42+28672];
	add.f64 	%fd342, %fd112, %fd113;
	add.s32 	%r276, %r276, 4096;
$L__BB10_36:
	setp.eq.s32 	%p12, %r42, 0;
	@%p12 bra 	$L__BB10_42;
	setp.lt.u32 	%p13, %r42, 4;
	@%p13 bra 	$L__BB10_39;
	cvt.u64.u32 	%rd43, %r276;
	add.s64 	%rd44, %rd104, %rd43;
	shl.b64 	%rd45, %rd44, 3;
	add.s64 	%rd46, %rd2, %rd45;
	ld.global.f64 	%fd115, [%rd46];
	add.f64 	%fd116, %fd342, %fd115;
	ld.global.f64 	%fd117, [%rd46+4096];
	add.f64 	%fd118, %fd116, %fd117;
	ld.global.f64 	%fd119, [%rd46+8192];
	add.f64 	%fd120, %fd118, %fd119;
	ld.global.f64 	%fd121, [%rd46+12288];
	add.f64 	%fd342, %fd120, %fd121;
	add.s32 	%r276, %r276, 2048;
$L__BB10_39:
	and.b32  	%r78, %r34, 3;
	setp.eq.s32 	%p14, %r78, 0;
	@%p14 bra 	$L__BB10_42;
	cvt.u64.u32 	%rd47, %r276;
	add.s64 	%rd48, %rd47, %rd103;
	shl.b64 	%rd49, %rd48, 3;
	add.s64 	%rd106, %rd2, %rd49;
	cvt.u16.u32 	%rs1, %r272;
	shr.u16 	%rs2, %rs1, 9;
	add.s16 	%rs3, %rs2, 1;
	cvt.u32.u16 	%r79, %rs3;
	and.b32  	%r80, %r79, 3;
	neg.s32 	%r279, %r80;
$L__BB10_41:
	.pragma "nounroll";
	ld.global.f64 	%fd122, [%rd106];
	add.f64 	%fd342, %fd342, %fd122;
	add.s64 	%rd106, %rd106, 4096;
	add.s32 	%r279, %r279, 1;
	setp.ne.s32 	%p15, %r279, 0;
	@%p15 bra 	$L__BB10_41;
$L__BB10_42:
	// begin inline asm
	mov.u32 %r81, %laneid;
	// end inline asm
	mov.b64 	%rd50, %fd342;
	mov.b64 	{%r83, %r88}, %rd50;
	mov.b32 	%r89, 1;
	mov.b32 	%r130, 31;
	mov.b32 	%r131, -1;
	// begin inline asm
	shfl.sync.down.b32 %r82, %r83, %r89, %r130, %r131;
	// end inline asm
	// begin inline asm
	shfl.sync.down.b32 %r87, %r88, %r89, %r130, %r131;
	// end inline asm
	mov.b64 	%rd51, {%r82, %r87};
	mov.b64 	%fd123, %rd51;
	setp.gt.s32 	%p16, %r81, 30;
	add.f64 	%fd124, %fd342, %fd123;
	selp.f64 	%fd125, %fd342, %fd124, %p16;
	mov.b64 	%rd52, %fd125;
	mov.b64 	{%r93, %r98}, %rd52;
	mov.b32 	%r99, 2;
	// begin inline asm
	shfl.sync.down.b32 %r92, %r93, %r99, %r130, %r131;
	// end inline asm
	// begin inline asm
	shfl.sync.down.b32 %r97, %r98, %r99, %r130, %r131;
	// end inline asm
	mov.b64 	%rd53, {%r92, %r97};
	mov.b64 	%fd126, %rd53;
	setp.gt.s32 	%p17, %r81, 29;
	add.f64 	%fd127, %fd125, %fd126;
	selp.f64 	%fd128, %fd125, %fd127, %p17;
	mov.b64 	%rd54, %fd128;
	mov.b64 	{%r103, %r108}, %rd54;
	mov.b32 	%r109, 4;
	// begin inline asm
	shfl.sync.down.b32 %r102, %r103, %r109, %r130, %r131;
	// end inline asm
	// begin inline asm
	shfl.sync.down.b32 %r107, %r108, %r109, %r130, %r131;
	// end inline asm
	mov.b64 	%rd55, {%r102, %r107};
	mov.b64 	%fd129, %rd55;
	setp.gt.s32 	%p18, %r81, 27;
	add.f64 	%fd130, %fd128, %fd129;
	selp.f64 	%fd131, %fd128, %fd130, %p18;
	mov.b64 	%rd56, %fd131;
	mov.b64 	{%r113, %r118}, %rd56;
	mov.b32 	%r119, 8;
	// begin inline asm
	shfl.sync.down.b32 %r112, %r113, %r119, %r130, %r131;
	// end inline asm
	// begin inline asm
	shfl.sync.down.b32 %r117, %r118, %r119, %r130, %r131;
	// end inline asm
	mov.b64 	%rd57, {%r112, %r117};
	mov.b64 	%fd132, %rd57;
	setp.gt.s32 	%p19, %r81, 23;
	add.f64 	%fd133, %fd131, %fd132;
	selp.f64 	%fd134, %fd131, %fd133, %p19;
	mov.b64 	%rd58, %fd134;
	mov.b64 	{%r123, %r128}, %rd58;
	mov.b32 	%r129, 16;
	// begin inline asm
	shfl.sync.down.b32 %r122, %r123, %r129, %r130, %r131;
	// end inline asm
	// begin inline asm
	shfl.sync.down.b32 %r127, %r128, %r129, %r130, %r131;
	// end inline asm
	mov.b64 	%rd59, {%r122, %r127};
	mov.b64 	%fd135, %rd59;
	setp.gt.s32 	%p20, %r81, 15;
	add.f64 	%fd37, %fd134, %fd135;
	selp.f64 	%fd343, %fd134, %fd37, %p20;
	setp.ne.s32 	%p21, %r81, 0;
	@%p21 bra 	$L__BB10_44;
	shr.u32 	%r132, %r27, 2;
	and.b32  	%r133, %r132, 248;
	mov.u32 	%r134, _ZZN3cub18CUB_300001_SM_10006detail6reduce18DeviceReduceKernelINS2_10policy_hubIdyN4cuda3std3__44plusIdEEE10Policy1000EN6thrust24THRUST_300001_SM_1000_NS6detail15normal_iteratorINSD_10device_ptrIdEEEEyS9_dNS7_10__identityEEEvT0_PT3_T1_NS0_13GridEvenShareISN_EET2_T4_E12temp_storage;
	add.s32 	%r135, %r134, %r133;
	st.shared.f64 	[%r135+16], %fd37;
$L__BB10_44:
	bar.sync 	0;
	setp.ne.s32 	%p22, %r27, 0;
	@%p22 bra 	$L__BB10_46;
	ld.shared.f64 	%fd136, [_ZZN3cub18CUB_300001_SM_10006detail6reduce18DeviceReduceKernelINS2_10policy_hubIdyN4cuda3std3__44plusIdEEE10Policy1000EN6thrust24THRUST_300001_SM_1000_NS6detail15normal_iteratorINSD_10device_ptrIdEEEEyS9_dNS7_10__identityEEEvT0_PT3_T1_NS0_13GridEvenShareISN_EET2_T4_E12temp_storage+24];
	add.f64 	%fd137, %fd343, %fd136;
	ld.shared.f64 	%fd138, [_ZZN3cub18CUB_300001_SM_10006detail6reduce18DeviceReduceKernelINS2_10policy_hubIdyN4cuda3std3__44plusIdEEE10Policy1000EN6thrust24THRUST_300001_SM_1000_NS6detail15normal_iteratorINSD_10device_ptrIdEEEEyS9_dNS7_10__identityEEEvT0_PT3_T1_NS0_13GridEvenShareISN_EET2_T4_E12temp_storage+32];
	add.f64 	%fd139, %fd137, %fd138;
	ld.shared.f64 	%fd140, [_ZZN3cub18CUB_300001_SM_10006detail6reduce18DeviceReduceKernelINS2_10policy_hubIdyN4cuda3std3__44plusIdEEE10Policy1000EN6thrust24THRUST_300001_SM_1000_NS6detail15normal_iteratorINSD_10device_ptrIdEEEEyS9_dNS7_10__identityEEEvT0_PT3_T1_NS0_13GridEvenShareISN_EET2_T4_E12temp_storage+40];
	add.f64 	%fd141, %fd139, %fd140;
	ld.shared.f64 	%fd142, [_ZZN3cub18CUB_300001_SM_10006detail6reduce18DeviceReduceKernelINS2_10policy_hubIdyN4cuda3std3__44plusIdEEE10Policy1000EN6thrust24THRUST_300001_SM_1000_NS6detail15normal_iteratorINSD_10device_ptrIdEEEEyS9_dNS7_10__identityEEEvT0_PT3_T1_NS0_13GridEvenShareISN_EET2_T4_E12temp_storage+48];
	add.f64 	%fd143, %fd141, %fd142;
	ld.shared.f64 	%fd144, [_ZZN3cub18CUB_300001_SM_10006detail6reduce18DeviceReduceKernelINS2_10policy_hubIdyN4cuda3std3__44plusIdEEE10Policy1000EN6thrust24THRUST_300001_SM_1000_NS6detail15normal_iteratorINSD_10device_ptrIdEEEEyS9_dNS7_10__identityEEEvT0_PT3_T1_NS0_13GridEvenShareISN_EET2_T4_E12temp_storage+56];
	add.f64 	%fd145, %fd143, %fd144;
	ld.shared.f64 	%fd146, [_ZZN3cub18CUB_300001_SM_10006detail6reduce18DeviceReduceKernelINS2_10policy_hubIdyN4cuda3std3__44plusIdEEE10Policy1000EN6thrust24THRUST_300001_SM_1000_NS6detail15normal_iteratorINSD_10device_ptrIdEEEEyS9_dNS7_10__identityEEEvT0_PT3_T1_NS0_13GridEvenShareISN_EET2_T4_E12temp_storage+64];
	add.f64 	%fd147, %fd145, %fd146;
	ld.shared.f64 	%fd148, [_ZZN3cub18CUB_300001_SM_10006detail6reduce18DeviceReduceKernelINS2_10policy_hubIdyN4cuda3std3__44plusIdEEE10Policy1000EN6thrust24THRUST_300001_SM_1000_NS6detail15normal_iteratorINSD_10device_ptrIdEEEEyS9_dNS7_10__identityEEEvT0_PT3_T1_NS0_13GridEvenShareISN_EET2_T4_E12temp_storage+72];
	add.f64 	%fd149, %fd147, %fd148;
	ld.shared.f64 	%fd150, [_ZZN3cub18CUB_300001_SM_10006detail6reduce18DeviceReduceKernelINS2_10policy_hubIdyN4cuda3std3__44plusIdEEE10Policy1000EN6thrust24THRUST_300001_SM_1000_NS6detail15normal_iteratorINSD_10device_ptrIdEEEEyS9_dNS7_10__identityEEEvT0_PT3_T1_NS0_13GridEvenShareISN_EET2_T4_E12temp_storage+80];
	add.f64 	%fd151, %fd149, %fd150;
	ld.shared.f64 	%fd152, [_ZZN3cub18CUB_300001_SM_10006detail6reduce18DeviceReduceKernelINS2_10policy_hubIdyN4cuda3std3__44plusIdEEE10Policy1000EN6thrust24THRUST_300001_SM_1000_NS6detail15normal_iteratorINSD_10device_ptrIdEEEEyS9_dNS7_10__identityEEEvT0_PT3_T1_NS0_13GridEvenShareISN_EET2_T4_E12temp_storage+88];
	add.f64 	%fd153, %fd151, %fd152;
	ld.shared.f64 	%fd154, [_ZZN3cub18CUB_300001_SM_10006detail6reduce18DeviceReduceKernelINS2_10policy_hubIdyN4cuda3std3__44plusIdEEE10Policy1000EN6thrust24THRUST_300001_SM_1000_NS6detail15normal_iteratorINSD_10device_ptrIdEEEEyS9_dNS7_10__identityEEEvT0_PT3_T1_NS0_13GridEvenShareISN_EET2_T4_E12temp_storage+96];
	add.f64 	%fd155, %fd153, %fd154;
	ld.shared.f64 	%fd156, [_ZZN3cub18CUB_300001_SM_10006detail6reduce18DeviceReduceKernelINS2_10policy_hubIdyN4cuda3std3__44plusIdEEE10Policy1000EN6thrust24THRUST_300001_SM_1000_NS6detail15normal_iteratorINSD_10device_ptrIdEEEEyS9_dNS7_10__identityEEEvT0_PT3_T1_NS0_13GridEvenShareISN_EET2_T4_E12temp_storage+104];
	add.f64 	%fd157, %fd155, %fd156;
	ld.shared.f64 	%fd158, [_ZZN3cub18CUB_300001_SM_10006detail6reduce18DeviceReduceKernelINS2_10policy_hubIdyN4cuda3std3__44plusIdEEE10Policy1000EN6thrust24THRUST_300001_SM_1000_NS6detail15normal_iteratorINSD_10device_ptrIdEEEEyS9_dNS7_10__identityEEEvT0_PT3_T1_NS0_13GridEvenShareISN_EET2_T4_E12temp_storage+112];
	add.f64 	%fd159, %fd157, %fd158;
	ld.shared.f64 	%fd160, [_ZZN3cub18CUB_300001_SM_10006detail6reduce18DeviceReduceKernelINS2_10policy_hubIdyN4cuda3std3__44plusIdEEE10Policy1000EN6thrust24THRUST_300001_SM_1000_NS6detail15normal_iteratorINSD_10device_ptrIdEEEEyS9_dNS7_10__identityEEEvT0_PT3_T1_NS0_13GridEvenShareISN_EET2_T4_E12temp_storage+120];
	add.f64 	%fd161, %fd159, %fd160;
	ld.shared.f64 	%fd162, [_ZZN3cub18CUB_300001_SM_10006detail6reduce18DeviceReduceKernelINS2_10policy_hubIdyN4cuda3std3__44plusIdEEE10Policy1000EN6thrust24THRUST_300001_SM_1000_NS6detail15normal_iteratorINSD_10device_ptrIdEEEEyS9_dNS7_10__identityEEEvT0_PT3_T1_NS0_13GridEvenShareISN_EET2_T4_E12temp_storage+128];
	add.f64 	%fd163, %fd161, %fd162;
	ld.shared.f64 	%fd164, [_ZZN3cub18CUB_300001_SM_10006detail6reduce18DeviceReduceKernelINS2_10policy_hubIdyN4cuda3std3__44plusIdEEE10Policy1000EN6thrust24THRUST_300001_SM_1000_NS6detail15normal_iteratorINSD_10device_ptrIdEEEEyS9_dNS7_10__identityEEEvT0_PT3_T1_NS0_13GridEvenShareISN_EET2_T4_E12temp_storage+136];
	add.f64 	%fd343, %fd163, %fd164;
$L__BB10_46:
	mov.u32 	%r263, %tid.x;
	setp.ne.s32 	%p64, %r263, 0;
	@%p64 bra 	$L__BB10_48;
	ld.param.u64 	%rd100, [_ZN3cub18CUB_300001_SM_10006detail6reduce18DeviceReduceKernelINS2_10policy_hubIdyN4cuda3std3__44plusIdEEE10Policy1000EN6thrust24THRUST_300001_SM_1000_NS6detail15normal_iteratorINSD_10device_ptrIdEEEEyS9_dNS7_10__identityEEEvT0_PT3_T1_NS0_13GridEvenShareISN_EET2_T4__param_1];
	cvta.to.global.u64 	%rd97, %rd100;
	mul.wide.u32 	%rd98, %r2, 8;
	add.s64 	%rd99, %rd97, %rd98;
	st.global.f64 	[%rd99], %fd343;
$L__BB10_48:
	ret;

}
	// .globl	_ZN3cub18CUB_300001_SM_10006detail6reduce28DeviceReduceSingleTileKernelINS2_10policy_hubIdyN4cuda3std3__44plusIdEEE10Policy1000EPdSC_iS9_ddNS7_10__identityEEEvT0_T1_T2_T3_T4_T6_
.visible .entry _ZN3cub18CUB_300001_SM_10006detail6reduce28DeviceReduceSingleTileKernelINS2_10policy_hubIdyN4cuda3std3__44plusIdEEE10Policy1000EPdSC_iS9_ddNS7_10__identityEEEvT0_T1_T2_T3_T4_T6_(
	.param .u64 .ptr .align 1 _ZN3cub18CUB_300001_SM_10006detail6reduce28DeviceReduceSingleTileKernelINS2_10policy_hubIdyN4cuda3std3__44plusIdEEE10Policy1000EPdSC_iS9_ddNS7_10__identityEEEvT0_T1_T2_T3_T4_T6__param_0,
	.param .u64 .ptr .align 1 _ZN3cub18CUB_300001_SM_10006detail6reduce28DeviceReduceSingleTileKernelINS2_10policy_hubIdyN4cuda3std3__44plusIdEEE10Policy1000EPdSC_iS9_ddNS7_10__identityEEEvT0_T1_T2_T3_T4_T6__param_1,
	.param .u32 _ZN3cub18CUB_300001_SM_10006detail6reduce28DeviceReduceSingleTileKernelINS2_10policy_hubIdyN4cuda3std3__44plusIdEEE10Policy1000EPdSC_iS9_ddNS7_10__identityEEEvT0_T1_T2_T3_T4_T6__param_2,
	.param .align 1 .b8 _ZN3cub18CUB_300001_SM_10006detail6reduce28DeviceReduceSingleTileKernelINS2_10policy_hubIdyN4cuda3std3__44plusIdEEE10Policy1000EPdSC_iS9_ddNS7_10__identityEEEvT0_T1_T2_T3_T4_T6__param_3[1],
	.param .f64 _ZN3cub18CUB_300001_SM_10006detail6reduce28DeviceReduceSingleTileKernelINS2_10policy_hubIdyN4cuda3std3__44plusIdEEE10Policy1000EPdSC_iS9_ddNS7_10__identityEEEvT0_T1_T2_T3_T4_T6__param_4,
	.param .align 1 .b8 _ZN3cub18CUB_300001_SM_10006detail6reduce28DeviceReduceSingleTileKernelINS2_10policy_hubIdyN4cuda3std3__44plusIdEEE10Policy1000EPdSC_iS9_ddNS7_10__identityEEEvT0_T1_T2_T3_T4_T6__param_5[1]
)
.maxntid 512
.minnctapersm 1
{
	.reg .pred 	%p<58>;
	.reg .b32 	%r<238>;
	.reg .b64 	%rd<104>;
	.reg .b64 	%fd<232>;
	// demoted variable
	.shared .align 8 .b8 _ZZN3cub18CUB_300001_SM_10006detail6reduce28DeviceReduceSingleTileKernelINS2_10policy_hubIdyN4cuda3std3__44plusIdEEE10Policy1000EPdSC_iS9_ddNS7_10__identityEEEvT0_T1_T2_T3_T4_T6_E12temp_storage[152];
	ld.param.u64 	%rd8, [_ZN3cub18CUB_300001_SM_10006detail6reduce28DeviceReduceSingleTileKernelINS2_10policy_hubIdyN4cuda3std3__44plusIdEEE10Policy1000EPdSC_iS9_ddNS7_10__identityEEEvT0_T1_T2_T3_T4_T6__param_0];
	ld.param.u64 	%rd9, [_ZN3cub18CUB_300001_SM_10006detail6reduce28DeviceReduceSingleTileKernelINS2_10policy_hubIdyN4cuda3std3__44plusIdEEE10Policy1000EPdSC_iS9_ddNS7_10__identityEEEvT0_T1_T2_T3_T4_T6__param_1];
	ld.param.u32 	%r34, [_ZN3cub18CUB_300001_SM_10006detail6reduce28DeviceReduceSingleTileKernelINS2_10policy_hubIdyN4cuda3std3__44plusIdEEE10Policy1000EPdSC_iS9_ddNS7_10__identityEEEvT0_T1_T2_T3_T4_T6__param_2];
	ld.param.f64 	%fd30, [_ZN3cub18CUB_300001_SM_10006detail6reduce28DeviceReduceSingleTileKernelINS2_10policy_hubIdyN4cuda3std3__44plusIdEEE10Policy1000EPdSC_iS9_ddNS7_10__identityEEEvT0_T1_T2_T3_T4_T6__param_4];
	cvta.to.global.u64 	%rd1, %rd9;
	setp.ne.s32 	%p1, %r34, 0;
	@%p1 bra 	$L__BB11_3;
	mov.u32 	%r224, %tid.x;
	setp.ne.s32 	%p57, %r224, 0;
	@%p57 bra 	$L__BB11_39;
	st.global.f64 	[%rd1], %fd30;
	bra.uni 	$L__BB11_39;
$L__BB11_3:
	setp.gt.s32 	%p2, %r34, 3583;
	@%p2 bra 	$L__BB11_21;
	mov.u32 	%r1, %tid.x;
	setp.ge.s32 	%p19, %r1, %r34;
	mov.f64 	%fd223, 0d0000000000000000;
	mov.u32 	%r228, %r1;
	@%p19 bra 	$L__BB11_6;
	mul.wide.u32 	%rd69, %r1, 8;
	add.s64 	%rd68, %rd8, %rd69;
	// begin inline asm
	ld.global.nc.u64 %rd67, [%rd68];
	// end inline asm
	mov.b64 	%fd223, %rd67;
	add.s32 	%r228, %r1, 512;
$L__BB11_6:
	setp.ge.s32 	%p20, %r228, %r34;
	@%p20 bra 	$L__BB11_12;
	not.b32 	%r100, %r228;
	add.s32 	%r4, %r34, %r100;
	and.b32  	%r101, %r4, 1536;
	setp.eq.s32 	%p21, %r101, 1536;
	@%p21 bra 	$L__BB11_10;
	mul.wide.u32 	%rd70, %r228, 8;
	add.s64 	%rd102, %rd8, %rd70;
	shr.u32 	%r102, %r4, 9;
	add.s32 	%r103, %r102, 1;
	and.b32  	%r104, %r103, 3;
	neg.s32 	%r226, %r104;
$L__BB11_9:
	.pragma "nounroll";
	// begin inline asm
	ld.global.nc.u64 %rd71, [%rd102];
	// end inline asm
	mov.b64 	%fd109, %rd71;
	add.f64 	%fd223, %fd223, %fd109;
	add.s32 	%r228, %r228, 512;
	add.s64 	%rd102, %rd102, 4096;
	add.s32 	%r226, %r226, 1;
	setp.ne.s32 	%p22, %r226, 0;
	@%p22 bra 	$L__BB11_9;
$L__BB11_10:
	setp.lt.u32 	%p23, %r4, 1536;
	@%p23 bra 	$L__BB11_12;
$L__BB11_11:
	mul.wide.s32 	%rd81, %r228, 8;
	add.s64 	%rd74, %rd8, %rd81;
	// begin inline asm
	ld.global.nc.u64 %rd73, [%rd74];
	// end inline asm
	mov.b64 	%fd110, %rd73;
	add.f64 	%fd111, %fd223, %fd110;
	add.s64 	%rd76, %rd74, 4096;
	// begin inline asm
	ld.global.nc.u64 %rd75, [%rd76];
	// end inline asm
	mov.b64 	%fd112, %rd75;
	add.f64 	%fd113, %fd111, %fd112;
	add.s64 	%rd78, %rd74, 8192;
	// begin inline asm
	ld.global.nc.u64 %rd77, [%rd78];
	// end inline asm
	mov.b64 	%fd114, %rd77;
	add.f64 	%fd115, %fd113, %fd114;
	add.s64 	%rd80, %rd74, 12288;
	// begin inline asm
	ld.global.nc.u64 %rd79, [%rd80];
	// end inline asm
	mov.b64 	%fd116, %rd79;
	add.f64 	%fd223, %fd115, %fd116;
	add.s32 	%r228, %r228, 2048;
	setp.lt.s32 	%p24, %r228, %r34;
	@%p24 bra 	$L__BB11_11;
$L__BB11_12:
	setp.lt.s32 	%p25, %r34, 512;
	@%p25 bra 	$L__BB11_17;
	// begin inline asm
	mov.u32 %r168, %laneid;
	// end inline asm
	mov.b64 	%rd92, %fd223;
	mov.b64 	{%r170, %r175}, %rd92;
	mov.b32 	%r176, 1;
	mov.b32 	%r217, 31;
	mov.b32 	%r218, -1;
	// begin inline asm
	shfl.sync.down.b32 %r169, %r170, %r176, %r217, %r218;
	// end inline asm
	// begin inline asm
	shfl.sync.down.b32 %r174, %r175, %r176, %r217, %r218;
	// end inline asm
	mov.b64 	%rd93, {%r169, %r174};
	mov.b64 	%fd175, %rd93;
	setp.gt.s32 	%p49, %r168, 30;
	add.f64 	%fd176, %fd223, %fd175;
	selp.f64 	%fd177, %fd223, %fd176, %p49;
	mov.b64 	%rd94, %fd177;
	mov.b64 	{%r180, %r185}, %rd94;
	mov.b32 	%r186, 2;
	// begin inline asm
	shfl.sync.down.b32 %r179, %r180, %r186, %r217, %r218;
	// end inline asm
	// begin inline asm
	shfl.sync.down.b32 %r184, %r185, %r186, %r217, %r218;
	// end inline asm
	mov.b64 	%rd95, {%r179, %r184};
	mov.b64 	%fd178, %rd95;
	setp.gt.s32 	%p50, %r168, 29;
	add.f64 	%fd179, %fd177, %fd178;
	selp.f64 	%fd180, %fd177, %fd179, %p50;
	mov.b64 	%rd96, %fd180;
	mov.b64 	{%r190, %r195}, %rd96;
	mov.b32 	%r196, 4;
	// begin inline asm
	shfl.sync.down.b32 %r189, %r190, %r196, %r217, %r218;
	// end inline asm
	// begin inline asm
	shfl.sync.down.b32 %r194, %r195, %r196, %r217, %r218;
	// end inline asm
	mov.b64 	%rd97, {%r189, %r194};
	mov.b64 	%fd181, %rd97;
	setp.gt.s32 	%p51, %r168, 27;
	add.f64 	%fd182, %fd180, %fd181;
	selp.f64 	%fd183, %fd180, %fd182, %p51;
	mov.b64 	%rd98, %fd183;
	mov.b64 	{%r200, %r205}, %rd98;
	mov.b32 	%r206, 8;
	// begin inline asm
	shfl.sync.down.b32 %r199, %r200, %r206, %r217, %r218;
	// end inline asm
	// begin inline asm
	shfl.sync.down.b32 %r204, %r205, %r206, %r217, %r218;
	// end inline asm
	mov.b64 	%rd99, {%r199, %r204};
	mov.b64 	%fd184, %rd99;
	setp.gt.s32 	%p52, %r168, 23;
	add.f64 	%fd185, %fd183, %fd184;
	selp.f64 	%fd186, %fd183, %fd185, %p52;
	mov.b64 	%rd100, %fd186;
	mov.b64 	{%r210, %r215}, %rd100;
	mov.b32 	%r216, 16;
	// begin inline asm
	shfl.sync.down.b32 %r209, %r210, %r216, %r217, %r218;
	// end inline asm
	// begin inline asm
	shfl.sync.down.b32 %r214, %r215, %r216, %r217, %r218;
	// end inline asm
	mov.b64 	%rd101, {%r209, %r214};
	mov.b64 	%fd187, %rd101;
	setp.gt.s32 	%p53, %r168, 15;
	add.f64 	%fd10, %fd186, %fd187;
	selp.f64 	%fd231, %fd186, %fd10, %p53;
	setp.ne.s32 	%p54, %r168, 0;
	@%p54 bra 	$L__BB11_15;
	shr.u32 	%r219, %r1, 2;
	and.b32  	%r220, %r219, 248;
	mov.u32 	%r221, _ZZN3cub18CUB_300001_SM_10006detail6reduce28DeviceReduceSingleTileKernelINS2_10policy_hubIdyN4cuda3std3__44plusIdEEE10Policy1000EPdSC_iS9_ddNS7_10__identityEEEvT0_T1_T2_T3_T4_T6_E12temp_storage;
	add.s32 	%r222, %r221, %r220;
	st.shared.f64 	[%r222+16], %fd10;
$L__BB11_15:
	bar.sync 	0;
	setp.ne.s32 	%p55, %r1, 0;
	@%p55 bra 	$L__BB11_37;
	ld.shared.f64 	%fd188, [_ZZN3cub18CUB_300001_SM_10006detail6reduce28DeviceReduceSingleTileKernelINS2_10policy_hubIdyN4cuda3std3__44plusIdEEE10Policy1000EPdSC_iS9_ddNS7_10__identityEEEvT0_T1_T2_T3_T4_T6_E12temp_storage+24];
	add.f64 	%fd189, %fd231, %fd188;
	ld.shared.f64 	%fd190, [_ZZN3cub18CUB_300001_SM_10006detail6reduce28DeviceReduceSingleTileKernelINS2_10policy_hubIdyN4cuda3std3__44plusIdEEE10Policy1000EPdSC_iS9_ddNS7_10__identityEEEvT0_T1_T2_T3_T4_T6_E12temp_storage+32];
	add.f64 	%fd191, %fd189, %fd190;
	ld.shared.f64 	%fd192, [_ZZN3cub18CUB_300001_SM_10006detail6reduce28DeviceReduceSingleTileKernelINS2_10policy_hubIdyN4cuda3std3__44plusIdEEE10Policy1000EPdSC_iS9_ddNS7_10__identityEEEvT0_T1_T2_T3_T4_T6_E12temp_storage+40];
	add.f64 	%fd193, %fd191, %fd192;
	ld.shared.f64 	%fd194, [_ZZN3cub18CUB_300001_SM_10006detail6reduce28DeviceReduceSingleTileKernelINS2_10policy_hubIdyN4cuda3std3__44plusIdEEE10Policy1000EPdSC_iS9_ddNS7_10__identityEEEvT0_T1_T2_T3_T4_T6_E12temp_storage+48];
	add.f64 	%fd195, %fd193, %fd194;
	ld.shared.f64 	%fd196, [_ZZN3cub18CUB_300001_SM_10006detail6reduce28DeviceReduceSingleTileKernelINS2_10policy_hubIdyN4cuda3std3__44plusIdEEE10Policy1000EPdSC_iS9_ddNS7_10__identityEEEvT0_T1_T2_T3_T4_T6_E12temp_storage+56];
	add.f64 	%fd197, %fd195, %fd196;
	ld.shared.f64 	%fd198, [_ZZN3cub18CUB_300001_SM_10006detail6reduce28DeviceReduceSingleTileKernelINS2_10policy_hubIdyN4cuda3std3__44plusIdEEE10Policy1000EPdSC_iS9_ddNS7_10__identityEEEvT0_T1_T2_T3_T4_T6_E12temp_storage+64];
	add.f64 	%fd199, %fd197, %fd198;
	ld.shared.f64 	%fd200, [_ZZN3cub18CUB_300001_SM_10006detail6reduce28DeviceReduceSingleTileKernelINS2_10policy_hubIdyN4cuda3std3__44plusIdEEE10Policy1000EPdSC_iS9_ddNS7_10__identityEEEvT0_T1_T2_T3_T4_T6_E12temp_storage+72];
	add.f64 	%fd201, %fd199, %fd200;
	ld.shared.f64 	%fd202, [_ZZN3cub18CUB_300001_SM_10006detail6reduce28DeviceReduceSingleTileKernelINS2_10policy_hubIdyN4cuda3std3__44plusIdEEE10Policy1000EPdSC_iS9_ddNS7_10__identityEEEvT0_T1_T2_T3_T4_T6_E12temp_storage+80];
	add.f64 	%fd203, %fd201, %fd202;
	ld.shared.f64 	%fd204, [_ZZN3cub18CUB_300001_SM_10006detail6reduce28DeviceReduceSingleTileKernelINS2_10policy_hubIdyN4cuda3std3__44plusIdEEE10Policy1000EPdSC_iS9_ddNS7_10__identityEEEvT0_T1_T2_T3_T4_T6_E12temp_storage+88];
	add.f64 	%fd205, %fd203, %fd204;
	ld.shared.f64 	%fd206, [_ZZN3cub18CUB_300001_SM_10006detail6reduce28DeviceReduceSingleTileKernelINS2_10policy_hubIdyN4cuda3std3__44plusIdEEE10Policy1000EPdSC_iS9_ddNS7_10__identityEEEvT0_T1_T2_T3_T4_T6_E12temp_storage+96];
	add.f64 	%fd207, %fd205, %fd206;
	ld.shared.f64 	%fd208, [_ZZN3cub18CUB_300001_SM_10006detail6reduce28DeviceReduceSingleTileKernelINS2_10policy_hubIdyN4cuda3std3__44plusIdEEE10Policy1000EPdSC_iS9_ddNS7_10__identityEEEvT0_T1_T2_T3_T4_T6_E12temp_storage+104];
	add.f64 	%fd209, %fd207, %fd208;
	ld.shared.f64 	%fd210, [_ZZN3cub18CUB_300001_SM_10006detail6reduce28DeviceReduceSingleTileKernelINS2_10policy_hubIdyN4cuda3std3__44plusIdEEE10Policy1000EPdSC_iS9_ddNS7_10__identityEEEvT0_T1_T2_T3_T4_T6_E12temp_storage+112];
	add.f64 	%fd211, %fd209, %fd210;
	ld.shared.f64 	%fd212, [_ZZN3cub18CUB_300001_SM_10006detail6reduce28DeviceReduceSingleTileKernelINS2_10policy_hubIdyN4cuda3std3__44plusIdEEE10Policy1000EPdSC_iS9_ddNS7_10__identityEEEvT0_T1_T2_T3_T4_T6_E12temp_storage+120];
	add.f64 	%fd213, %fd211, %fd212;
	ld.shared.f64 	%fd214, [_ZZN3cub18CUB_300001_SM_10006detail6reduce28DeviceReduceSingleTileKernelINS2_10policy_hubIdyN4cuda3std3__44plusIdEEE10Policy1000EPdSC_iS9_ddNS7_10__identityEEEvT0_T1_T2_T3_T4_T6_E12temp_storage+128];
	add.f64 	%fd215, %fd213, %fd214;
	ld.shared.f64 	%fd216, [_ZZN3cub18CUB_300001_SM_10006detail6reduce28DeviceReduceSingleTileKernelINS2_10policy_hubIdyN4cuda3std3__44plusIdEEE10Policy1000EPdSC_iS9_ddNS7_10__identityEEEvT0_T1_T2_T3_T4_T6_E12temp_storage+136];
	add.f64 	%fd231, %fd215, %fd216;
	bra.uni 	$L__BB11_37;
$L__BB11_17:
	// begin inline asm
	mov.u32 %r105, %laneid;
	// end inline asm
	and.b32  	%r156, %r1, 992;
	add.s32 	%r157, %r156, 32;
	setp.gt.s32 	%p26, %r157, %r34;
	not.b32 	%r158, %r156;
	add.s32 	%r159, %r34, %r158;
	selp.b32 	%r154, %r159, 31, %p26;
	mov.b64 	%rd82, %fd223;
	mov.b64 	{%r107, %r112}, %rd82;
	mov.b32 	%r113, 1;
	mov.b32 	%r155, -1;
	// begin inline asm
	shfl.sync.down.b32 %r106, %r107, %r113, %r154, %r155;
	// end inline asm
	// begin inline asm
	shfl.sync.down.b32 %r111, %r112, %r113, %r154, %r155;
	// end inline asm
	mov.b64 	%rd83, {%r106, %r111};
	mov.b64 	%fd117, %rd83;
	setp.lt.s32 	%p27, %r105, %r154;
	add.f64 	%fd118, %fd223, %fd117;
	selp.f64 	%fd119, %fd118, %fd223, %p27;
	mov.b64 	%rd84, %fd119;
	mov.b64 	{%r117, %r122}, %rd84;
	mov.b32 	%r123, 2;
	// begin inline asm
	shfl.sync.down.b32 %r116, %r117, %r123, %r154, %r155;
	// end inline asm
	// begin inline asm
	shfl.sync.down.b32 %r121, %r122, %r123, %r154, %r155;
	// end inline asm
	mov.b64 	%rd85, {%r116, %r121};
	mov.b64 	%fd120, %rd85;
	add.s32 	%r160, %r105, 2;
	setp.gt.s32 	%p28, %r160, %r154;
	add.f64 	%fd121, %fd119, %fd120;
	selp.f64 	%fd122, %fd119, %fd121, %p28;
	mov.b64 	%rd86, %fd122;
	mov.b64 	{%r127, %r132}, %rd86;
	mov.b32 	%r133, 4;
	// begin inline asm
	shfl.sync.down.b32 %r126, %r127, %r133, %r154, %r155;
	// end inline asm
	// begin inline asm
	shfl.sync.down.b32 %r131, %r132, %r133, %r154, %r155;
	// end inline asm
	mov.b64 	%rd87, {%r126, %r131};
	mov.b64 	%fd123, %rd87;
	add.s32 	%r161, %r105, 4;
	setp.gt.s32 	%p29, %r161, %r154;
	add.f64 	%fd124, %fd122, %fd123;
	selp.f64 	%fd125, %fd122, %fd124, %p29;
	mov.b64 	%rd88, %fd125;
	mov.b64 	{%r137, %r142}, %rd88;
	mov.b32 	%r143, 8;
	// begin inline asm
	shfl.sync.down.b32 %r136, %r137, %r143, %r154, %r155;
	// end inline asm
	// begin inline asm
	shfl.sync.down.b32 %r141, %r142, %r143, %r154, %r155;
	// end inline asm
	mov.b64 	%rd89, {%r136, %r141};
	mov.b64 	%fd126, %rd89;
	add.s32 	%r162, %r105, 8;
	setp.gt.s32 	%p30, %r162, %r154;
	add.f64 	%fd127, %fd125, %fd126;
	selp.f64 	%fd128, %fd125, %fd127, %p30;
	mov.b64 	%rd90, %fd128;
	mov.b64 	{%r147, %r152}, %rd90;
	mov.b32 	%r153, 16;
	// begin inline asm
	shfl.sync.down.b32 %r146, %r147, %r153, %r154, %r155;
	// end inline asm
	// begin inline asm
	shfl.sync.down.b32 %r151, %r152, %r153, %r154, %r155;
	// end inline asm
	mov.b64 	%rd91, {%r146, %r151};
	mov.b64 	%fd129, %rd91;
	add.s32 	%r163, %r105, 16;
	setp.gt.s32 	%p31, %r163, %r154;
	add.f64 	%fd130, %fd128, %fd129;
	selp.f64 	%fd231, %fd128, %fd130, %p31;
	setp.ne.s32 	%p32, %r105, 0;
	@%p32 bra 	$L__BB11_19;
	shr.u32 	%r164, %r1, 2;
	and.b32  	%r165, %r164, 248;
	mov.u32 	%r166, _ZZN3cub18CUB_300001_SM_10006detail6reduce28DeviceReduceSingleTileKernelINS2_10policy_hubIdyN4cuda3std3__44plusIdEEE10Policy1000EPdSC_iS9_ddNS7_10__identityEEEvT0_T1_T2_T3_T4_T6_E12temp_storage;
	add.s32 	%r167, %r166, %r165;
	st.shared.f64 	[%r167+16], %fd231;
$L__BB11_19:
	bar.sync 	0;
	setp.ne.s32 	%p33, %r1, 0;
	@%p33 bra 	$L__BB11_37;
	setp.gt.s32 	%p34, %r34, 32;
	ld.shared.f64 	%fd131, [_ZZN3cub18CUB_300001_SM_10006detail6reduce28DeviceReduceSingleTileKernelINS2_10policy_hubIdyN4cuda3std3__44plusIdEEE10Policy1000EPdSC_iS9_ddNS7_10__identityEEEvT0_T1_T2_T3_T4_T6_E12temp_storage+24];
	add.f64 	%fd132, %fd231, %fd131;
	selp.f64 	%fd133, %fd132, %fd231, %p34;
	setp.gt.s32 	%p35, %r34, 64;
	ld.shared.f64 	%fd134, [_ZZN3cub18CUB_300001_SM_10006detail6reduce28DeviceReduceSingleTileKernelINS2_10policy_hubIdyN4cuda3std3__44plusIdEEE10Policy1000EPdSC_iS9_ddNS7_10__identityEEEvT0_T1_T2_T3_T4_T6_E12temp_storage+32];
	add.f64 	%fd135, %fd134, %fd133;
	selp.f64 	%fd136, %fd135, %fd133, %p35;
	setp.gt.s32 	%p36, %r34, 96;
	ld.shared.f64 	%fd137, [_ZZN3cub18CUB_300001_SM_10006detail6reduce28DeviceReduceSingleTileKernelINS2_10policy_hubIdyN4cuda3std3__44plusIdEEE10Policy1000EPdSC_iS9_ddNS7_10__identityEEEvT0_T1_T2_T3_T4_T6_E12temp_storage+40];
	add.f64 	%fd138, %fd137, %fd136;
	selp.f64 	%fd139, %fd138, %fd136, %p36;
	setp.gt.s32 	%p37, %r34, 128;
	ld.shared.f64 	%fd140, [_ZZN3cub18CUB_300001_SM_10006detail6reduce28DeviceReduceSingleTileKernelINS2_10policy_hubIdyN4cuda3std3__44plusIdEEE10Policy1000EPdSC_iS9_ddNS7_10__identityEEEvT0_T1_T2_T3_T4_T6_E12temp_storage+48];
	add.f64 	%fd141, %fd140, %fd139;
	selp.f64 	%fd142, %fd141, %fd139, %p37;
	setp.gt.s32 	%p38, %r34, 160;
	ld.shared.f64 	%fd143, [_ZZN3cub18CUB_300001_SM_10006detail6reduce28DeviceReduceSingleTileKernelINS2_10policy_hubIdyN4cuda3std3__44plusIdEEE10Policy1000EPdSC_iS9_ddNS7_10__identityEEEvT0_T1_T2_T3_T4_T6_E12temp_storage+56];
	add.f64 	%fd144, %fd143, %fd142;
	selp.f64 	%fd145, %fd144, %fd142, %p38;
	setp.gt.s32 	%p39, %r34, 192;
	ld.shared.f64 	%fd146, [_ZZN3cub18CUB_300001_SM_10006detail6reduce28DeviceReduceSingleTileKernelINS2_10policy_hubIdyN4cuda3std3__44plusIdEEE10Policy1000EPdSC_iS9_ddNS7_10__identityEEEvT0_T1_T2_T3_T4_T6_E12temp_storage+64];
	add.f64 	%fd147, %fd146, %fd145;
	selp.f64 	%fd148, %fd147, %fd145, %p39;
	setp.gt.s32 	%p40, %r34, 224;
	ld.shared.f64 	%fd149, [_ZZN3cub18CUB_300001_SM_10006detail6reduce28DeviceReduceSingleTileKernelINS2_10policy_hubIdyN4cuda3std3__44plusIdEEE10Policy1000EPdSC_iS9_ddNS7_10__identityEEEvT0_T1_T2_T3_T4_T6_E12temp_storage+72];
	add.f64 	%fd150, %fd149, %fd148;
	selp.f64 	%fd151, %fd150, %fd148, %p40;
	setp.gt.s32 	%p41, %r34, 256;
	ld.shared.f64 	%fd152, [_ZZN3cub18CUB_300001_SM_10006detail6reduce28DeviceReduceSingleTileKernelINS2_10policy_hubIdyN4cuda3std3__44plusIdEEE10Policy1000EPdSC_iS9_ddNS7_10__identityEEEvT0_T1_T2_T3_T4_T6_E12temp_storage+80];
	add.f64 	%fd153, %fd152, %fd151;
	selp.f64 	%fd154, %fd153, %fd151, %p41;
	setp.gt.s32 	%p42, %r34, 288;
	ld.shared.f64 	%fd155, [_ZZN3cub18CUB_300001_SM_10006detail6reduce28DeviceReduceSingleTileKernelINS2_10policy_hubIdyN4cuda3std3__44plusIdEEE10Policy1000EPdSC_iS9_ddNS7_10__identityEEEvT0_T1_T2_T3_T4_T6_E12temp_storage+88];
	add.f64 	%fd156, %fd155, %fd154;
	selp.f64 	%fd157, %fd156, %fd154, %p42;
	setp.gt.s32 	%p43, %r34, 320;
	ld.shared.f64 	%fd158, [_ZZN3cub18CUB_300001_SM_10006detail6reduce28DeviceReduceSingleTileKernelINS2_10policy_hubIdyN4cuda3std3__44plusIdEEE10Policy1000EPdSC_iS9_ddNS7_10__identityEEEvT0_T1_T2_T3_T4_T6_E12temp_storage+96];
	add.f64 	%fd159, %fd158, %fd157;
	selp.f64 	%fd160, %fd159, %fd157, %p43;
	setp.gt.s32 	%p44, %r34, 352;
	ld.shared.f64 	%fd161, [_ZZN3cub18CUB_300001_SM_10006detail6reduce28DeviceReduceSingleTileKernelINS2_10policy_hubIdyN4cuda3std3__44plusIdEEE10Policy1000EPdSC_iS9_ddNS7_10__identityEEEvT0_T1_T2_T3_T4_T6_E12temp_storage+104];
	add.f64 	%fd162, %fd161, %fd160;
	selp.f64 	%fd163, %fd162, %fd160, %p44;
	setp.gt.s32 	%p45, %r34, 384;
	ld.shared.f64 	%fd164, [_ZZN3cub18CUB_300001_SM_10006detail6reduce28DeviceReduceSingleTileKernelINS2_10policy_hubIdyN4cuda3std3__44plusIdEEE10Policy1000EPdSC_iS9_ddNS7_10__identityEEEvT0_T1_T2_T3_T4_T6_E12temp_storage+112];
	add.f64 	%fd165, %fd164, %fd163;
	selp.f64 	%fd166, %fd165, %fd163, %p45;
	setp.gt.s32 	%p46, %r34, 416;
	ld.shared.f64 	%fd167, [_ZZN3cub18CUB_300001_SM_10006detail6reduce28DeviceReduceSingleTileKernelINS2_10policy_hubIdyN4cuda3std3__44plusIdEEE10Policy1000EPdSC_iS9_ddNS7_10__identityEEEvT0_T1_T2_T3_T4_T6_E12temp_storage+120];
	add.f64 	%fd168, %fd167, %fd166;
	selp.f64 	%fd169, %fd168, %fd166, %p46;
	setp.gt.s32 	%p47, %r34, 448;
	ld.shared.f64 	%fd170, [_ZZN3cub18CUB_300001_SM_10006detail6reduce28DeviceReduceSingleTileKernelINS2_10policy_hubIdyN4cuda3std3__44plusIdEEE10Policy1000EPdSC_iS9_ddNS7_10__identityEEEvT0_T1_T2_T3_T4_T6_E12temp_storage+128];
	add.f64 	%fd171, %fd170, %fd169;
	selp.f64 	%fd172, %fd171, %fd169, %p47;
	setp.gt.s32 	%p48, %r34, 480;
	ld.shared.f64 	%fd173, [_ZZN3cub18CUB_300001_SM_10006detail6reduce28DeviceReduceSingleTileKernelINS2_10policy_hubIdyN4cuda3std3__44plusIdEEE10Policy1000EPdSC_iS9_ddNS7_10__identityEEEvT0_T1_T2_T3_T4_T6_E12temp_storage+136];
	add.f64 	%fd174, %fd173, %fd172;
	selp.f64 	%fd231, %fd174, %fd172, %p48;
	bra.uni 	$L__BB11_37;
$L__BB11_21:
	mov.u32 	%r13, %tid.x;
	mul.wide.u32 	%rd24, %r13, 8;
	add.s64 	%rd11, %rd8, %rd24;
	// begin inline asm
	ld.global.nc.u64 %rd10, [%rd11];
	// end inline asm
	mov.b64 	%fd31, %rd10;
	add.s64 	%rd13, %rd11, 4096;
	// begin inline asm
	ld.global.nc.u64 %rd12, [%rd13];
	// end inline asm
	mov.b64 	%fd32, %rd12;
	add.s64 	%rd15, %rd11, 8192;
	// begin inline asm
	ld.global.nc.u64 %rd14, [%rd15];
	// end inline asm
	mov.b64 	%fd33, %rd14;
	add.s64 	%rd17, %rd11, 12288;
	// begin inline asm
	ld.global.nc.u64 %rd16, [%rd17];
	// end inline asm
	mov.b64 	%fd34, %rd16;
	add.s64 	%rd19, %rd11, 16384;
	// begin inline asm
	ld.global.nc.u64 %rd18, [%rd19];
	// end inline asm
	mov.b64 	%fd35, %rd18;
	add.s64 	%rd21, %rd11, 20480;
	// begin inline asm
	ld.global.nc.u64 %rd20, [%rd21];
	// end inline asm
	mov.b64 	%fd36, %rd20;
	add.s64 	%rd23, %rd11, 24576;
	// begin inline asm
	ld.global.nc.u64 %rd22, [%rd23];
	// end inline asm
	mov.b64 	%fd37, %rd22;
	add.f64 	%fd38, %fd31, %fd32;
	add.f64 	%fd39, %fd38, %fd33;
	add.f64 	%fd40, %fd39, %fd34;
	add.f64 	%fd41, %fd40, %fd35;
	add.f64 	%fd42, %fd41, %fd36;
	add.f64 	%fd230, %fd42, %fd37;
	setp.lt.u32 	%p3, %r34, 7168;
	mov.b32 	%r231, 3584;
	@%p3 bra 	$L__BB11_25;
	add.s32 	%r14, %r34, -3584;
	mov.b32 	%r231, 3584;
$L__BB11_23:
	add.s32 	%r37, %r231, %r13;
	mul.wide.u32 	%rd39, %r37, 8;
	add.s64 	%rd26, %rd8, %rd39;
	// begin inline asm
	ld.global.nc.u64 %rd25, [%rd26];
	// end inline asm
	mov.b64 	%fd43, %rd25;
	add.s64 	%rd28, %rd26, 4096;
	// begin inline asm
	ld.global.nc.u64 %rd27, [%rd28];
	// end inline asm
	mov.b64 	%fd44, %rd27;
	add.s64 	%rd30, %rd26, 8192;
	// begin inline asm
	ld.global.nc.u64 %rd29, [%rd30];
	// end inline asm
	mov.b64 	%fd45, %rd29;
	add.s64 	%rd32, %rd26, 12288;
	// begin inline asm
	ld.global.nc.u64 %rd31, [%rd32];
	// end inline asm
	mov.b64 	%fd46, %rd31;
	add.s64 	%rd34, %rd26, 16384;
	// begin inline asm
	ld.global.nc.u64 %rd33, [%rd34];
	// end inline asm
	mov.b64 	%fd47, %rd33;
	add.s64 	%rd36, %rd26, 20480;
	// begin inline asm
	ld.global.nc.u64 %rd35, [%rd36];
	// end inline asm
	mov.b64 	%fd48, %rd35;
	add.s64 	%rd38, %rd26, 24576;
	// begin inline asm
	ld.global.nc.u64 %rd37, [%rd38];
	// end inline asm
	mov.b64 	%fd49, %rd37;
	add.f64 	%fd50, %fd230, %fd43;
	add.f64 	%fd51, %fd50, %fd44;
	add.f64 	%fd52, %fd51, %fd45;
	add.f64 	%fd53, %fd52, %fd46;
	add.f64 	%fd54, %fd53, %fd47;
	add.f64 	%fd55, %fd54, %fd48;
	add.f64 	%fd230, %fd55, %fd49;
	sub.s32 	%r38, %r34, %r231;
	setp.lt.s32 	%p4, %r38, 3584;
	@%p4 bra 	$L__BB11_33;
	add.s32 	%r231, %r231, 3584;
	setp.le.s32 	%p5, %r231, %r14;
	@%p5 bra 	$L__BB11_23;
$L__BB11_25:
	setp.le.s32 	%p6, %r34, %r231;
	@%p6 bra 	$L__BB11_33;
	sub.s32 	%r18, %r34, %r231;
	setp.ge.s32 	%p7, %r13, %r18;
	@%p7 bra 	$L__BB11_33;
	not.b32 	%r39, %r13;
	add.s32 	%r40, %r34, %r39;
	sub.s32 	%r19, %r40, %r231;
	and.b32  	%r41, %r19, 1536;
	setp.eq.s32 	%p8, %r41, 1536;
	mov.u32 	%r235, %r13;
	@%p8 bra 	$L__BB11_30;
	add.s32 	%r233, %r13, %r231;
	shr.u32 	%r42, %r19, 9;
	add.s32 	%r43, %r42, 1;
	and.b32  	%r44, %r43, 3;
	neg.s32 	%r232, %r44;
	mov.u32 	%r235, %r13;
$L__BB11_29:
	.pragma "nounroll";
	mul.wide.u32 	%rd42, %r233, 8;
	add.s64 	%rd41, %rd8, %rd42;
	// begin inline asm
	ld.global.nc.u64 %rd40, [%rd41];
	// end inline asm
	mov.b64 	%fd57, %rd40;
	add.f64 	%fd230, %fd230, %fd57;
	add.s32 	%r235, %r235, 512;
	add.s32 	%r233, %r233, 512;
	add.s32 	%r232, %r232, 1;
	setp.ne.s32 	%p9, %r232, 0;
	@%p9 bra 	$L__BB11_29;
$L__BB11_30:
	setp.lt.u32 	%p10, %r19, 1536;
	@%p10 bra 	$L__BB11_33;
	cvt.u64.u32 	%rd43, %r235;
	cvt.u64.u32 	%rd44, %r231;
	add.s64 	%rd45, %rd43, %rd44;
	shl.b64 	%rd46, %rd45, 3;
	add.s64 	%rd47, %rd46, %rd8;
	add.s64 	%rd103, %rd47, 8192;
	add.s32 	%r236, %r235, %r231;
$L__BB11_32:
	mul.wide.u32 	%rd56, %r236, 8;
	add.s64 	%rd49, %rd8, %rd56;
	// begin inline asm
	ld.global.nc.u64 %rd48, [%rd49];
	// end inline asm
	mov.b64 	%fd58, %rd48;
	add.f64 	%fd59, %fd230, %fd58;
	add.s64 	%rd51, %rd103, -4096;
	// begin inline asm
	ld.global.nc.u64 %rd50, [%rd51];
	// end inline asm
	mov.b64 	%fd60, %rd50;
	add.f64 	%fd61, %fd59, %fd60;
	// begin inline asm
	ld.global.nc.u64 %rd52, [%rd103];
	// end inline asm
	mov.b64 	%fd62, %rd52;
	add.f64 	%fd63, %fd61, %fd62;
	add.s64 	%rd55, %rd103, 4096;
	// begin inline asm
	ld.global.nc.u64 %rd54, [%rd55];
	// end inline asm
	mov.b64 	%fd64, %rd54;
	add.f64 	%fd230, %fd63, %fd64;
	add.s32 	%r235, %r235, 2048;
	add.s64 	%rd103, %rd103, 16384;
	add.s32 	%r236, %r236, 2048;
	setp.lt.s32 	%p11, %r235, %r18;
	@%p11 bra 	$L__BB11_32;
$L__BB11_33:
	// begin inline asm
	mov.u32 %r45, %laneid;
	// end inline asm
	mov.b64 	%rd57, %fd230;
	mov.b64 	{%r47, %r52}, %rd57;
	mov.b32 	%r53, 1;
	mov.b32 	%r94, 31;
	mov.b32 	%r95, -1;
	// begin inline asm
	shfl.sync.down.b32 %r46, %r47, %r53, %r94, %r95;
	// end inline asm
	// begin inline asm
	shfl.sync.down.b32 %r51, %r52, %r53, %r94, %r95;
	// end inline asm
	mov.b64 	%rd58, {%r46, %r51};
	mov.b64 	%fd65, %rd58;
	setp.gt.s32 	%p12, %r45, 30;
	add.f64 	%fd66, %fd230, %fd65;
	selp.f64 	%fd67, %fd230, %fd66, %p12;
	mov.b64 	%rd59, %fd67;
	mov.b64 	{%r57, %r62}, %rd59;
	mov.b32 	%r63, 2;
	// begin inline asm
	shfl.sync.down.b32 %r56, %r57, %r63, %r94, %r95;
	// end inline asm
	// begin inline asm
	shfl.sync.down.b32 %r61, %r62, %r63, %r94, %r95;
	// end inline asm
	mov.b64 	%rd60, {%r56, %r61};
	mov.b64 	%fd68, %rd60;
	setp.gt.s32 	%p13, %r45, 29;
	add.f64 	%fd69, %fd67, %fd68;
	selp.f64 	%fd70, %fd67, %fd69, %p13;
	mov.b64 	%rd61, %fd70;
	mov.b64 	{%r67, %r72}, %rd61;
	mov.b32 	%r73, 4;
	// begin inline asm
	shfl.sync.down.b32 %r66, %r67, %r73, %r94, %r95;
	// end inline asm
	// begin inline asm
	shfl.sync.down.b32 %r71, %r72, %r73, %r94, %r95;
	// end inline asm
	mov.b64 	%rd62, {%r66, %r71};
	mov.b64 	%fd71, %rd62;
	setp.gt.s32 	%p14, %r45, 27;
	add.f64 	%fd72, %fd70, %fd71;
	selp.f64 	%fd73, %fd70, %fd72, %p14;
	mov.b64 	%rd63, %fd73;
	mov.b64 	{%r77, %r82}, %rd63;
	mov.b32 	%r83, 8;
	// begin inline asm
	shfl.sync.down.b32 %r76, %r77, %r83, %r94, %r95;
	// end inline asm
	// begin inline asm
	shfl.sync.down.b32 %r81, %r82, %r83, %r94, %r95;
	// end inline asm
	mov.b64 	%rd64, {%r76, %r81};
	mov.b64 	%fd74, %rd64;
	setp.gt.s32 	%p15, %r45, 23;
	add.f64 	%fd75, %fd73, %fd74;
	selp.f64 	%fd76, %fd73, %fd75, %p15;
	mov.b64 	%rd65, %fd76;
	mov.b64 	{%r87, %r92}, %rd65;
	mov.b32 	%r93, 16;
	// begin inline asm
	shfl.sync.down.b32 %r86, %r87, %r93, %r94, %r95;
	// end inline asm
	// begin inline asm
	shfl.sync.down.b32 %r91, %r92, %r93, %r94, %r95;
	// end inline asm
	mov.b64 	%rd66, {%r86, %r91};
	mov.b64 	%fd77, %rd66;
	setp.gt.s32 	%p16, %r45, 15;
	add.f64 	%fd26, %fd76, %fd77;
	selp.f64 	%fd231, %fd76, %fd26, %p16;
	setp.ne.s32 	%p17, %r45, 0;
	@%p17 bra 	$L__BB11_35;
	shr.u32 	%r96, %r13, 2;
	and.b32  	%r97, %r96, 248;
	mov.u32 	%r98, _ZZN3cub18CUB_300001_SM_10006detail6reduce28DeviceReduceSingleTileKernelINS2_10policy_hubIdyN4cuda3std3__44plusIdEEE10Policy1000EPdSC_iS9_ddNS7_10__identityEEEvT0_T1_T2_T3_T4_T6_E12temp_storage;
	add.s32 	%r99, %r98, %r97;
	st.shared.f64 	[%r99+16], %fd26;
$L__BB11_35:
	bar.sync 	0;
	setp.ne.s32 	%p18, %r13, 0;
	@%p18 bra 	$L__BB11_37;
	ld.shared.f64 	%fd78, [_ZZN3cub18CUB_300001_SM_10006detail6reduce28DeviceReduceSingleTileKernelINS2_10policy_hubIdyN4cuda3std3__44plusIdEEE10Policy1000EPdSC_iS9_ddNS7_10__identityEEEvT0_T1_T2_T3_T4_T6_E12temp_storage+24];
	add.f64 	%fd79, %fd231, %fd78;
	ld.shared.f64 	%fd80, [_ZZN3cub18CUB_300001_SM_10006detail6reduce28DeviceReduceSingleTileKernelINS2_10policy_hubIdyN4cuda3std3__44plusIdEEE10Policy1000EPdSC_iS9_ddNS7_10__identityEEEvT0_T1_T2_T3_T4_T6_E12temp_storage+32];
	add.f64 	%fd81, %fd79, %fd80;
	ld.shared.f64 	%fd82, [_ZZN3cub18CUB_300001_SM_10006detail6reduce28DeviceReduceSingleTileKernelINS2_10policy_hubIdyN4cuda3std3__44plusIdEEE10Policy1000EPdSC_iS9_ddNS7_10__identityEEEvT0_T1_T2_T3_T4_T6_E12temp_storage+40];
	add.f64 	%fd83, %fd81, %fd82;
	ld.shared.f64 	%fd84, [_ZZN3cub18CUB_300001_SM_10006detail6reduce28DeviceReduceSingleTileKernelINS2_10policy_hubIdyN4cuda3std3__44plusIdEEE10Policy1000EPdSC_iS9_ddNS7_10__identityEEEvT0_T1_T2_T3_T4_T6_E12temp_storage+48];
	add.f64 	%fd85, %fd83, %fd84;
	ld.shared.f64 	%fd86, [_ZZN3cub18CUB_300001_SM_10006detail6reduce28DeviceReduceSingleTileKernelINS2_10policy_hubIdyN4cuda3std3__44plusIdEEE10Policy1000EPdSC_iS9_ddNS7_10__identityEEEvT0_T1_T2_T3_T4_T6_E12temp_storage+56];
	add.f64 	%fd87, %fd85, %fd86;
	ld.shared.f64 	%fd88, [_ZZN3cub18CUB_300001_SM_10006detail6reduce28DeviceReduceSingleTileKernelINS2_10policy_hubIdyN4cuda3std3__44plusIdEEE10Policy1000EPdSC_iS9_ddNS7_10__identityEEEvT0_T1_T2_T3_T4_T6_E12temp_storage+64];
	add.f64 	%fd89, %fd87, %fd88;
	ld.shared.f64 	%fd90, [_ZZN3cub18CUB_300001_SM_10006detail6reduce28DeviceReduceSingleTileKernelINS2_10policy_hubIdyN4cuda3std3__44plusIdEEE10Policy1000EPdSC_iS9_ddNS7_10__identityEEEvT0_T1_T2_T3_T4_T6_E12temp_storage+72];
	add.f64 	%fd91, %fd89, %fd90;
	ld.shared.f64 	%fd92, [_ZZN3cub18CUB_300001_SM_10006detail6reduce28DeviceReduceSingleTileKernelINS2_10policy_hubIdyN4cuda3std3__44plusIdEEE10Policy1000EPdSC_iS9_ddNS7_10__identityEEEvT0_T1_T2_T3_T4_T6_E12temp_storage+80];
	add.f64 	%fd93, %fd91, %fd92;
	ld.shared.f64 	%fd94, [_ZZN3cub18CUB_300001_SM_10006detail6reduce28DeviceReduceSingleTileKernelINS2_10policy_hubIdyN4cuda3std3__44plusIdEEE10Policy1000EPdSC_iS9_ddNS7_10__identityEEEvT0_T1_T2_T3_T4_T6_E12temp_storage+88];
	add.f64 	%fd95, %fd93, %fd94;
	ld.shared.f64 	%fd96, [_ZZN3cub18CUB_300001_SM_10006detail6reduce28DeviceReduceSingleTileKernelINS2_10policy_hubIdyN4cuda3std3__44plusIdEEE10Policy1000EPdSC_iS9_ddNS7_10__identityEEEvT0_T1_T2_T3_T4_T6_E12temp_storage+96];
	add.f64 	%fd97, %fd95, %fd96;
	ld.shared.f64 	%fd98, [_ZZN3cub18CUB_300001_SM_10006detail6reduce28DeviceReduceSingleTileKernelINS2_10policy_hubIdyN4cuda3std3__44plusIdEEE10Policy1000EPdSC_iS9_ddNS7_10__identityEEEvT0_T1_T2_T3_T4_T6_E12temp_storage+104];
	add.f64 	%fd99, %fd97, %fd98;
	ld.shared.f64 	%fd100, [_ZZN3cub18CUB_300001_SM_10006detail6reduce28DeviceReduceSingleTileKernelINS2_10policy_hubIdyN4cuda3std3__44plusIdEEE10Policy1000EPdSC_iS9_ddNS7_10__identityEEEvT0_T1_T2_T3_T4_T6_E12temp_storage+112];
	add.f64 	%fd101, %fd99, %fd100;
	ld.shared.f64 	%fd102, [_ZZN3cub18CUB_300001_SM_10006detail6reduce28DeviceReduceSingleTileKernelINS2_10policy_hubIdyN4cuda3std3__44plusIdEEE10Policy1000EPdSC_iS9_ddNS7_10__identityEEEvT0_T1_T2_T3_T4_T6_E12temp_storage+120];
	add.f64 	%fd103, %fd101, %fd102;
	ld.shared.f64 	%fd104, [_ZZN3cub18CUB_300001_SM_10006detail6reduce28DeviceReduceSingleTileKernelINS2_10policy_hubIdyN4cuda3std3__44plusIdEEE10Policy1000EPdSC_iS9_ddNS7_10__identityEEEvT0_T1_T2_T3_T4_T6_E12temp_storage+128];
	add.f64 	%fd105, %fd103, %fd104;
	ld.shared.f64 	%fd106, [_ZZN3cub18CUB_300001_SM_10006detail6reduce28DeviceReduceSingleTileKernelINS2_10policy_hubIdyN4cuda3std3__44plusIdEEE10Policy1000EPdSC_iS9_ddNS7_10__identityEEEvT0_T1_T2_T3_T4_T6_E12temp_storage+136];
	add.f64 	%fd231, %fd105, %fd106;
$L__BB11_37:
	mov.u32 	%r223, %tid.x;
	setp.ne.s32 	%p56, %r223, 0;
	@%p56 bra 	$L__BB11_39;
	add.f64 	%fd217, %fd30, %fd231;
	st.global.f64 	[%rd1], %fd217;
$L__BB11_39:
	ret;

}


// ===== COMPILED SASS (sm_100) =====

	.target	sm_100

	.elftype	@"ET_EXEC"


//--------------------- .note.nv.tkinfo           --------------------------
	.section	.note.nv.tkinfo,"",@"SHT_NOTE"
	.sectionflags	@"SHF_NOTE_NV_TKINFO"
	.tkinfo
        /*0018*/ 	.word	0x00000002
        /*0030*/ 	.string	""
        /*0030*/ 	.string	"ptxas"
        /*0030*/ 	.string	"Cuda compilation tools, release 13.0, V13.0.88"
        /*0030*/ 	.string	"Build cuda_13.0.r13.0/compiler.36424714_0"
        /*0030*/ 	.string	"-arch sm_100 -m 64 "



//--------------------- .note.nv.cuinfo           --------------------------
	.section	.note.nv.cuinfo,"",@"SHT_NOTE"
	.sectionflags	@"SHF_NOTE_NV_CUINFO"
        /*0018*/ 	.short	0x0002
        /*001a*/ 	.short	0x0064
        /*001c*/ 	.short	0x0082
	.zero		2


//--------------------- .nv.info                  --------------------------
	.section	.nv.info,"",@"SHT_CUDA_INFO"
	.align	4


	//----- nvinfo : EIATTR_REGCOUNT
	.align		4
        /*0000*/ 	.byte	0x04, 0x2f
        /*0002*/ 	.short	(.L_44 - .L_43)
	.align		4
.L_43:
        /*0004*/ 	.word	index@(_ZN3cub18CUB_300001_SM_10006detail11EmptyKernelIvEEvv)
        /*0008*/ 	.word	0x00000004


	//----- nvinfo : EIATTR_FRAME_SIZE
	.align		4
.L_44:
        /*000c*/ 	.byte	0x04, 0x11
        /*000e*/ 	.short	(.L_46 - .L_45)
	.align		4
.L_45:
        /*0010*/ 	.word	index@(_ZN3cub18CUB_300001_SM_10006detail11EmptyKernelIvEEvv)
        /*0014*/ 	.word	0x00000000


	//----- nvinfo : EIATTR_REGCOUNT
	.align		4
.L_46:
        /*0018*/ 	.byte	0x04, 0x2f
        /*001a*/ 	.short	(.L_48 - .L_47)
	.align		4
.L_47:
        /*001c*/ 	.word	index@(_ZN3cub18CUB_300001_SM_10006detail8for_each13static_kernelINS2_12policy_hub_t12policy_500_tEmN6thrust24THRUST_300001_SM_1000_NS8cuda_cub20__uninitialized_fill7functorINS7_10device_ptrIdEEdEEEEvT0_T1_)
        /*0020*/ 	.word	0x00000009


	//----- nvinfo : EIATTR_FRAME_SIZE
	.align		4
.L_48:
        /*0024*/ 	.byte	0x04, 0x11
        /*0026*/ 	.short	(.L_50 - .L_49)
	.align		4
.L_49:
        /*0028*/ 	.word	index@(_ZN3cub18CUB_300001_SM_10006detail8for_each13static_kernelINS2_12policy_hub_t12policy_500_tEmN6thrust24THRUST_300001_SM_1000_NS8cuda_cub20__uninitialized_fill7functorINS7_10device_ptrIdEEdEEEEvT0_T1_)
        /*002c*/ 	.word	0x00000000


	//----- nvinfo : EIATTR_REGCOUNT
	.align		4
.L_50:
        /*0030*/ 	.byte	0x04, 0x2f
        /*0032*/ 	.short	(.L_52 - .L_51)
	.align		4
.L_51:
        /*0034*/ 	.word	index@(_ZN3cub18CUB_300001_SM_10006detail9transform16transform_kernelINS2_10policy_hubILb0EN4cuda3std3__45tupleIJN6thrust24THRUST_300001_SM_1000_NS6detail15normal_iteratorINSA_10device_ptrIdEEEESF_EEEE10policy1000EiNS7_5minusIdEESF_JPdSL_EEEvT0_iT1_T2_DpNS2_10kernel_argIT3_EE)
        /*0038*/ 	.word	0x00000020


	//----- nvinfo : EIATTR_FRAME_SIZE
	.align		4
.L_52:
        /*003c*/ 	.byte	0x04, 0x11
        /*003e*/ 	.short	(.L_54 - .L_53)
	.align		4
.L_53:
        /*0040*/ 	.word	index@($__internal_3_$__cuda_sm20_div_u64)
        /*0044*/ 	.word	0x00000000


	//----- nvinfo : EIATTR_FRAME_SIZE
	.align		4
.L_54:
        /*0048*/ 	.byte	0x04, 0x11
        /*004a*/ 	.short	(.L_56 - .L_55)
	.align		4
.L_55:
        /*004c*/ 	.word	index@(_ZN3cub18CUB_300001_SM_10006detail9transform16transform_kernelINS2_10policy_hubILb0EN4cuda3std3__45tupleIJN6thrust24THRUST_300001_SM_1000_NS6detail15normal_iteratorINSA_10device_ptrIdEEEESF_EEEE10policy1000EiNS7_5minusIdEESF_JPdSL_EEEvT0_iT1_T2_DpNS2_10kernel_argIT3_EE)
        /*0050*/ 	.word	0x00000000


	//----- nvinfo : EIATTR_REGCOUNT
	.align		4
.L_56:
        /*0054*/ 	.byte	0x04, 0x2f
        /*0056*/ 	.short	(.L_58 - .L_57)
	.align		4
.L_57:
        /*0058*/ 	.word	index@(_ZN3cub18CUB_300001_SM_10006detail9transform16transform_kernelINS2_10policy_hubILb0EN4cuda3std3__45tupleIJN6thrust24THRUST_300001_SM_1000_NS6detail15normal_iteratorINSA_10device_ptrIdEEEESF_EEEE10policy1000ElNS7_5minusIdEESF_JPdSL_EEEvT0_iT1_T2_DpNS2_10kernel_argIT3_EE)
        /*005c*/ 	.word	0x00000020


	//----- nvinfo : EIATTR_FRAME_SIZE
	.align		4
.L_58:
        /*0060*/ 	.byte	0x04, 0x11
        /*0062*/ 	.short	(.L_60 - .L_59)
	.align		4
.L_59:
        /*0064*/ 	.word	index@($__internal_2_$__cuda_sm20_div_u64)
        /*0068*/ 	.word	0x00000000


	//----- nvinfo : EIATTR_FRAME_SIZE
	.align		4
.L_60:
        /*006c*/ 	.byte	0x04, 0x11
        /*006e*/ 	.short	(.L_62 - .L_61)
	.align		4
.L_61:
        /*0070*/ 	.word	index@(_ZN3cub18CUB_300001_SM_10006detail9transform16transform_kernelINS2_10policy_hubILb0EN4cuda3std3__45tupleIJN6thrust24THRUST_300001_SM_1000_NS6detail15normal_iteratorINSA_10device_ptrIdEEEESF_EEEE10policy1000ElNS7_5minusIdEESF_JPdSL_EEEvT0_iT1_T2_DpNS2_10kernel_argIT3_EE)
        /*0074*/ 	.word	0x00000000


	//----- nvinfo : EIATTR_REGCOUNT
	.align		4
.L_62:
        /*0078*/ 	.byte	0x04, 0x2f
        /*007a*/ 	.short	(.L_64 - .L_63)
	.align		4
.L_63:
        /*007c*/ 	.word	index@(_ZN3cub18CUB_300001_SM_10006detail9transform16transform_kernelINS2_10policy_hubILb1EN4cuda3std3__45tupleIJN6thrust24THRUST_300001_SM_1000_NS6detail15normal_iteratorINSA_10device_ptrIdEEEEEEEE10policy1000Ei8varianceSF_JPdEEEvT0_iT1_T2_DpNS2_10kernel_argIT3_EE)
        /*0080*/ 	.word	0x00000026


	//----- nvinfo : EIATTR_FRAME_SIZE
	.align		4
.L_64:
        /*0084*/ 	.byte	0x04, 0x11
        /*0086*/ 	.short	(.L_66 - .L_65)
	.align		4
.L_65:
        /*0088*/ 	.word	index@($__internal_1_$__cuda_sm20_div_rn_f64_full)
        /*008c*/ 	.word	0x00000000


	//----- nvinfo : EIATTR_FRAME_SIZE
	.align		4
.L_66:
        /*0090*/ 	.byte	0x04, 0x11
        /*0092*/ 	.short	(.L_68 - .L_67)
	.align		4
.L_67:
        /*0094*/ 	.word	index@(_ZN3cub18CUB_300001_SM_10006detail9transform16transform_kernelINS2_10policy_hubILb1EN4cuda3std3__45tupleIJN6thrust24THRUST_300001_SM_1000_NS6detail15normal_iteratorINSA_10device_ptrIdEEEEEEEE10policy1000Ei8varianceSF_JPdEEEvT0_iT1_T2_DpNS2_10kernel_argIT3_EE)
        /*0098*/ 	.word	0x00000000


	//----- nvinfo : EIATTR_REGCOUNT
	.align		4
.L_68:
        /*009c*/ 	.byte	0x04, 0x2f
        /*009e*/ 	.short	(.L_70 - .L_69)
	.align		4
.L_69:
        /*00a0*/ 	.word	index@(_ZN3cub18CUB_300001_SM_10006detail9transform16transform_kernelINS2_10policy_hubILb1EN4cuda3std3__45tupleIJN6thrust24THRUST_300001_SM_1000_NS6detail15normal_iteratorINSA_10device_ptrIdEEEEEEEE10policy1000El8varianceSF_JPdEEEvT0_iT1_T2_DpNS2_10kernel_argIT3_EE)
        /*00a4*/ 	.word	0x00000026


	//----- nvinfo : EIATTR_FRAME_SIZE
	.align		4
.L_70:
        /*00a8*/ 	.byte	0x04, 0x11
        /*00aa*/ 	.short	(.L_72 - .L_71)
	.align		4
.L_71:
        /*00ac*/ 	.word	index@($__internal_0_$__cuda_sm20_div_rn_f64_full)
        /*00b0*/ 	.word	0x00000000


	//----- nvinfo : EIATTR_FRAME_SIZE
	.align		4
.L_72:
        /*00b4*/ 	.byte	0x04, 0x11
        /*00b6*/ 	.short	(.L_74 - .L_73)
	.align		4
.L_73:
        /*00b8*/ 	.word	index@(_ZN3cub18CUB_300001_SM_10006detail9transform16transform_kernelINS2_10policy_hubILb1EN4cuda3std3__45tupleIJN6thrust24THRUST_300001_SM_1000_NS6detail15normal_iteratorINSA_10device_ptrIdEEEEEEEE10policy1000El8varianceSF_JPdEEEvT0_iT1_T2_DpNS2_10kernel_argIT3_EE)
        /*00bc*/ 	.word	0x00000000


	//----- nvinfo : EIATTR_REGCOUNT
	.align		4
.L_74:
        /*00c0*/ 	.byte	0x04, 0x2f
        /*00c2*/ 	.short	(.L_76 - .L_75)
	.align		4
.L_75:
        /*00c4*/ 	.word	index@(_ZN3cub18CUB_300001_SM_10006detail6reduce28DeviceReduceSingleTileKernelINS2_10policy_hubIdjN4cuda3std3__44plusIdEEE10Policy1000EN6thrust24THRUST_300001_SM_1000_NS6detail15normal_iteratorINSD_10device_ptrIdEEEEPdjS9_ddNS7_10__identityEEEvT0_T1_T2_T3_T4_T6_)
        /*00c8*/ 	.word	0x0000002d


	//----- nvinfo : EIATTR_FRAME_SIZE
	.align		4
.L_76:
        /*00cc*/ 	.byte	0x04, 0x11
        /*00ce*/ 	.short	(.L_78 - .L_77)
	.align		4
.L_77:
        /*00d0*/ 	.word	index@(_ZN3cub18CUB_300001_SM_10006detail6reduce28DeviceReduceSingleTileKernelINS2_10policy_hubIdjN4cuda3std3__44plusIdEEE10Policy1000EN6thrust24THRUST_300001_SM_1000_NS6detail15normal_iteratorINSD_10device_ptrIdEEEEPdjS9_ddNS7_10__identityEEEvT0_T1_T2_T3_T4_T6_)
        /*00d4*/ 	.word	0x00000000


	//----- nvinfo : EIATTR_REGCOUNT
	.align		4
.L_78:
        /*00d8*/ 	.byte	0x04, 0x2f
        /*00da*/ 	.short	(.L_80 - .L_79)
	.align		4
.L_79:
        /*00dc*/ 	.word	index@(_ZN3cub18CUB_300001_SM_10006detail6reduce18DeviceReduceKernelINS2_10policy_hubIdjN4cuda3std3__44plusIdEEE10Policy1000EN6thrust24THRUST_300001_SM_1000_NS6detail15normal_iteratorINSD_10device_ptrIdEEEEjS9_dNS7_10__identityEEEvT0_PT3_T1_NS0_13GridEvenShareISN_EET2_T4_)
        /*00e0*/ 	.word	0x00000020


	//----- nvinfo : EIATTR_FRAME_SIZE
	.align		4
.L_80:
        /*00e4*/ 	.byte	0x04, 0x11
        /*00e6*/ 	.short	(.L_82 - .L_81)
	.align		4
.L_81:
        /*00e8*/ 	.word	index@(_ZN3cub18CUB_300001_SM_10006detail6reduce18DeviceReduceKernelINS2_10policy_hubIdjN4cuda3std3__44plusIdEEE10Policy1000EN6thrust24THRUST_300001_SM_1000_NS6detail15normal_iteratorINSD_10device_ptrIdEEEEjS9_dNS7_10__identityEEEvT0_PT3_T1_NS0_13GridEvenShareISN_EET2_T4_)
        /*00ec*/ 	.word	0x00000000


	//----- nvinfo : EIATTR_REGCOUNT
	.align		4
.L_82:
        /*00f0*/ 	.byte	0x04, 0x2f
        /*00f2*/ 	.short	(.L_84 - .L_83)
	.align		4
.L_83:
        /*00f4*/ 	.word	index@(_ZN3cub18CUB_300001_SM_10006detail6reduce28DeviceReduceSingleTileKernelINS2_10policy_hubIdjN4cuda3std3__44plusIdEEE10Policy1000EPdSC_iS9_ddNS7_10__identityEEEvT0_T1_T2_T3_T4_T6_)
        /*00f8*/ 	.word	0x00000030


	//----- nvinfo : EIATTR_FRAME_SIZE
	.align		4
.L_84:
        /*00fc*/ 	.byte	0x04, 0x11
        /*00fe*/ 	.short	(.L_86 - .L_85)
	.align		4
.L_85:
        /*0100*/ 	.word	index@(_ZN3cub18CUB_300001_SM_10006detail6reduce28DeviceReduceSingleTileKernelINS2_10policy_hubIdjN4cuda3std3__44plusIdEEE10Policy1000EPdSC_iS9_ddNS7_10__identityEEEvT0_T1_T2_T3_T4_T6_)
        /*0104*/ 	.word	0x00000000


	//----- nvinfo : EIATTR_REGCOUNT
	.align		4
.L_86:
        /*0108*/ 	.byte	0x04, 0x2f
        /*010a*/ 	.short	(.L_88 - .L_87)
	.align		4
.L_87:
        /*010c*/ 	.word	index@(_ZN3cub18CUB_300001_SM_10006detail6reduce28DeviceReduceSingleTileKernelINS2_10policy_hubIdyN4cuda3std3__44plusIdEEE10Policy1000EN6thrust24THRUST_300001_SM_1000_NS6detail15normal_iteratorINSD_10device_ptrIdEEEEPdyS9_ddNS7_10__identityEEEvT0_T1_T2_T3_T4_T6_)
        /*0110*/ 	.word	0x0000002e


	//----- nvinfo : EIATTR_FRAME_SIZE
	.align		4
.L_88:
        /*0114*/ 	.byte	0x04, 0x11
        /*0116*/ 	.short	(.L_90 - .L_89)
	.align		4
.L_89:
        /*0118*/ 	.word	index@(_ZN3cub18CUB_300001_SM_10006detail6reduce28DeviceReduceSingleTileKernelINS2_10policy_hubIdyN4cuda3std3__44plusIdEEE10Policy1000EN6thrust24THRUST_300001_SM_1000_NS6detail15normal_iteratorINSD_10device_ptrIdEEEEPdyS9_ddNS7_10__identityEEEvT0_T1_T2_T3_T4_T6_)
        /*011c*/ 	.word	0x00000000


	//----- nvinfo : EIATTR_REGCOUNT
	.align		4
.L_90:
        /*0120*/ 	.byte	0x04, 0x2f
        /*0122*/ 	.short	(.L_92 - .L_91)
	.align		4
.L_91:
        /*0124*/ 	.word	index@(_ZN3cub18CUB_300001_SM_10006detail6reduce18DeviceReduceKernelINS2_10policy_hubIdyN4cuda3std3__44plusIdEEE10Policy1000EN6thrust24THRUST_300001_SM_1000_NS6detail15normal_iteratorINSD_10device_ptrIdEEEEyS9_dNS7_10__identityEEEvT0_PT3_T1_NS0_13GridEvenShareISN_EET2_T4_)
        /*0128*/ 	.word	0x0000001d


	//----- nvinfo : EIATTR_FRAME_SIZE
	.align		4
.L_92:
        /*012c*/ 	.byte	0x04, 0x11
        /*012e*/ 	.short	(.L_94 - .L_93)
	.align		4
.L_93:
        /*0130*/ 	.word	index@(_ZN3cub18CUB_300001_SM_10006detail6reduce18DeviceReduceKernelINS2_10policy_hubIdyN4cuda3std3__44plusIdEEE10Policy1000EN6thrust24THRUST_300001_SM_1000_NS6detail15normal_iteratorINSD_10device_ptrIdEEEEyS9_dNS7_10__identityEEEvT0_PT3_T1_NS0_13GridEvenShareISN_EET2_T4_)
        /*0134*/ 	.word	0x00000000


	//----- nvinfo : EIATTR_REGCOUNT
	.align		4
.L_94:
        /*0138*/ 	.byte	0x04, 0x2f
        /*013a*/ 	.short	(.L_96 - .L_95)
	.align		4
.L_95:
        /*013c*/ 	.word	index@(_ZN3cub18CUB_300001_SM_10006detail6reduce28DeviceReduceSingleTileKernelINS2_10policy_hubIdyN4cuda3std3__44plusIdEEE10Policy1000EPdSC_iS9_ddNS7_10__identityEEEvT0_T1_T2_T3_T4_T6_)
        /*0140*/ 	.word	0x00000030


	//----- nvinfo : EIATTR_FRAME_SIZE
	.align		4
.L_96:
        /*0144*/ 	.byte	0x04, 0x11
        /*0146*/ 	.short	(.L_98 - .L_97)
	.align		4
.L_97:
        /*0148*/ 	.word	index@(_ZN3cub18CUB_300001_SM_10006detail6reduce28DeviceReduceSingleTileKernelINS2_10policy_hubIdyN4cuda3std3__44plusIdEEE10Policy1000EPdSC_iS9_ddNS7_10__identityEEEvT0_T1_T2_T3_T4_T6_)
        /*014c*/ 	.word	0x00000000


	//----- nvinfo : EIATTR_MIN_STACK_SIZE
	.align		4
.L_98:
        /*0150*/ 	.byte	0x04, 0x12
        /*0152*/ 	.short	(.L_100 - .L_99)
	.align		4
.L_99:
        /*0154*/ 	.word	index@(_ZN3cub18CUB_300001_SM_10006detail6reduce28DeviceReduceSingleTileKernelINS2_10policy_hubIdyN4cuda3std3__44plusIdEEE10Policy1000EPdSC_iS9_ddNS7_10__identityEEEvT0_T1_T2_T3_T4_T6_)
        /*0158*/ 	.word	0x00000000


	//----- nvinfo : EIATTR_MIN_STACK_SIZE
	.align		4
.L_100:
        /*015c*/ 	.byte	0x04, 0x12
        /*015e*/ 	.short	(.L_102 - .L_101)
	.align		4
.L_101:
        /*0160*/ 	.word	index@(_ZN3cub18CUB_300001_SM_10006detail6reduce18DeviceReduceKernelINS2_10policy_hubIdyN4cuda3std3__44plusIdEEE10Policy1000EN6thrust24THRUST_300001_SM_1000_NS6detail15normal_iteratorINSD_10device_ptrIdEEEEyS9_dNS7_10__identityEEEvT0_PT3_T1_NS0_13GridEvenShareISN_EET2_T4_)
        /*0164*/ 	.word	0x00000000


	//----- nvinfo : EIATTR_MIN_STACK_SIZE
	.align		4
.L_102:
        /*0168*/ 	.byte	0x04, 0x12
        /*016a*/ 	.short	(.L_104 - .L_103)
	.align		4
.L_103:
        /*016c*/ 	.word	index@(_ZN3cub18CUB_300001_SM_10006detail6reduce28DeviceReduceSingleTileKernelINS2_10policy_hubIdyN4cuda3std3__44plusIdEEE10Policy1000EN6thrust24THRUST_300001_SM_1000_NS6detail15normal_iteratorINSD_10device_ptrIdEEEEPdyS9_ddNS7_10__identityEEEvT0_T1_T2_T3_T4_T6_)
        /*0170*/ 	.word	0x00000000


	//----- nvinfo : EIATTR_MIN_STACK_SIZE
	.align		4
.L_104:
        /*0174*/ 	.byte	0x04, 0x12
        /*0176*/ 	.short	(.L_106 - .L_105)
	.align		4
.L_105:
        /*0178*/ 	.word	index@(_ZN3cub18CUB_300001_SM_10006detail6reduce28DeviceReduceSingleTileKernelINS2_10policy_hubIdjN4cuda3std3__44plusIdEEE10Policy1000EPdSC_iS9_ddNS7_10__identityEEEvT0_T1_T2_T3_T4_T6_)
        /*017c*/ 	.word	0x00000000


	//----- nvinfo : EIATTR_MIN_STACK_SIZE
	.align		4
.L_106:
        /*0180*/ 	.byte	0x04, 0x12
        /*0182*/ 	.short	(.L_108 - .L_107)
	.align		4
.L_107:
        /*0184*/ 	.word	index@(_ZN3cub18CUB_300001_SM_10006detail6reduce18DeviceReduceKernelINS2_10policy_hubIdjN4cuda3std3__44plusIdEEE10Policy1000EN6thrust24THRUST_300001_SM_1000_NS6detail15normal_iteratorINSD_10device_ptrIdEEEEjS9_dNS7_10__identityEEEvT0_PT3_T1_NS0_13GridEvenShareISN_EET2_T4_)
        /*0188*/ 	.word	0x00000000


	//----- nvinfo : EIATTR_MIN_STACK_SIZE
	.align		4
.L_108:
        /*018c*/ 	.byte	0x04, 0x12
        /*018e*/ 	.short	(.L_110 - .L_109)
	.align		4
.L_109:
        /*0190*/ 	.word	index@(_ZN3cub18CUB_300001_SM_10006detail6reduce28DeviceReduceSingleTileKernelINS2_10policy_hubIdjN4cuda3std3__44plusIdEEE10Policy1000EN6thrust24THRUST_300001_SM_1000_NS6detail15normal_iteratorINSD_10device_ptrIdEEEEPdjS9_ddNS7_10__identityEEEvT0_T1_T2_T3_T4_T6_)
        /*0194*/ 	.word	0x00000000


	//----- nvinfo : EIATTR_MIN_STACK_SIZE
	.align		4
.L_110:
        /*0198*/ 	.byte	0x04, 0x12
        /*019a*/ 	.short	(.L_112 - .L_111)
	.align		4
.L_111:
        /*019c*/ 	.word	index@(_ZN3cub18CUB_300001_SM_10006detail9transform16transform_kernelINS2_10policy_hubILb1EN4cuda3std3__45tupleIJN6thrust24THRUST_300001_SM_1000_NS6detail15normal_iteratorINSA_10device_ptrIdEEEEEEEE10policy1000El8varianceSF_JPdEEEvT0_iT1_T2_DpNS2_10kernel_argIT3_EE)
        /*01a0*/ 	.word	0x00000000


	//----- nvinfo : EIATTR_MIN_STACK_SIZE
	.align		4
.L_112:
        /*01a4*/ 	.byte	0x04, 0x12
        /*01a6*/ 	.short	(.L_114 - .L_113)
	.align		4
.L_113:
        /*01a8*/ 	.word	index@(_ZN3cub18CUB_300001_SM_10006detail9transform16transform_kernelINS2_10policy_hubILb1EN4cuda3std3__45tupleIJN6thrust24THRUST_300001_SM_1000_NS6detail15normal_iteratorINSA_10device_ptrIdEEEEEEEE10policy1000Ei8varianceSF_JPdEEEvT0_iT1_T2_DpNS2_10kernel_argIT3_EE)
        /*01ac*/ 	.word	0x00000000


	//----- nvinfo : EIATTR_MIN_STACK_SIZE
	.align		4
.L_114:
        /*01b0*/ 	.byte	0x04, 0x12
        /*01b2*/ 	.short	(.L_116 - .L_115)
	.align		4
.L_115:
        /*01b4*/ 	.word	index@(_ZN3cub18CUB_300001_SM_10006detail9transform16transform_kernelINS2_10policy_hubILb0EN4cuda3std3__45tupleIJN6thrust24THRUST_300001_SM_1000_NS6detail15normal_iteratorINSA_10device_ptrIdEEEESF_EEEE10policy1000ElNS7_5minusIdEESF_JPdSL_EEEvT0_iT1_T2_DpNS2_10kernel_argIT3_EE)
        /*01b8*/ 	.word	0x00000000


	//----- nvinfo : EIATTR_MIN_STACK_SIZE
	.align		4
.L_116:
        /*01bc*/ 	.byte	0x04, 0x12
        /*01be*/ 	.short	(.L_118 - .L_117)
	.align		4
.L_117:
        /*01c0*/ 	.word	index@(_ZN3cub18CUB_300001_SM_10006detail9transform16transform_kernelINS2_10policy_hubILb0EN4cuda3std3__45tupleIJN6thrust24THRUST_300001_SM_1000_NS6detail15normal_iteratorINSA_10device_ptrIdEEEESF_EEEE10policy1000EiNS7_5minusIdEESF_JPdSL_EEEvT0_iT1_T2_DpNS2_10kernel_argIT3_EE)
        /*01c4*/ 	.word	0x00000000


	//----- nvinfo : EIATTR_MIN_STACK_SIZE
	.align		4
.L_118:
        /*01c8*/ 	.byte	0x04, 0x12
        /*01ca*/ 	.short	(.L_120 - .L_119)
	.align		4
.L_119:
        /*01cc*/ 	.word	index@(_ZN3cub18CUB_300001_SM_10006detail8for_each13static_kernelINS2_12policy_hub_t12policy_500_tEmN6thrust24THRUST_300001_SM_1000_NS8cuda_cub20__uninitialized_fill7functorINS7_10device_ptrIdEEdEEEEvT0_T1_)
        /*01d0*/ 	.word	0x00000000


	//----- nvinfo : EIATTR_MIN_STACK_SIZE
	.align		4
.L_120:
        /*01d4*/ 	.byte	0x04, 0x12
        /*01d6*/ 	.short	(.L_122 - .L_121)
	.align		4
.L_121:
        /*01d8*/ 	.word	index@(_ZN3cub18CUB_300001_SM_10006detail11EmptyKernelIvEEvv)
        /*01dc*/ 	.word	0x00000000
.L_122:


//--------------------- .nv.compat                --------------------------
	.section	.nv.compat,"",@"SHT_CUDA_COMPAT_INFO"
	.align	4
        /*0000*/ 	.byte	0x02, 0x09, 0x00, 0x00, 0x02, 0x02, 0x02, 0x00, 0x02, 0x05, 0x05, 0x00, 0x03, 0x07, 0x01, 0x01
        /*0010*/ 	.byte	0x02, 0x03, 0x00, 0x00, 0x02, 0x06, 0x01, 0x00, 0x04, 0x0b, 0x08, 0x00, 0x01, 0x00, 0x00, 0x00
        /*0020*/ 	.byte	0x00, 0x00, 0x00, 0x00


//--------------------- .nv.info._ZN3cub18CUB_300001_SM_10006detail6reduce28DeviceReduceSingleTileKernelINS2_10policy_hubIdyN4cuda3std3__44plusIdEEE10Policy1000EPdSC_iS9_ddNS7_10__identityEEEvT0_T1_T2_T3_T4_T6_ --------------------------
	.section	.nv.info._ZN3cub18CUB_300001_SM_10006detail6reduce28DeviceReduceSingleTileKernelINS2_10policy_hubIdyN4cuda3std3__44plusIdEEE10Policy1000EPdSC_iS9_ddNS7_10__identityEEEvT0_T1_T2_T3_T4_T6_,"",@"SHT_CUDA_INFO"
	.sectionflags	@""
	.align	4


	//----- nvinfo : EIATTR_CUDA_API_VERSION
	.align		4
        /*0000*/ 	.byte	0x04, 0x37
        /*0002*/ 	.short	(.L_124 - .L_123)
.L_123:
        /*0004*/ 	.word	0x00000082


	//----- nvinfo : EIATTR_KPARAM_INFO
	.align		4
.L_124:
        /*0008*/ 	.byte	0x04, 0x17
        /*000a*/ 	.short	(.L_126 - .L_125)
.L_125:
        /*000c*/ 	.word	0x00000000
        /*0010*/ 	.short	0x0005
        /*0012*/ 	.short	0x0020
        /*0014*/ 	.byte	0x00, 0xf0, 0x05, 0x00


	//----- nvinfo : EIATTR_KPARAM_INFO
	.align		4
.L_126:
        /*0018*/ 	.byte	0x04, 0x17
        /*001a*/ 	.short	(.L_128 - .L_127)
.L_127:
        /*001c*/ 	.word	0x00000000
        /*0020*/ 	.short	0x0004
        /*0022*/ 	.short	0x0018
        /*0024*/ 	.byte	0x00, 0xf0, 0x21, 0x00


	//----- nvinfo : EIATTR_KPARAM_INFO
	.align		4
.L_128:
        /*0028*/ 	.byte	0x04, 0x17
        /*002a*/ 	.short	(.L_130 - .L_129)
.L_129:
        /*002c*/ 	.word	0x00000000
        /*0030*/ 	.short	0x0003
        /*0032*/ 	.short	0x0014
        /*0034*/ 	.byte	0x00, 0xf0, 0x05, 0x00


	//----- nvinfo : EIATTR_KPARAM_INFO
	.align		4
.L_130:
        /*0038*/ 	.byte	0x04, 0x17
        /*003a*/ 	.short	(.L_132 - .L_131)
.L_131:
        /*003c*/ 	.word	0x00000000
        /*0040*/ 	.short	0x0002
        /*0042*/ 	.short	0x0010
        /*0044*/ 	.byte	0x00, 0xf0, 0x11, 0x00


	//----- nvinfo : EIATTR_KPARAM_INFO
	.align		4
.L_132:
        /*0048*/ 	.byte	0x04, 0x17
        /*004a*/ 	.short	(.L_134 - .L_133)
.L_133:
        /*004c*/ 	.word	0x00000000
        /*0050*/ 	.short	0x0001
        /*0052*/ 	.short	0x0008
        /*0054*/ 	.byte	0x00, 0xf5, 0x21, 0x00


	//----- nvinfo : EIATTR_KPARAM_INFO
	.align		4
.L_134:
        /*0058*/ 	.byte	0x04, 0x17
        /*005a*/ 	.short	(.L_136 - .L_135)
.L_135:
        /*005c*/ 	.word	0x00000000
        /*0060*/ 	.short	0x0000
        /*0062*/ 	.short	0x0000
        /*0064*/ 	.byte	0x00, 0xf5, 0x21, 0x00


	//----- nvinfo : EIATTR_SPARSE_MMA_MASK
	.align		4
.L_136:
        /*0068*/ 	.byte	0x03, 0x50
        /*006a*/ 	.short	0x0000


	//----- nvinfo : EIATTR_MAXREG_COUNT
	.align		4
        /*006c*/ 	.byte	0x03, 0x1b
        /*006e*/ 	.short	0x0080


	//----- nvinfo : EIATTR_NUM_BARRIERS
	.align		4
        /*0070*/ 	.byte	0x02, 0x4c
        /*0072*/ 	.byte	0x01
	.zero		1


	//----- nvinfo : EIATTR_MERCURY_ISA_VERSION
	.align		4
        /*0074*/ 	.byte	0x03, 0x5f
        /*0076*/ 	.short	0x0101


	//----- nvinfo : EIATTR_COOP_GROUP_MASK_REGIDS
	.align		4
        /*0078*/ 	.byte	0x04, 0x29
        /*007a*/ 	.short	(.L_138 - .L_137)


	//   ....[0]....
.L_137:
        /*007c*/ 	.word	0xffffffff


	//   ....[1]....
        /*0080*/ 	.word	0xffffffff


	//   ....[2]....
        /*0084*/ 	.word	0xffffffff


	//   ....[3]....
        /*0088*/ 	.word	0xffffffff


	//   ....[4]....
        /*008c*/ 	.word	0xffffffff


	//   ....[5]....
        /*0090*/ 	.word	0xffffffff


	//   ....[6]....
        /*0094*/ 	.word	0xffffffff


	//   ....[7]....
        /*0098*/ 	.word	0xffffffff


	//   ....[8]....
        /*009c*/ 	.word	0xffffffff


	//   ....[9]....
        /*00a0*/ 	.word	0xffffffff


	//   ....[10]....
        /*00a4*/ 	.word	0xffffffff


	//   ....[11]....
        /*00a8*/ 	.word	0xffffffff


	//   ....[12]....
        /*00ac*/ 	.word	0xffffffff


	//   ....[13]....
        /*00b0*/ 	.word	0xffffffff


	//   ....[14]....
        /*00b4*/ 	.word	0xffffffff


	//   ....[15]....
        /*00b8*/ 	.word	0xffffffff


	//   ....[16]....
        /*00bc*/ 	.word	0xffffffff


	//   ....[17]....
        /*00c0*/ 	.word	0xffffffff


	//   ....[18]....
        /*00c4*/ 	.word	0xffffffff


	//   ....[19]....
        /*00c8*/ 	.word	0xffffffff


	//   ....[20]....
        /*00cc*/ 	.word	0xffffffff


	//   ....[21]....
        /*00d0*/ 	.word	0xffffffff


	//   ....[22]....
        /*00d4*/ 	.word	0xffffffff


	//   ....[23]....
        /*00d8*/ 	.word	0xffffffff


	//   ....[24]....
        /*00dc*/ 	.word	0xffffffff


	//   ....[25]....
        /*00e0*/ 	.word	0xffffffff


	//   ....[26]....
        /*00e4*/ 	.word	0xffffffff


	//   ....[27]....
        /*00e8*/ 	.word	0xffffffff


	//   ....[28]....
        /*00ec*/ 	.word	0xffffffff


	//   ....[29]....
        /*00f0*/ 	.word	0xffffffff


	//----- nvinfo : EIATTR_COOP_GROUP_INSTR_OFFSETS
	.align		4
.L_138:
        /*00f4*/ 	.byte	0x04, 0x28
        /*00f6*/ 	.short	(.L_140 - .L_139)


	//   ....[0]....
.L_139:
        /*00f8*/ 	.word	0x00000960


	//   ....[1]....
        /*00fc*/ 	.word	0x00000970


	//   ....[2]....
        /*0100*/ 	.word	0x000009e0


	//   ....[3]....
        /*0104*/ 	.word	0x00000a10


	//   ....[4]....
        /*0108*/ 	.word	0x00000a70


	//   ....[5]....
        /*010c*/ 	.word	0x00000a80


	//   ....[6]....
        /*0110*/ 	.word	0x00000ae0


	//   ....[7]....
        /*0114*/ 	.word	0x00000af0


	//   ....[8]....
        /*0118*/ 	.word	0x00000b40


	//   ....[9]....
        /*011c*/ 	.word	0x00000b60


	//   ....[10]....
        /*0120*/ 	.word	0x00000e10


	//   ....[11]....
        /*0124*/ 	.word	0x00000e20


	//   ....[12]....
        /*0128*/ 	.word	0x00000eb0


	//   ....[13]....
        /*012c*/ 	.word	0x00000ed0


	//   ....[14]....
        /*0130*/ 	.word	0x00000f20


	//   ....[15]....
        /*0134*/ 	.word	0x00000f40


	//   ....[16]....
        /*0138*/ 	.word	0x00000f90


	//   ....[17]....
        /*013c*/ 	.word	0x00000fb0


	//   ....[18]....
        /*0140*/ 	.word	0x00001000


	//   ....[19]....
        /*0144*/ 	.word	0x00001030


	//   ....[20]....
        /*0148*/ 	.word	0x000020b0


	//   ....[21]....
        /*014c*/ 	.word	0x000020c0


	//   ....[22]....
        /*0150*/ 	.word	0x00002130


	//   ....[23]....
        /*0154*/ 	.word	0x00002140


	//   ....[24]....
        /*0158*/ 	.word	0x000021a0


	//   ....[25]....
        /*015c*/ 	.word	0x000021b0


	//   ....[26]....
        /*0160*/ 	.word	0x00002200


	//   ....[27]....
        /*0164*/ 	.word	0x00002220


	//   ....[28]....
        /*0168*/ 	.word	0x00002280


	//   ....[29]....
        /*016c*/ 	.word	0x000022b0


	//----- nvinfo : EIATTR_VRC_CTA_INIT_COUNT
	.align		4
.L_140:
        /*0170*/ 	.byte	0x02, 0x4a
	.zero		1
	.zero		1


	//----- nvinfo : EIATTR_EXIT_INSTR_OFFSETS
	.align		4
        /*0174*/ 	.byte	0x04, 0x1c
        /*0176*/ 	.short	(.L_142 - .L_141)


	//   ....[0]....
.L_141:
        /*0178*/ 	.word	0x00000080


	//   ....[1]....
        /*017c*/ 	.word	0x000000c0


	//   ....[2]....
        /*0180*/ 	.word	0x00002510


	//   ....[3]....
        /*0184*/ 	.word	0x00002560


	//----- nvinfo : EIATTR_MAX_THREADS
	.align		4
.L_142:
        /*0188*/ 	.byte	0x04, 0x05
        /*018a*/ 	.short	(.L_144 - .L_143)
.L_143:
        /*018c*/ 	.word	0x00000200
        /*0190*/ 	.word	0x00000001
        /*0194*/ 	.word	0x00000001


	//----- nvinfo : EIATTR_CRS_STACK_SIZE
	.align		4
.L_144:
        /*0198*/ 	.byte	0x04, 0x1e
        /*019a*/ 	.short	(.L_146 - .L_145)
.L_145:
        /*019c*/ 	.word	0x00000000


	//----- nvinfo : EIATTR_CBANK_PARAM_SIZE
	.align		4
.L_146:
        /*01a0*/ 	.byte	0x03, 0x19
        /*01a2*/ 	.short	0x0021


	//----- nvinfo : EIATTR_PARAM_CBANK
	.align		4
        /*01a4*/ 	.byte	0x04, 0x0a
        /*01a6*/ 	.short	(.L_148 - .L_147)
	.align		4
.L_147:
        /*01a8*/ 	.word	index@(.nv.constant0._ZN3cub18CUB_300001_SM_10006detail6reduce28DeviceReduceSingleTileKernelINS2_10policy_hubIdyN4cuda3std3__44plusIdEEE10Policy1000EPdSC_iS9_ddNS7_10__identityEEEvT0_T1_T2_T3_T4_T6_)
        /*01ac*/ 	.short	0x0380
        /*01ae*/ 	.short	0x0021


	//----- nvinfo : EIATTR_SW_WAR
	.align		4
.L_148:
        /*01b0*/ 	.byte	0x04, 0x36
        /*01b2*/ 	.short	(.L_150 - .L_149)
.L_149:
        /*01b4*/ 	.word	0x00000008
.L_150:


//--------------------- .nv.info._ZN3cub18CUB_300001_SM_10006detail6reduce18DeviceReduceKernelINS2_10policy_hubIdyN4cuda3std3__44plusIdEEE10Policy1000EN6thrust24THRUST_300001_SM_1000_NS6detail15normal_iteratorINSD_10device_ptrIdEEEEyS9_dNS7_10__identityEEEvT0_PT3_T1_NS0_13GridEvenShareISN_EET2_T4_ --------------------------
	.section	.nv.info._ZN3cub18CUB_300001_SM_10006detail6reduce18DeviceReduceKernelINS2_10policy_hubIdyN4cuda3std3__44plusIdEEE10Policy1000EN6thrust24THRUST_300001_SM_1000_NS6detail15normal_iteratorINSD_10device_ptrIdEEEEyS9_dNS7_10__identityEEEvT0_PT3_T1_NS0_13GridEvenShareISN_EET2_T4_,"",@"SHT_CUDA_INFO"
	.sectionflags	@""
	.align	4


	//----- nvinfo : EIATTR_CUDA_API_VERSION
	.align		4
        /*0000*/ 	.byte	0x04, 0x37
        /*0002*/ 	.short	(.L_152 - .L_151)
.L_151:
        /*0004*/ 	.word	0x00000082


	//----- nvinfo : EIATTR_KPARAM_INFO
	.align		4
.L_152:
        /*0008*/ 	.byte	0x04, 0x17
        /*000a*/ 	.short	(.L_154 - .L_153)
.L_153:
        /*000c*/ 	.word	0x00000000
        /*0010*/ 	.short	0x0005
        /*0012*/ 	.short	0x0061
        /*0014*/ 	.byte	0x00, 0xf0, 0x05, 0x00


	//----- nvinfo : EIATTR_KPARAM_INFO
	.align		4
.L_154:
        /*0018*/ 	.byte	0x04, 0x17
        /*001a*/ 	.short	(.L_156 - .L_155)
.L_155:
        /*001c*/ 	.word	0x00000000
        /*0020*/ 	.short	0x0004
        /*0022*/ 	.short	0x0060
        /*0024*/ 	.byte	0x00, 0xf0, 0x05, 0x00


	//----- nvinfo : EIATTR_KPARAM_INFO
	.align		4
.L_156:
        /*0028*/ 	.byte	0x04, 0x17
        /*002a*/ 	.short	(.L_158 - .L_157)
.L_157:
        /*002c*/ 	.word	0x00000000
        /*0030*/ 	.short	0x0003
        /*0032*/ 	.short	0x0018
        /*0034*/ 	.byte	0x00, 0xf0, 0x21, 0x01


	//----- nvinfo : EIATTR_KPARAM_INFO
	.align		4
.L_158:
        /*0038*/ 	.byte	0x04, 0x17
        /*003a*/ 	.short	(.L_160 - .L_159)
.L_159:
        /*003c*/ 	.word	0x00000000
        /*0040*/ 	.short	0x0002
        /*0042*/ 	.short	0x0010
        /*0044*/ 	.byte	0x00, 0xf0, 0x21, 0x00


	//----- nvinfo : EIATTR_KPARAM_INFO
	.align		4
.L_160:
        /*0048*/ 	.byte	0x04, 0x17
        /*004a*/ 	.short	(.L_162 - .L_161)
.L_161:
        /*004c*/ 	.word	0x00000000
        /*0050*/ 	.short	0x0001
        /*0052*/ 	.short	0x0008
        /*0054*/ 	.byte	0x00, 0xf5, 0x21, 0x00


	//----- nvinfo : EIATTR_KPARAM_INFO
	.align		4
.L_162:
        /*0058*/ 	.byte	0x04, 0x17
        /*005a*/ 	.short	(.L_164 - .L_163)
.L_163:
        /*005c*/ 	.word	0x00000000
        /*0060*/ 	.short	0x0000
        /*0062*/ 	.short	0x0000
        /*0064*/ 	.byte	0x00, 0xf0, 0x21, 0x00


	//----- nvinfo : EIATTR_SPARSE_MMA_MASK
	.align		4
.L_164:
        /*0068*/ 	.byte	0x03, 0x50
        /*006a*/ 	.short	0x0000


	//----- nvinfo : EIATTR_MAXREG_COUNT
	.align		4
        /*006c*/ 	.byte	0x03, 0x1b
        /*006e*/ 	.short	0x0080


	//----- nvinfo : EIATTR_NUM_BARRIERS
	.align		4
        /*0070*/ 	.byte	0x02, 0x4c
        /*0072*/ 	.byte	0x01
	.zero		1


	//----- nvinfo : EIATTR_MERCURY_ISA_VERSION
	.align		4
        /*0074*/ 	.byte	0x03, 0x5f
        /*0076*/ 	.short	0x0101


	//----- nvinfo : EIATTR_COOP_GROUP_MASK_REGIDS
	.align		4
        /*0078*/ 	.byte	0x04, 0x29
        /*007a*/ 	.short	(.L_166 - .L_165)


	//   ....[0]....
.L_165:
        /*007c*/ 	.word	0xffffffff


	//   ....[1]....
        /*0080*/ 	.word	0xffffffff


	//   ....[2]....
        /*0084*/ 	.word	0xffffffff


	//   ....[3]....
        /*0088*/ 	.word	0xffffffff


	//   ....[4]....
        /*008c*/ 	.word	0xffffffff


	//   ....[5]....
        /*0090*/ 	.word	0xffffffff


	//   ....[6]....
        /*0094*/ 	.word	0xffffffff


	//   ....[7]....
        /*0098*/ 	.word	0xffffffff


	//   ....[8]....
        /*009c*/ 	.word	0xffffffff


	//   ....[9]....
        /*00a0*/ 	.word	0xffffffff


	//   ....[10]....
        /*00a4*/ 	.word	0xffffffff


	//   ....[11]....
        /*00a8*/ 	.word	0xffffffff


	//   ....[12]....
        /*00ac*/ 	.word	0xffffffff


	//   ....[13]....
        /*00b0*/ 	.word	0xffffffff


	//   ....[14]....
        /*00b4*/ 	.word	0xffffffff


	//   ....[15]....
        /*00b8*/ 	.word	0xffffffff


	//   ....[16]....
        /*00bc*/ 	.word	0xffffffff


	//   ....[17]....
        /*00c0*/ 	.word	0xffffffff


	//   ....[18]....
        /*00c4*/ 	.word	0xffffffff


	//   ....[19]....
        /*00c8*/ 	.word	0xffffffff


	//   ....[20]....
        /*00cc*/ 	.word	0xffffffff


	//   ....[21]....
        /*00d0*/ 	.word	0xffffffff


	//   ....[22]....
        /*00d4*/ 	.word	0xffffffff


	//   ....[23]....
        /*00d8*/ 	.word	0xffffffff


	//   ....[24]....
        /*00dc*/ 	.word	0xffffffff


	//   ....[25]....
        /*00e0*/ 	.word	0xffffffff


	//   ....[26]....
        /*00e4*/ 	.word	0xffffffff


	//   ....[27]....
        /*00e8*/ 	.word	0xffffffff


	//   ....[28]....
        /*00ec*/ 	.word	0xffffffff


	//   ....[29]....
        /*00f0*/ 	.word	0xffffffff


	//----- nvinfo : EIATTR_COOP_GROUP_INSTR_OFFSETS
	.align		4
.L_166:
        /*00f4*/ 	.byte	0x04, 0x28
        /*00f6*/ 	.short	(.L_168 - .L_167)


	//   ....[0]....
.L_167:
        /*00f8*/ 	.word	0x000009a0


	//   ....[1]....
        /*00fc*/ 	.word	0x000009b0


	//   ....[2]....
        /*0100*/ 	.word	0x00000a20


	//   ....[3]....
        /*0104*/ 	.word	0x00000a40


	//   ....[4]....
        /*0108*/ 	.word	0x00000ab0


	//   ....[5]....
        /*010c*/ 	.word	0x00000ac0


	//   ....[6]....
        /*0110*/ 	.word	0x00000b10


	//   ....[7]....
        /*0114*/ 	.word	0x00000b30


	//   ....[8]....
        /*0118*/ 	.word	0x00000ba0


	//   ....[9]....
        /*011c*/ 	.word	0x00000bb0


	//   ....[10]....
        /*0120*/ 	.word	0x00000e50


	//   ....[11]....
        /*0124*/ 	.word	0x00000e60


	//   ....[12]....
        /*0128*/ 	.word	0x00000ee0


	//   ....[13]....
        /*012c*/ 	.word	0x00000f00


	//   ....[14]....
        /*0130*/ 	.word	0x00000f50


	//   ....[15]....
        /*0134*/ 	.word	0x00000f80


	//   ....[16]....
        /*0138*/ 	.word	0x00000fd0


	//   ....[17]....
        /*013c*/ 	.word	0x00000ff0


	//   ....[18]....
        /*0140*/ 	.word	0x00001060


	//   ....[19]....
        /*0144*/ 	.word	0x00001090


	//   ....[20]....
        /*0148*/ 	.word	0x00002360


	//   ....[21]....
        /*014c*/ 	.word	0x00002370


	//   ....[22]....
        /*0150*/ 	.word	0x000023f0


	//   ....[23]....
        /*0154*/ 	.word	0x00002400


	//   ....[24]....
        /*0158*/ 	.word	0x00002460


	//   ....[25]....
        /*015c*/ 	.word	0x00002470


	//   ....[26]....
        /*0160*/ 	.word	0x000024c0


	//   ....[27]....
        /*0164*/ 	.word	0x000024f0


	//   ....[28]....
        /*0168*/ 	.word	0x00002570


	//   ....[29]....
        /*016c*/ 	.word	0x00002580


	//----- nvinfo : EIATTR_VRC_CTA_INIT_COUNT
	.align		4
.L_168:
        /*0170*/ 	.byte	0x02, 0x4a
	.zero		1
	.zero		1


	//----- nvinfo : EIATTR_EXIT_INSTR_OFFSETS
	.align		4
        /*0174*/ 	.byte	0x04, 0x1c
        /*0176*/ 	.short	(.L_170 - .L_169)


	//   ....[0]....
.L_169:
        /*0178*/ 	.word	0x000027b0


	//   ....[1]....
        /*017c*/ 	.word	0x00002810


	//----- nvinfo : EIATTR_MAX_THREADS
	.align		4
.L_170:
        /*0180*/ 	.byte	0x04, 0x05
        /*0182*/ 	.short	(.L_172 - .L_171)
.L_171:
        /*0184*/ 	.word	0x00000200
        /*0188*/ 	.word	0x00000001
        /*018c*/ 	.word	0x00000001


	//----- nvinfo : EIATTR_CRS_STACK_SIZE
	.align		4
.L_172:
        /*0190*/ 	.byte	0x04, 0x1e
        /*0192*/ 	.short	(.L_174 - .L_173)
.L_173:
        /*0194*/ 	.word	0x00000000


	//----- nvinfo : EIATTR_CBANK_PARAM_SIZE
	.align		4
.L_174:
        /*0198*/ 	.byte	0x03, 0x19
        /*019a*/ 	.short	0x0062


	//----- nvinfo : EIATTR_PARAM_CBANK
	.align		4
        /*019c*/ 	.byte	0x04, 0x0a
        /*019e*/ 	.short	(.L_176 - .L_175)
	.align		4
.L_175:
        /*01a0*/ 	.word	index@(.nv.constant0._ZN3cub18CUB_300001_SM_10006detail6reduce18DeviceReduceKernelINS2_10policy_hubIdyN4cuda3std3__44plusIdEEE10Policy1000EN6thrust24THRUST_300001_SM_1000_NS6detail15normal_iteratorINSD_10device_ptrIdEEEEyS9_dNS7_10__identityEEEvT0_PT3_T1_NS0_13GridEvenShareISN_EET2_T4_)
        /*01a4*/ 	.short	0x0380
        /*01a6*/ 	.short	0x0062


	//----- nvinfo : EIATTR_SW_WAR
	.align		4
.L_176:
        /*01a8*/ 	.byte	0x04, 0x36
        /*01aa*/ 	.short	(.L_178 - .L_177)
.L_177:
        /*01ac*/ 	.word	0x00000008
.L_178:


//--------------------- .nv.info._ZN3cub18CUB_300001_SM_10006detail6reduce28DeviceReduceSingleTileKernelINS2_10policy_hubIdyN4cuda3std3__44plusIdEEE10Policy1000EN6thrust24THRUST_300001_SM_1000_NS6detail15normal_iteratorINSD_10device_ptrIdEEEEPdyS9_ddNS7_10__identityEEEvT0_T1_T2_T3_T4_T6_ --------------------------
	.section	.nv.info._ZN3cub18CUB_300001_SM_10006detail6reduce28DeviceReduceSingleTileKernelINS2_10policy_hubIdyN4cuda3std3__44plusIdEEE10Policy1000EN6thrust24THRUST_300001_SM_1000_NS6detail15normal_iteratorINSD_10device_ptrIdEEEEPdyS9_ddNS7_10__identityEEEvT0_T1_T2_T3_T4_T6_,"",@"SHT_CUDA_INFO"
	.sectionflags	@""
	.align	4


	//----- nvinfo : EIATTR_CUDA_API_VERSION
	.align		4
        /*0000*/ 	.byte	0x04, 0x37
        /*0002*/ 	.short	(.L_180 - .L_179)
.L_179:
        /*0004*/ 	.word	0x00000082


	//----- nvinfo : EIATTR_KPARAM_INFO
	.align		4
.L_180:
        /*0008*/ 	.byte	0x04, 0x17
        /*000a*/ 	.short	(.L_182 - .L_181)
.L_181:
        /*000c*/ 	.word	0x00000000
        /*0010*/ 	.short	0x0005
        /*0012*/ 	.short	0x0028
        /*0014*/ 	.byte	0x00, 0xf0, 0x05, 0x00


	//----- nvinfo : EIATTR_KPARAM_INFO
	.align		4
.L_182:
        /*0018*/ 	.byte	0x04, 0x17
        /*001a*/ 	.short	(.L_184 - .L_183)
.L_183:
        /*001c*/ 	.word	0x00000000
        /*0020*/ 	.short	0x0004
        /*0022*/ 	.short	0x0020
        /*0024*/ 	.byte	0x00, 0xf0, 0x21, 0x00


	//----- nvinfo : EIATTR_KPARAM_INFO
	.align		4
.L_184:
        /*0028*/ 	.byte	0x04, 0x17
        /*002a*/ 	.short	(.L_186 - .L_185)
.L_185:
        /*002c*/ 	.word	0x00000000
        /*0030*/ 	.short	0x0003
        /*0032*/ 	.short	0x0018
        /*0034*/ 	.byte	0x00, 0xf0, 0x05, 0x00


	//----- nvinfo : EIATTR_KPARAM_INFO
	.align		4
.L_186:
        /*0038*/ 	.byte	0x04, 0x17
        /*003a*/ 	.short	(.L_188 - .L_187)
.L_187:
        /*003c*/ 	.word	0x00000000
        /*0040*/ 	.short	0x0002
        /*0042*/ 	.short	0x0010
        /*0044*/ 	.byte	0x00, 0xf0, 0x21, 0x00


	//----- nvinfo : EIATTR_KPARAM_INFO
	.align		4
.L_188:
        /*0048*/ 	.byte	0x04, 0x17
        /*004a*/ 	.short	(.L_190 - .L_189)
.L_189:
        /*004c*/ 	.word	0x00000000
        /*0050*/ 	.short	0x0001
        /*0052*/ 	.short	0x0008
        /*0054*/ 	.byte	0x00, 0xf5, 0x21, 0x00


	//----- nvinfo : EIATTR_KPARAM_INFO
	.align		4
.L_190:
        /*0058*/ 	.byte	0x04, 0x17
        /*005a*/ 	.short	(.L_192 - .L_191)
.L_191:
        /*005c*/ 	.word	0x00000000
        /*0060*/ 	.short	0x0000
        /*0062*/ 	.short	0x0000
        /*0064*/ 	.byte	0x00, 0xf0, 0x21, 0x00


	//----- nvinfo : EIATTR_SPARSE_MMA_MASK
	.align		4
.L_192:
        /*0068*/ 	.byte	0x03, 0x50
        /*006a*/ 	.short	0x0000


	//----- nvinfo : EIATTR_MAXREG_COUNT
	.align		4
        /*006c*/ 	.byte	0x03, 0x1b
        /*006e*/ 	.short	0x0080


	//----- nvinfo : EIATTR_NUM_BARRIERS
	.align		4
        /*0070*/ 	.byte	0x02, 0x4c
        /*0072*/ 	.byte	0x01
	.zero		1


	//----- nvinfo : EIATTR_MERCURY_ISA_VERSION
	.align		4
        /*0074*/ 	.byte	0x03, 0x5f
        /*0076*/ 	.short	0x0101


	//----- nvinfo : EIATTR_COOP_GROUP_MASK_REGIDS
	.align		4
        /*0078*/ 	.byte	0x04, 0x29
        /*007a*/ 	.short	(.L_194 - .L_193)


	//   ....[0]....
.L_193:
        /*007c*/ 	.word	0xffffffff


	//   ....[1]....
        /*0080*/ 	.word	0xffffffff


	//   ....[2]....
        /*0084*/ 	.word	0xffffffff


	//   ....[3]....
        /*0088*/ 	.word	0xffffffff


	//   ....[4]....
        /*008c*/ 	.word	0xffffffff


	//   ....[5]....
        /*0090*/ 	.word	0xffffffff


	//   ....[6]....
        /*0094*/ 	.word	0xffffffff


	//   ....[7]....
        /*0098*/ 	.word	0xffffffff


	//   ....[8]....
        /*009c*/ 	.word	0xffffffff


	//   ....[9]....
        /*00a0*/ 	.word	0xffffffff


	//   ....[10]....
        /*00a4*/ 	.word	0xffffffff


	//   ....[11]....
        /*00a8*/ 	.word	0xffffffff


	//   ....[12]....
        /*00ac*/ 	.word	0xffffffff


	//   ....[13]....
        /*00b0*/ 	.word	0xffffffff


	//   ....[14]....
        /*00b4*/ 	.word	0xffffffff


	//   ....[15]....
        /*00b8*/ 	.word	0xffffffff


	//   ....[16]....
        /*00bc*/ 	.word	0xffffffff


	//   ....[17]....
        /*00c0*/ 	.word	0xffffffff


	//   ....[18]....
        /*00c4*/ 	.word	0xffffffff


	//   ....[19]....
        /*00c8*/ 	.word	0xffffffff


	//   ....[20]....
        /*00cc*/ 	.word	0xffffffff


	//   ....[21]....
        /*00d0*/ 	.word	0xffffffff


	//   ....[22]....
        /*00d4*/ 	.word	0xffffffff


	//   ....[23]....
        /*00d8*/ 	.word	0xffffffff


	//   ....[24]....
        /*00dc*/ 	.word	0xffffffff


	//   ....[25]....
        /*00e0*/ 	.word	0xffffffff


	//   ....[26]....
        /*00e4*/ 	.word	0xffffffff


	//   ....[27]....
        /*00e8*/ 	.word	0xffffffff


	//   ....[28]....
        /*00ec*/ 	.word	0xffffffff


	//   ....[29]....
        /*00f0*/ 	.word	0xffffffff


	//----- nvinfo : EIATTR_COOP_GROUP_INSTR_OFFSETS
	.align		4
.L_194:
        /*00f4*/ 	.byte	0x04, 0x28
        /*00f6*/ 	.short	(.L_196 - .L_195)


	//   ....[0]....
.L_195:
        /*00f8*/ 	.word	0x00000910


	//   ....[1]....
        /*00fc*/ 	.word	0x00000920


	//   ....[2]....
        /*0100*/ 	.word	0x00000990


	//   ....[3]....
        /*0104*/ 	.word	0x000009a0


	//   ....[4]....
        /*0108*/ 	.word	0x00000a00


	//   ....[5]....
        /*010c*/ 	.word	0x00000a10


	//   ....[6]....
        /*0110*/ 	.word	0x00000a60


	//   ....[7]....
        /*0114*/ 	.word	0x00000a80


	//   ....[8]....
        /*0118*/ 	.word	0x00000ae0


	//   ....[9]....
        /*011c*/ 	.word	0x00000b10


	//   ....[10]....
        /*0120*/ 	.word	0x00000dc0


	//   ....[11]....
        /*0124*/ 	.word	0x00000dd0


	//   ....[12]....
        /*0128*/ 	.word	0x00000e60


	//   ....[13]....
        /*012c*/ 	.word	0x00000e70


	//   ....[14]....
        /*0130*/ 	.word	0x00000ed0


	//   ....[15]....
        /*0134*/ 	.word	0x00000ee0


	//   ....[16]....
        /*0138*/ 	.word	0x00000f30


	//   ....[17]....
        /*013c*/ 	.word	0x00000f50


	//   ....[18]....
        /*0140*/ 	.word	0x00000fc0


	//   ....[19]....
        /*0144*/ 	.word	0x00000ff0


	//   ....[20]....
        /*0148*/ 	.word	0x00002180


	//   ....[21]....
        /*014c*/ 	.word	0x00002190


	//   ....[22]....
        /*0150*/ 	.word	0x00002200


	//   ....[23]....
        /*0154*/ 	.word	0x00002210


	//   ....[24]....
        /*0158*/ 	.word	0x00002270


	//   ....[25]....
        /*015c*/ 	.word	0x00002280


	//   ....[26]....
        /*0160*/ 	.word	0x000022d0


	//   ....[27]....
        /*0164*/ 	.word	0x000022f0


	//   ....[28]....
        /*0168*/ 	.word	0x00002350


	//   ....[29]....
        /*016c*/ 	.word	0x00002380


	//----- nvinfo : EIATTR_VRC_CTA_INIT_COUNT
	.align		4
.L_196:
        /*0170*/ 	.byte	0x02, 0x4a
	.zero		1
	.zero		1


	//----- nvinfo : EIATTR_EXIT_INSTR_OFFSETS
	.align		4
        /*0174*/ 	.byte	0x04, 0x1c
        /*0176*/ 	.short	(.L_198 - .L_197)


	//   ....[0]....
.L_197:
        /*0178*/ 	.word	0x000000a0


	//   ....[1]....
        /*017c*/ 	.word	0x000000e0


	//   ....[2]....
        /*0180*/ 	.word	0x000025e0


	//   ....[3]....
        /*0184*/ 	.word	0x00002630


	//----- nvinfo : EIATTR_MAX_THREADS
	.align		4
.L_198:
        /*0188*/ 	.byte	0x04, 0x05
        /*018a*/ 	.short	(.L_200 - .L_199)
.L_199:
        /*018c*/ 	.word	0x00000200
        /*0190*/ 	.word	0x00000001
        /*0194*/ 	.word	0x00000001


	//----- nvinfo : EIATTR_CRS_STACK_SIZE
	.align		4
.L_200:
        /*0198*/ 	.byte	0x04, 0x1e
        /*019a*/ 	.short	(.L_202 - .L_201)
.L_201:
        /*019c*/ 	.word	0x00000000


	//----- nvinfo : EIATTR_CBANK_PARAM_SIZE
	.align		4
.L_202:
        /*01a0*/ 	.byte	0x03, 0x19
        /*01a2*/ 	.short	0x0029


	//----- nvinfo : EIATTR_PARAM_CBANK
	.align		4
        /*01a4*/ 	.byte	0x04, 0x0a
        /*01a6*/ 	.short	(.L_204 - .L_203)
	.align		4
.L_203:
        /*01a8*/ 	.word	index@(.nv.constant0._ZN3cub18CUB_300001_SM_10006detail6reduce28DeviceReduceSingleTileKernelINS2_10policy_hubIdyN4cuda3std3__44plusIdEEE10Policy1000EN6thrust24THRUST_300001_SM_1000_NS6detail15normal_iteratorINSD_10device_ptrIdEEEEPdyS9_ddNS7_10__identityEEEvT0_T1_T2_T3_T4_T6_)
        /*01ac*/ 	.short	0x0380
        /*01ae*/ 	.short	0x0029


	//----- nvinfo : EIATTR_SW_WAR
	.align		4
.L_204:
        /*01b0*/ 	.byte	0x04, 0x36
        /*01b2*/ 	.short	(.L_206 - .L_205)
.L_205:
        /*01b4*/ 	.word	0x00000008
.L_206:


//--------------------- .nv.info._ZN3cub18CUB_300001_SM_10006detail6reduce28DeviceReduceSingleTileKernelINS2_10policy_hubIdjN4cuda3std3__44plusIdEEE10Policy1000EPdSC_iS9_ddNS7_10__identityEEEvT0_T1_T2_T3_T4_T6_ --------------------------
	.section	.nv.info._ZN3cub18CUB_300001_SM_10006detail6reduce28DeviceReduceSingleTileKernelINS2_10policy_hubIdjN4cuda3std3__44plusIdEEE10Policy1000EPdSC_iS9_ddNS7_10__identityEEEvT0_T1_T2_T3_T4_T6_,"",@"SHT_CUDA_INFO"
	.sectionflags	@""
	.align	4


	//----- nvinfo : EIATTR_CUDA_API_VERSION
	.align		4
        /*0000*/ 	.byte	0x04, 0x37
        /*0002*/ 	.short	(.L_208 - .L_207)
.L_207:
        /*0004*/ 	.word	0x00000082


	//----- nvinfo : EIATTR_KPARAM_INFO
	.align		4
.L_208:
        /*0008*/ 	.byte	0x04, 0x17
        /*000a*/ 	.short	(.L_210 - .L_209)
.L_209:
        /*000c*/ 	.word	0x00000000
        /*0010*/ 	.short	0x0005
        /*0012*/ 	.short	0x0020
        /*0014*/ 	.byte	0x00, 0xf0, 0x05, 0x00


	//----- nvinfo : EIATTR_KPARAM_INFO
	.align		4
.L_210:
        /*0018*/ 	.byte	0x04, 0x17
        /*001a*/ 	.short	(.L_212 - .L_211)
.L_211:
        /*001c*/ 	.word	0x00000000
        /*0020*/ 	.short	0x0004
        /*0022*/ 	.short	0x0018
        /*0024*/ 	.byte	0x00, 0xf0, 0x21, 0x00


	//----- nvinfo : EIATTR_KPARAM_INFO
	.align		4
.L_212:
        /*0028*/ 	.byte	0x04, 0x17
        /*002a*/ 	.short	(.L_214 - .L_213)
.L_213:
        /*002c*/ 	.word	0x00000000
        /*0030*/ 	.short	0x0003
        /*0032*/ 	.short	0x0014
        /*0034*/ 	.byte	0x00, 0xf0, 0x05, 0x00


	//----- nvinfo : EIATTR_KPARAM_INFO
	.align		4
.L_214:
        /*0038*/ 	.byte	0x04, 0x17
        /*003a*/ 	.short	(.L_216 - .L_215)
.L_215:
        /*003c*/ 	.word	0x00000000
        /*0040*/ 	.short	0x0002
        /*0042*/ 	.short	0x0010
        /*0044*/ 	.byte	0x00, 0xf0, 0x11, 0x00


	//----- nvinfo : EIATTR_KPARAM_INFO
	.align		4
.L_216:
        /*0048*/ 	.byte	0x04, 0x17
        /*004a*/ 	.short	(.L_218 - .L_217)
.L_217:
        /*004c*/ 	.word	0x00000000
        /*0050*/ 	.short	0x0001
        /*0052*/ 	.short	0x0008
        /*0054*/ 	.byte	0x00, 0xf5, 0x21, 0x00


	//----- nvinfo : EIATTR_KPARAM_INFO
	.align		4
.L_218:
        /*0058*/ 	.byte	0x04, 0x17
        /*005a*/ 	.short	(.L_220 - .L_219)
.L_219:
        /*005c*/ 	.word	0x00000000
        /*0060*/ 	.short	0x0000
        /*0062*/ 	.short	0x0000
        /*0064*/ 	.byte	0x00, 0xf5, 0x21, 0x00


	//----- nvinfo : EIATTR_SPARSE_MMA_MASK
	.align		4
.L_220:
        /*0068*/ 	.byte	0x03, 0x50
        /*006a*/ 	.short	0x0000


	//----- nvinfo : EIATTR_MAXREG_COUNT
	.align		4
        /*006c*/ 	.byte	0x03, 0x1b
        /*006e*/ 	.short	0x0060


	//----- nvinfo : EIATTR_NUM_BARRIERS
	.align		4
        /*0070*/ 	.byte	0x02, 0x4c
        /*0072*/ 	.byte	0x01
	.zero		1


	//----- nvinfo : EIATTR_MERCURY_ISA_VERSION
	.align		4
        /*0074*/ 	.byte	0x03, 0x5f
        /*0076*/ 	.short	0x0101


	//----- nvinfo : EIATTR_COOP_GROUP_MASK_REGIDS
	.align		4
        /*0078*/ 	.byte	0x04, 0x29
        /*007a*/ 	.short	(.L_222 - .L_221)


	//   ....[0]....
.L_221:
        /*007c*/ 	.word	0xffffffff


	//   ....[1]....
        /*0080*/ 	.word	0xffffffff


	//   ....[2]....
        /*0084*/ 	.word	0xffffffff


	//   ....[3]....
        /*0088*/ 	.word	0xffffffff


	//   ....[4]....
        /*008c*/ 	.word	0xffffffff


	//   ....[5]....
        /*0090*/ 	.word	0xffffffff


	//   ....[6]....
        /*0094*/ 	.word	0xffffffff


	//   ....[7]....
        /*0098*/ 	.word	0xffffffff


	//   ....[8]....
        /*009c*/ 	.word	0xffffffff


	//   ....[9]....
        /*00a0*/ 	.word	0xffffffff


	//   ....[10]....
        /*00a4*/ 	.word	0xffffffff


	//   ....[11]....
        /*00a8*/ 	.word	0xffffffff


	//   ....[12]....
        /*00ac*/ 	.word	0xffffffff


	//   ....[13]....
        /*00b0*/ 	.word	0xffffffff


	//   ....[14]....
        /*00b4*/ 	.word	0xffffffff


	//   ....[15]....
        /*00b8*/ 	.word	0xffffffff


	//   ....[16]....
        /*00bc*/ 	.word	0xffffffff


	//   ....[17]....
        /*00c0*/ 	.word	0xffffffff


	//   ....[18]....
        /*00c4*/ 	.word	0xffffffff


	//   ....[19]....
        /*00c8*/ 	.word	0xffffffff


	//   ....[20]....
        /*00cc*/ 	.word	0xffffffff


	//   ....[21]....
        /*00d0*/ 	.word	0xffffffff


	//   ....[22]....
        /*00d4*/ 	.word	0xffffffff


	//   ....[23]....
        /*00d8*/ 	.word	0xffffffff


	//   ....[24]....
        /*00dc*/ 	.word	0xffffffff


	//   ....[25]....
        /*00e0*/ 	.word	0xffffffff


	//   ....[26]....
        /*00e4*/ 	.word	0xffffffff


	//   ....[27]....
        /*00e8*/ 	.word	0xffffffff


	//   ....[28]....
        /*00ec*/ 	.word	0xffffffff


	//   ....[29]....
        /*00f0*/ 	.word	0xffffffff


	//----- nvinfo : EIATTR_COOP_GROUP_INSTR_OFFSETS
	.align		4
.L_222:
        /*00f4*/ 	.byte	0x04, 0x28
        /*00f6*/ 	.short	(.L_224 - .L_223)


	//   ....[0]....
.L_223:
        /*00f8*/ 	.word	0x00000980


	//   ....[1]....
        /*00fc*/ 	.word	0x00000990


	//   ....[2]....
        /*0100*/ 	.word	0x00000a00


	//   ....[3]....
        /*0104*/ 	.word	0x00000a30


	//   ....[4]....
        /*0108*/ 	.word	0x00000aa0


	//   ....[5]....
        /*010c*/ 	.word	0x00000ab0


	//   ....[6]....
        /*0110*/ 	.word	0x00000b00


	//   ....[7]....
        /*0114*/ 	.word	0x00000b10


	//   ....[8]....
        /*0118*/ 	.word	0x00000b60


	//   ....[9]....
        /*011c*/ 	.word	0x00000b80


	//   ....[10]....
        /*0120*/ 	.word	0x00000e90


	//   ....[11]....
        /*0124*/ 	.word	0x00000ea0


	//   ....[12]....
        /*0128*/ 	.word	0x00000f30


	//   ....[13]....
        /*012c*/ 	.word	0x00000f50


	//   ....[14]....
        /*0130*/ 	.word	0x00000fa0


	//   ....[15]....
        /*0134*/ 	.word	0x00000fc0


	//   ....[16]....
        /*0138*/ 	.word	0x00001010


	//   ....[17]....
        /*013c*/ 	.word	0x00001040


	//   ....[18]....
        /*0140*/ 	.word	0x000010a0


	//   ....[19]....
        /*0144*/ 	.word	0x000010d0


	//   ....[20]....
        /*0148*/ 	.word	0x000022b0


	//   ....[21]....
        /*014c*/ 	.word	0x000022c0


	//   ....[22]....
        /*0150*/ 	.word	0x00002330


	//   ....[23]....
        /*0154*/ 	.word	0x00002340


	//   ....[24]....
        /*0158*/ 	.word	0x000023a0


	//   ....[25]....
        /*015c*/ 	.word	0x000023d0


	//   ....[26]....
        /*0160*/ 	.word	0x00002450


	//   ....[27]....
        /*0164*/ 	.word	0x00002460


	//   ....[28]....
        /*0168*/ 	.word	0x000024b0


	//   ....[29]....
        /*016c*/ 	.word	0x000024c0


	//----- nvinfo : EIATTR_VRC_CTA_INIT_COUNT
	.align		4
.L_224:
        /*0170*/ 	.byte	0x02, 0x4a
	.zero		1
	.zero		1


	//----- nvinfo : EIATTR_EXIT_INSTR_OFFSETS
	.align		4
        /*0174*/ 	.byte	0x04, 0x1c
        /*0176*/ 	.short	(.L_226 - .L_225)


	//   ....[0]....
.L_225:
        /*0178*/ 	.word	0x00000080


	//   ....[1]....
        /*017c*/ 	.word	0x000000c0


	//   ....[2]....
        /*0180*/ 	.word	0x00002750


	//   ....[3]....
        /*0184*/ 	.word	0x000027a0


	//----- nvinfo : EIATTR_MAX_THREADS
	.align		4
.L_226:
        /*0188*/ 	.byte	0x04, 0x05
        /*018a*/ 	.short	(.L_228 - .L_227)
.L_227:
        /*018c*/ 	.word	0x00000280
        /*0190*/ 	.word	0x00000001
        /*0194*/ 	.word	0x00000001


	//----- nvinfo : EIATTR_CRS_STACK_SIZE
	.align		4
.L_228:
        /*0198*/ 	.byte	0x04, 0x1e
        /*019a*/ 	.short	(.L_230 - .L_229)
.L_229:
        /*019c*/ 	.word	0x00000000


	//----- nvinfo : EIATTR_CBANK_PARAM_SIZE
	.align		4
.L_230:
        /*01a0*/ 	.byte	0x03, 0x19
        /*01a2*/ 	.short	0x0021


	//----- nvinfo : EIATTR_PARAM_CBANK
	.align		4
        /*01a4*/ 	.byte	0x04, 0x0a
        /*01a6*/ 	.short	(.L_232 - .L_231)
	.align		4
.L_231:
        /*01a8*/ 	.word	index@(.nv.constant0._ZN3cub18CUB_300001_SM_10006detail6reduce28DeviceReduceSingleTileKernelINS2_10policy_hubIdjN4cuda3std3__44plusIdEEE10Policy1000EPdSC_iS9_ddNS7_10__identityEEEvT0_T1_T2_T3_T4_T6_)
        /*01ac*/ 	.short	0x0380
        /*01ae*/ 	.short	0x0021


	//----- nvinfo : EIATTR_SW_WAR
	.align		4
.L_232:
        /*01b0*/ 	.byte	0x04, 0x36
        /*01b2*/ 	.short	(.L_234 - .L_233)
.L_233:
        /*01b4*/ 	.word	0x00000008
.L_234:


//--------------------- .nv.info._ZN3cub18CUB_300001_SM_10006detail6reduce18DeviceReduceKernelINS2_10policy_hubIdjN4cuda3std3__44plusIdEEE10Policy1000EN6thrust24THRUST_300001_SM_1000_NS6detail15normal_iteratorINSD_10device_ptrIdEEEEjS9_dNS7_10__identityEEEvT0_PT3_T1_NS0_13GridEvenShareISN_EET2_T4_ --------------------------
	.section	.nv.info._ZN3cub18CUB_300001_SM_10006detail6reduce18DeviceReduceKernelINS2_10policy_hubIdjN4cuda3std3__44plusIdEEE10Policy1000EN6thrust24THRUST_300001_SM_1000_NS6detail15normal_iteratorINSD_10device_ptrIdEEEEjS9_dNS7_10__identityEEEvT0_PT3_T1_NS0_13GridEvenShareISN_EET2_T4_,"",@"SHT_CUDA_INFO"
	.sectionflags	@""
	.align	4


	//----- nvinfo : EIATTR_CUDA_API_VERSION
	.align		4
        /*0000*/ 	.byte	0x04, 0x37
        /*0002*/ 	.short	(.L_236 - .L_235)
.L_235:
        /*0004*/ 	.word	0x00000082


	//----- nvinfo : EIATTR_KPARAM_INFO
	.align		4
.L_236:
        /*0008*/ 	.byte	0x04, 0x17
        /*000a*/ 	.short	(.L_238 - .L_237)
.L_237:
        /*000c*/ 	.word	0x00000000
        /*0010*/ 	.short	0x0005
        /*0012*/ 	.short	0x003d
        /*0014*/ 	.byte	0x00, 0xf0, 0x05, 0x00


	//----- nvinfo : EIATTR_KPARAM_INFO
	.align		4
.L_238:
        /*0018*/ 	.byte	0x04, 0x17
        /*001a*/ 	.short	(.L_240 - .L_239)
.L_239:
        /*001c*/ 	.word	0x00000000
        /*0020*/ 	.short	0x0004
        /*0022*/ 	.short	0x003c
        /*0024*/ 	.byte	0x00, 0xf0, 0x05, 0x00


	//----- nvinfo : EIATTR_KPARAM_INFO
	.align		4
.L_240:
        /*0028*/ 	.byte	0x04, 0x17
        /*002a*/ 	.short	(.L_242 - .L_241)
.L_241:
        /*002c*/ 	.word	0x00000000
        /*0030*/ 	.short	0x0003
        /*0032*/ 	.short	0x0014
        /*0034*/ 	.byte	0x00, 0xf0, 0xa1, 0x00


	//----- nvinfo : EIATTR_KPARAM_INFO
	.align		4
.L_242:
        /*0038*/ 	.byte	0x04, 0x17
        /*003a*/ 	.short	(.L_244 - .L_243)
.L_243:
        /*003c*/ 	.word	0x00000000
        /*0040*/ 	.short	0x0002
        /*0042*/ 	.short	0x0010
        /*0044*/ 	.byte	0x00, 0xf0, 0x11, 0x00


	//----- nvinfo : EIATTR_KPARAM_INFO
	.align		4
.L_244:
        /*0048*/ 	.byte	0x04, 0x17
        /*004a*/ 	.short	(.L_246 - .L_245)
.L_245:
        /*004c*/ 	.word	0x00000000
        /*0050*/ 	.short	0x0001
        /*0052*/ 	.short	0x0008
        /*0054*/ 	.byte	0x00, 0xf5, 0x21, 0x00


	//----- nvinfo : EIATTR_KPARAM_INFO
	.align		4
.L_246:
        /*0058*/ 	.byte	0x04, 0x17
        /*005a*/ 	.short	(.L_248 - .L_247)
.L_247:
        /*005c*/ 	.word	0x00000000
        /*0060*/ 	.short	0x0000
        /*0062*/ 	.short	0x0000
        /*0064*/ 	.byte	0x00, 0xf0, 0x21, 0x00


	//----- nvinfo : EIATTR_SPARSE_MMA_MASK
	.align		4
.L_248:
        /*0068*/ 	.byte	0x03, 0x50
        /*006a*/ 	.short	0x0000


	//----- nvinfo : EIATTR_MAXREG_COUNT
	.align		4
        /*006c*/ 	.byte	0x03, 0x1b
        /*006e*/ 	.short	0x0060


	//----- nvinfo : EIATTR_NUM_BARRIERS
	.align		4
        /*0070*/ 	.byte	0x02, 0x4c
        /*0072*/ 	.byte	0x01
	.zero		1


	//----- nvinfo : EIATTR_MERCURY_ISA_VERSION
	.align		4
        /*0074*/ 	.byte	0x03, 0x5f
        /*0076*/ 	.short	0x0101


	//----- nvinfo : EIATTR_COOP_GROUP_MASK_REGIDS
	.align		4
        /*0078*/ 	.byte	0x04, 0x29
        /*007a*/ 	.short	(.L_250 - .L_249)


	//   ....[0]....
.L_249:
        /*007c*/ 	.word	0xffffffff


	//   ....[1]....
        /*0080*/ 	.word	0xffffffff


	//   ....[2]....
        /*0084*/ 	.word	0xffffffff


	//   ....[3]....
        /*0088*/ 	.word	0xffffffff


	//   ....[4]....
        /*008c*/ 	.word	0xffffffff


	//   ....[5]....
        /*0090*/ 	.word	0xffffffff


	//   ....[6]....
        /*0094*/ 	.word	0xffffffff


	//   ....[7]....
        /*0098*/ 	.word	0xffffffff


	//   ....[8]....
        /*009c*/ 	.word	0xffffffff


	//   ....[9]....
        /*00a0*/ 	.word	0xffffffff


	//   ....[10]....
        /*00a4*/ 	.word	0xffffffff


	//   ....[11]....
        /*00a8*/ 	.word	0xffffffff


	//   ....[12]....
        /*00ac*/ 	.word	0xffffffff


	//   ....[13]....
        /*00b0*/ 	.word	0xffffffff


	//   ....[14]....
        /*00b4*/ 	.word	0xffffffff


	//   ....[15]....
        /*00b8*/ 	.word	0xffffffff


	//   ....[16]....
        /*00bc*/ 	.word	0xffffffff


	//   ....[17]....
        /*00c0*/ 	.word	0xffffffff


	//   ....[18]....
        /*00c4*/ 	.word	0xffffffff


	//   ....[19]....
        /*00c8*/ 	.word	0xffffffff


	//   ....[20]....
        /*00cc*/ 	.word	0xffffffff


	//   ....[21]....
        /*00d0*/ 	.word	0xffffffff


	//   ....[22]....
        /*00d4*/ 	.word	0xffffffff


	//   ....[23]....
        /*00d8*/ 	.word	0xffffffff


	//   ....[24]....
        /*00dc*/ 	.word	0xffffffff


	//   ....[25]....
        /*00e0*/ 	.word	0xffffffff


	//   ....[26]....
        /*00e4*/ 	.word	0xffffffff


	//   ....[27]....
        /*00e8*/ 	.word	0xffffffff


	//   ....[28]....
        /*00ec*/ 	.word	0xffffffff


	//   ....[29]....
        /*00f0*/ 	.word	0xffffffff


	//----- nvinfo : EIATTR_COOP_GROUP_INSTR_OFFSETS
	.align		4
.L_250:
        /*00f4*/ 	.byte	0x04, 0x28
        /*00f6*/ 	.short	(.L_252 - .L_251)


	//   ....[0]....
.L_251:
        /*00f8*/ 	.word	0x00000c10


	//   ....[1]....
        /*00fc*/ 	.word	0x00000c20


	//   ....[2]....
        /*0100*/ 	.word	0x00000c90


	//   ....[3]....
        /*0104*/ 	.word	0x00000cb0


	//   ....[4]....
        /*0108*/ 	.word	0x00000d20


	//   ....[5]....
        /*010c*/ 	.word	0x00000d30


	//   ....[6]....
        /*0110*/ 	.word	0x00000d80


	//   ....[7]....
        /*0114*/ 	.word	0x00000da0


	//   ....[8]....
        /*0118*/ 	.word	0x00000df0


	//   ....[9]....
        /*011c*/ 	.word	0x00000e10


	//   ....[10]....
        /*0120*/ 	.word	0x00001120


	//   ....[11]....
        /*0124*/ 	.word	0x00001130


	//   ....[12]....
        /*0128*/ 	.word	0x000011a0


	//   ....[13]....
        /*012c*/ 	.word	0x000011c0


	//   ....[14]....
        /*0130*/ 	.word	0x00001210


	//   ....[15]....
        /*0134*/ 	.word	0x00001230


	//   ....[16]....
        /*0138*/ 	.word	0x00001290


	//   ....[17]....
        /*013c*/ 	.word	0x000012b0


	//   ....[18]....
        /*0140*/ 	.word	0x00001330


	//   ....[19]....
        /*0144*/ 	.word	0x00001360


	//   ....[20]....
        /*0148*/ 	.word	0x000028d0


	//   ....[21]....
        /*014c*/ 	.word	0x000028e0


	//   ....[22]....
        /*0150*/ 	.word	0x00002960


	//   ....[23]....
        /*0154*/ 	.word	0x00002970


	//   ....[24]....
        /*0158*/ 	.word	0x000029d0


	//   ....[25]....
        /*015c*/ 	.word	0x000029e0


	//   ....[26]....
        /*0160*/ 	.word	0x00002a30


	//   ....[27]....
        /*0164*/ 	.word	0x00002a60


	//   ....[28]....
        /*0168*/ 	.word	0x00002ae0


	//   ....[29]....
        /*016c*/ 	.word	0x00002af0


	//----- nvinfo : EIATTR_VRC_CTA_INIT_COUNT
	.align		4
.L_252:
        /*0170*/ 	.byte	0x02, 0x4a
	.zero		1
	.zero		1


	//----- nvinfo : EIATTR_EXIT_INSTR_OFFSETS
	.align		4
        /*0174*/ 	.byte	0x04, 0x1c
        /*0176*/ 	.short	(.L_254 - .L_253)


	//   ....[0]....
.L_253:
        /*0178*/ 	.word	0x00002d80


	//   ....[1]....
        /*017c*/ 	.word	0x00002de0


	//----- nvinfo : EIATTR_MAX_THREADS
	.align		4
.L_254:
        /*0180*/ 	.byte	0x04, 0x05
        /*0182*/ 	.short	(.L_256 - .L_255)
.L_255:
        /*0184*/ 	.word	0x00000280
        /*0188*/ 	.word	0x00000001
        /*018c*/ 	.word	0x00000001


	//----- nvinfo : EIATTR_CRS_STACK_SIZE
	.align		4
.L_256:
        /*0190*/ 	.byte	0x04, 0x1e
        /*0192*/ 	.short	(.L_258 - .L_257)
.L_257:
        /*0194*/ 	.word	0x00000000


	//----- nvinfo : EIATTR_CBANK_PARAM_SIZE
	.align		4
.L_258:
        /*0198*/ 	.byte	0x03, 0x19
        /*019a*/ 	.short	0x003e


	//----- nvinfo : EIATTR_PARAM_CBANK
	.align		4
        /*019c*/ 	.byte	0x04, 0x0a
        /*019e*/ 	.short	(.L_260 - .L_259)
	.align		4
.L_259:
        /*01a0*/ 	.word	index@(.nv.constant0._ZN3cub18CUB_300001_SM_10006detail6reduce18DeviceReduceKernelINS2_10policy_hubIdjN4cuda3std3__44plusIdEEE10Policy1000EN6thrust24THRUST_300001_SM_1000_NS6detail15normal_iteratorINSD_10device_ptrIdEEEEjS9_dNS7_10__identityEEEvT0_PT3_T1_NS0_13GridEvenShareISN_EET2_T4_)
        /*01a4*/ 	.short	0x0380
        /*01a6*/ 	.short	0x003e


	//----- nvinfo : EIATTR_SW_WAR
	.align		4
.L_260:
        /*01a8*/ 	.byte	0x04, 0x36
        /*01aa*/ 	.short	(.L_262 - .L_261)
.L_261:
        /*01ac*/ 	.word	0x00000008
.L_262:


//--------------------- .nv.info._ZN3cub18CUB_300001_SM_10006detail6reduce28DeviceReduceSingleTileKernelINS2_10policy_hubIdjN4cuda3std3__44plusIdEEE10Policy1000EN6thrust24THRUST_300001_SM_1000_NS6detail15normal_iteratorINSD_10device_ptrIdEEEEPdjS9_ddNS7_10__identityEEEvT0_T1_T2_T3_T4_T6_ --------------------------
	.section	.nv.info._ZN3cub18CUB_300001_SM_10006detail6reduce28DeviceReduceSingleTileKernelINS2_10policy_hubIdjN4cuda3std3__44plusIdEEE10Policy1000EN6thrust24THRUST_300001_SM_1000_NS6detail15normal_iteratorINSD_10device_ptrIdEEEEPdjS9_ddNS7_10__identityEEEvT0_T1_T2_T3_T4_T6_,"",@"SHT_CUDA_INFO"
	.sectionflags	@""
	.align	4


	//----- nvinfo : EIATTR_CUDA_API_VERSION
	.align		4
        /*0000*/ 	.byte	0x04, 0x37
        /*0002*/ 	.short	(.L_264 - .L_263)
.L_263:
        /*0004*/ 	.word	0x00000082


	//----- nvinfo : EIATTR_KPARAM_INFO
	.align		4
.L_264:
        /*0008*/ 	.byte	0x04, 0x17
        /*000a*/ 	.short	(.L_266 - .L_265)
.L_265:
        /*000c*/ 	.word	0x00000000
        /*0010*/ 	.short	0x0005
        /*0012*/ 	.short	0x0020
        /*0014*/ 	.byte	0x00, 0xf0, 0x05, 0x00


	//----- nvinfo : EIATTR_KPARAM_INFO
	.align		4
.L_266:
        /*0018*/ 	.byte	0x04, 0x17
        /*001a*/ 	.short	(.L_268 - .L_267)
.L_267:
        /*001c*/ 	.word	0x00000000
        /*0020*/ 	.short	0x0004
        /*0022*/ 	.short	0x0018
        /*0024*/ 	.byte	0x00, 0xf0, 0x21, 0x00


	//----- nvinfo : EIATTR_KPARAM_INFO
	.align		4
.L_268:
        /*0028*/ 	.byte	0x04, 0x17
        /*002a*/ 	.short	(.L_270 - .L_269)
.L_269:
        /*002c*/ 	.word	0x00000000
        /*0030*/ 	.short	0x0003
        /*0032*/ 	.short	0x0014
        /*0034*/ 	.byte	0x00, 0xf0, 0x05, 0x00


	//----- nvinfo : EIATTR_KPARAM_INFO
	.align		4
.L_270:
        /*0038*/ 	.byte	0x04, 0x17
        /*003a*/ 	.short	(.L_272 - .L_271)
.L_271:
        /*003c*/ 	.word	0x00000000
        /*0040*/ 	.short	0x0002
        /*0042*/ 	.short	0x0010
        /*0044*/ 	.byte	0x00, 0xf0, 0x11, 0x00


	//----- nvinfo : EIATTR_KPARAM_INFO
	.align		4
.L_272:
        /*0048*/ 	.byte	0x04, 0x17
        /*004a*/ 	.short	(.L_274 - .L_273)
.L_273:
        /*004c*/ 	.word	0x00000000
        /*0050*/ 	.short	0x0001
        /*0052*/ 	.short	0x0008
        /*0054*/ 	.byte	0x00, 0xf5, 0x21, 0x00


	//----- nvinfo : EIATTR_KPARAM_INFO
	.align		4
.L_274:
        /*0058*/ 	.byte	0x04, 0x17
        /*005a*/ 	.short	(.L_276 - .L_275)
.L_275:
        /*005c*/ 	.word	0x00000000
        /*0060*/ 	.short	0x0000
        /*0062*/ 	.short	0x0000
        /*0064*/ 	.byte	0x00, 0xf0, 0x21, 0x00


	//----- nvinfo : EIATTR_SPARSE_MMA_MASK
	.align		4
.L_276:
        /*0068*/ 	.byte	0x03, 0x50
        /*006a*/ 	.short	0x0000


	//----- nvinfo : EIATTR_MAXREG_COUNT
	.align		4
        /*006c*/ 	.byte	0x03, 0x1b
        /*006e*/ 	.short	0x0060


	//----- nvinfo : EIATTR_NUM_BARRIERS
	.align		4
        /*0070*/ 	.byte	0x02, 0x4c
        /*0072*/ 	.byte	0x01
	.zero		1


	//----- nvinfo : EIATTR_MERCURY_ISA_VERSION
	.align		4
        /*0074*/ 	.byte	0x03, 0x5f
        /*0076*/ 	.short	0x0101


	//----- nvinfo : EIATTR_COOP_GROUP_MASK_REGIDS
	.align		4
        /*0078*/ 	.byte	0x04, 0x29
        /*007a*/ 	.short	(.L_278 - .L_277)


	//   ....[0]....
.L_277:
        /*007c*/ 	.word	0xffffffff


	//   ....[1]....
        /*0080*/ 	.word	0xffffffff


	//   ....[2]....
        /*0084*/ 	.word	0xffffffff


	//   ....[3]....
        /*0088*/ 	.word	0xffffffff


	//   ....[4]....
        /*008c*/ 	.word	0xffffffff


	//   ....[5]....
        /*0090*/ 	.word	0xffffffff


	//   ....[6]....
        /*0094*/ 	.word	0xffffffff


	//   ....[7]....
        /*0098*/ 	.word	0xffffffff


	//   ....[8]....
        /*009c*/ 	.word	0xffffffff


	//   ....[9]....
        /*00a0*/ 	.word	0xffffffff


	//   ....[10]....
        /*00a4*/ 	.word	0xffffffff


	//   ....[11]....
        /*00a8*/ 	.word	0xffffffff


	//   ....[12]....
        /*00ac*/ 	.word	0xffffffff


	//   ....[13]....
        /*00b0*/ 	.word	0xffffffff


	//   ....[14]....
        /*00b4*/ 	.word	0xffffffff


	//   ....[15]....
        /*00b8*/ 	.word	0xffffffff


	//   ....[16]....
        /*00bc*/ 	.word	0xffffffff


	//   ....[17]....
        /*00c0*/ 	.word	0xffffffff


	//   ....[18]....
        /*00c4*/ 	.word	0xffffffff


	//   ....[19]....
        /*00c8*/ 	.word	0xffffffff


	//   ....[20]....
        /*00cc*/ 	.word	0xffffffff


	//   ....[21]....
        /*00d0*/ 	.word	0xffffffff


	//   ....[22]....
        /*00d4*/ 	.word	0xffffffff


	//   ....[23]....
        /*00d8*/ 	.word	0xffffffff


	//   ....[24]....
        /*00dc*/ 	.word	0xffffffff


	//   ....[25]....
        /*00e0*/ 	.word	0xffffffff


	//   ....[26]....
        /*00e4*/ 	.word	0xffffffff


	//   ....[27]....
        /*00e8*/ 	.word	0xffffffff


	//   ....[28]....
        /*00ec*/ 	.word	0xffffffff


	//   ....[29]....
        /*00f0*/ 	.word	0xffffffff


	//----- nvinfo : EIATTR_COOP_GROUP_INSTR_OFFSETS
	.align		4
.L_278:
        /*00f4*/ 	.byte	0x04, 0x28
        /*00f6*/ 	.short	(.L_280 - .L_279)


	//   ....[0]....
.L_279:
        /*00f8*/ 	.word	0x00000930


	//   ....[1]....
        /*00fc*/ 	.word	0x00000940


	//   ....[2]....
        /*0100*/ 	.word	0x000009b0


	//   ....[3]....
        /*0104*/ 	.word	0x000009e0


	//   ....[4]....
        /*0108*/ 	.word	0x00000a50


	//   ....[5]....
        /*010c*/ 	.word	0x00000a60


	//   ....[6]....
        /*0110*/ 	.word	0x00000ab0


	//   ....[7]....
        /*0114*/ 	.word	0x00000ad0


	//   ....[8]....
        /*0118*/ 	.word	0x00000b30


	//   ....[9]....
        /*011c*/ 	.word	0x00000b40


	//   ....[10]....
        /*0120*/ 	.word	0x00000e40


	//   ....[11]....
        /*0124*/ 	.word	0x00000e50


	//   ....[12]....
        /*0128*/ 	.word	0x00000ed0


	//   ....[13]....
        /*012c*/ 	.word	0x00000ef0


	//   ....[14]....
        /*0130*/ 	.word	0x00000f40


	//   ....[15]....
        /*0134*/ 	.word	0x00000f60


	//   ....[16]....
        /*0138*/ 	.word	0x00000fd0


	//   ....[17]....
        /*013c*/ 	.word	0x00000fe0


	//   ....[18]....
        /*0140*/ 	.word	0x00001030


	//   ....[19]....
        /*0144*/ 	.word	0x00001060


	//   ....[20]....
        /*0148*/ 	.word	0x00002450


	//   ....[21]....
        /*014c*/ 	.word	0x00002460


	//   ....[22]....
        /*0150*/ 	.word	0x000024d0


	//   ....[23]....
        /*0154*/ 	.word	0x000024e0


	//   ....[24]....
        /*0158*/ 	.word	0x00002540


	//   ....[25]....
        /*015c*/ 	.word	0x00002550


	//   ....[26]....
        /*0160*/ 	.word	0x000025a0


	//   ....[27]....
        /*0164*/ 	.word	0x000025d0


	//   ....[28]....
        /*0168*/ 	.word	0x00002650


	//   ....[29]....
        /*016c*/ 	.word	0x00002660


	//----- nvinfo : EIATTR_VRC_CTA_INIT_COUNT
	.align		4
.L_280:
        /*0170*/ 	.byte	0x02, 0x4a
	.zero		1
	.zero		1


	//----- nvinfo : EIATTR_EXIT_INSTR_OFFSETS
	.align		4
        /*0174*/ 	.byte	0x04, 0x1c
        /*0176*/ 	.short	(.L_282 - .L_281)


	//   ....[0]....
.L_281:
        /*0178*/ 	.word	0x00000080


	//   ....[1]....
        /*017c*/ 	.word	0x000000c0


	//   ....[2]....
        /*0180*/ 	.word	0x000028f0


	//   ....[3]....
        /*0184*/ 	.word	0x00002940


	//----- nvinfo : EIATTR_MAX_THREADS
	.align		4
.L_282:
        /*0188*/ 	.byte	0x04, 0x05
        /*018a*/ 	.short	(.L_284 - .L_283)
.L_283:
        /*018c*/ 	.word	0x00000280
        /*0190*/ 	.word	0x00000001
        /*0194*/ 	.word	0x00000001


	//----- nvinfo : EIATTR_CRS_STACK_SIZE
	.align		4
.L_284:
        /*0198*/ 	.byte	0x04, 0x1e
        /*019a*/ 	.short	(.L_286 - .L_285)
.L_285:
        /*019c*/ 	.word	0x00000000


	//----- nvinfo : EIATTR_CBANK_PARAM_SIZE
	.align		4
.L_286:
        /*01a0*/ 	.byte	0x03, 0x19
        /*01a2*/ 	.short	0x0021


	//----- nvinfo : EIATTR_PARAM_CBANK
	.align		4
        /*01a4*/ 	.byte	0x04, 0x0a
        /*01a6*/ 	.short	(.L_288 - .L_287)
	.align		4
.L_287:
        /*01a8*/ 	.word	index@(.nv.constant0._ZN3cub18CUB_300001_SM_10006detail6reduce28DeviceReduceSingleTileKernelINS2_10policy_hubIdjN4cuda3std3__44plusIdEEE10Policy1000EN6thrust24THRUST_300001_SM_1000_NS6detail15normal_iteratorINSD_10device_ptrIdEEEEPdjS9_ddNS7_10__identityEEEvT0_T1_T2_T3_T4_T6_)
        /*01ac*/ 	.short	0x0380
        /*01ae*/ 	.short	0x0021


	//----- nvinfo : EIATTR_SW_WAR
	.align		4
.L_288:
        /*01b0*/ 	.byte	0x04, 0x36
        /*01b2*/ 	.short	(.L_290 - .L_289)
.L_289:
        /*01b4*/ 	.word	0x00000008
.L_290:


//--------------------- .nv.info._ZN3cub18CUB_300001_SM_10006detail9transform16transform_kernelINS2_10policy_hubILb1EN4cuda3std3__45tupleIJN6thrust24THRUST_300001_SM_1000_NS6detail15normal_iteratorINSA_10device_ptrIdEEEEEEEE10policy1000El8varianceSF_JPdEEEvT0_iT1_T2_DpNS2_10kernel_argIT3_EE --------------------------
	.section	.nv.info._ZN3cub18CUB_300001_SM_10006detail9transform16transform_kernelINS2_10policy_hubILb1EN4cuda3std3__45tupleIJN6thrust24THRUST_300001_SM_1000_NS6detail15normal_iteratorINSA_10device_ptrIdEEEEEEEE10policy1000El8varianceSF_JPdEEEvT0_iT1_T2_DpNS2_10kernel_argIT3_EE,"",@"SHT_CUDA_INFO"
	.sectionflags	@""
	.align	4


	//----- nvinfo : EIATTR_CUDA_API_VERSION
	.align		4
        /*0000*/ 	.byte	0x04, 0x37
        /*0002*/ 	.short	(.L_292 - .L_291)
.L_291:
        /*0004*/ 	.word	0x00000082


	//----- nvinfo : EIATTR_KPARAM_INFO
	.align		4
.L_292:
        /*0008*/ 	.byte	0x04, 0x17
        /*000a*/ 	.short	(.L_294 - .L_293)
.L_293:
        /*000c*/ 	.word	0x00000000
        /*0010*/ 	.short	0x0004
        /*0012*/ 	.short	0x0028
        /*0014*/ 	.byte	0x00, 0xf0, 0x41, 0x00


	//----- nvinfo : EIATTR_KPARAM_INFO
	.align		4
.L_294:
        /*0018*/ 	.byte	0x04, 0x17
        /*001a*/ 	.short	(.L_296 - .L_295)
.L_295:
        /*001c*/ 	.word	0x00000000
        /*0020*/ 	.short	0x0003
        /*0022*/ 	.short	0x0020
        /*0024*/ 	.byte	0x00, 0xf0, 0x21, 0x00


	//----- nvinfo : EIATTR_KPARAM_INFO
	.align		4
.L_296:
        /*0028*/ 	.byte	0x04, 0x17
        /*002a*/ 	.short	(.L_298 - .L_297)
.L_297:
        /*002c*/ 	.word	0x00000000
        /*0030*/ 	.short	0x0002
        /*0032*/ 	.short	0x0010
        /*0034*/ 	.byte	0x00, 0xf0, 0x41, 0x00


	//----- nvinfo : EIATTR_KPARAM_INFO
	.align		4
.L_298:
        /*0038*/ 	.byte	0x04, 0x17
        /*003a*/ 	.short	(.L_300 - .L_299)
.L_299:
        /*003c*/ 	.word	0x00000000
        /*0040*/ 	.short	0x0001
        /*0042*/ 	.short	0x0008
        /*0044*/ 	.byte	0x00, 0xf0, 0x11, 0x00


	//----- nvinfo : EIATTR_KPARAM_INFO
	.align		4
.L_300:
        /*0048*/ 	.byte	0x04, 0x17
        /*004a*/ 	.short	(.L_302 - .L_301)
.L_301:
        /*004c*/ 	.word	0x00000000
        /*0050*/ 	.short	0x0000
        /*0052*/ 	.short	0x0000
        /*0054*/ 	.byte	0x00, 0xf0, 0x21, 0x00


	//----- nvinfo : EIATTR_SPARSE_MMA_MASK
	.align		4
.L_302:
        /*0058*/ 	.byte	0x03, 0x50
        /*005a*/ 	.short	0x0000


	//----- nvinfo : EIATTR_MAXREG_COUNT
	.align		4
        /*005c*/ 	.byte	0x03, 0x1b
        /*005e*/ 	.short	0x00ff


	//----- nvinfo : EIATTR_MERCURY_ISA_VERSION
	.align		4
        /*0060*/ 	.byte	0x03, 0x5f
        /*0062*/ 	.short	0x0101


	//----- nvinfo : EIATTR_VRC_CTA_INIT_COUNT
	.align		4
        /*0064*/ 	.byte	0x02, 0x4a
	.zero		1
	.zero		1


	//----- nvinfo : EIATTR_EXIT_INSTR_OFFSETS
	.align		4
        /*0068*/ 	.byte	0x04, 0x1c
        /*006a*/ 	.short	(.L_304 - .L_303)


	//   ....[0]....
.L_303:
        /*006c*/ 	.word	0x000002f0


	//   ....[1]....
        /*0070*/ 	.word	0x000012e0


	//   ....[2]....
        /*0074*/ 	.word	0x00001b90


	//   ....[3]....
        /*0078*/ 	.word	0x00002020


	//   ....[4]....
        /*007c*/ 	.word	0x00002050


	//   ....[5]....
        /*0080*/ 	.word	0x00002220


	//   ....[6]....
        /*0084*/ 	.word	0x00002250


	//   ....[7]....
        /*0088*/ 	.word	0x00003090


	//   ....[8]....
        /*008c*/ 	.word	0x00003780


	//   ....[9]....
        /*0090*/ 	.word	0x00003b50


	//   ....[10]....
        /*0094*/ 	.word	0x00003d30


	//----- nvinfo : EIATTR_MAX_THREADS
	.align		4
.L_304:
        /*0098*/ 	.byte	0x04, 0x05
        /*009a*/ 	.short	(.L_306 - .L_305)
.L_305:
        /*009c*/ 	.word	0x00000080
        /*00a0*/ 	.word	0x00000001
        /*00a4*/ 	.word	0x00000001


	//----- nvinfo : EIATTR_CRS_STACK_SIZE
	.align		4
.L_306:
        /*00a8*/ 	.byte	0x04, 0x1e
        /*00aa*/ 	.short	(.L_308 - .L_307)
.L_307:
        /*00ac*/ 	.word	0x00000000


	//----- nvinfo : EIATTR_CBANK_PARAM_SIZE
	.align		4
.L_308:
        /*00b0*/ 	.byte	0x03, 0x19
        /*00b2*/ 	.short	0x0038


	//----- nvinfo : EIATTR_PARAM_CBANK
	.align		4
        /*00b4*/ 	.byte	0x04, 0x0a
        /*00b6*/ 	.short	(.L_310 - .L_309)
	.align		4
.L_309:
        /*00b8*/ 	.word	index@(.nv.constant0._ZN3cub18CUB_300001_SM_10006detail9transform16transform_kernelINS2_10policy_hubILb1EN4cuda3std3__45tupleIJN6thrust24THRUST_300001_SM_1000_NS6detail15normal_iteratorINSA_10device_ptrIdEEEEEEEE10policy1000El8varianceSF_JPdEEEvT0_iT1_T2_DpNS2_10kernel_argIT3_EE)
        /*00bc*/ 	.short	0x0380
        /*00be*/ 	.short	0x0038


	//----- nvinfo : EIATTR_SW_WAR
	.align		4
.L_310:
        /*00c0*/ 	.byte	0x04, 0x36
        /*00c2*/ 	.short	(.L_312 - .L_311)
.L_311:
        /*00c4*/ 	.word	0x00000008
.L_312:


//--------------------- .nv.info._ZN3cub18CUB_300001_SM_10006detail9transform16transform_kernelINS2_10policy_hubILb1EN4cuda3std3__45tupleIJN6thrust24THRUST_300001_SM_1000_NS6detail15normal_iteratorINSA_10device_ptrIdEEEEEEEE10policy1000Ei8varianceSF_JPdEEEvT0_iT1_T2_DpNS2_10kernel_argIT3_EE --------------------------
	.section	.nv.info._ZN3cub18CUB_300001_SM_10006detail9transform16transform_kernelINS2_10policy_hubILb1EN4cuda3std3__45tupleIJN6thrust24THRUST_300001_SM_1000_NS6detail15normal_iteratorINSA_10device_ptrIdEEEEEEEE10policy1000Ei8varianceSF_JPdEEEvT0_iT1_T2_DpNS2_10kernel_argIT3_EE,"",@"SHT_CUDA_INFO"
	.sectionflags	@""
	.align	4


	//----- nvinfo : EIATTR_CUDA_API_VERSION
	.align		4
        /*0000*/ 	.byte	0x04, 0x37
        /*0002*/ 	.short	(.L_314 - .L_313)
.L_313:
        /*0004*/ 	.word	0x00000082


	//----- nvinfo : EIATTR_KPARAM_INFO
	.align		4
.L_314:
        /*0008*/ 	.byte	0x04, 0x17
        /*000a*/ 	.short	(.L_316 - .L_315)
.L_315:
        /*000c*/ 	.word	0x00000000
        /*0010*/ 	.short	0x0004
        /*0012*/ 	.short	0x0020
        /*0014*/ 	.byte	0x00, 0xf0, 0x41, 0x00


	//----- nvinfo : EIATTR_KPARAM_INFO
	.align		4
.L_316:
        /*0018*/ 	.byte	0x04, 0x17
        /*001a*/ 	.short	(.L_318 - .L_317)
.L_317:
        /*001c*/ 	.word	0x00000000
        /*0020*/ 	.short	0x0003
        /*0022*/ 	.short	0x0018
        /*0024*/ 	.byte	0x00, 0xf0, 0x21, 0x00


	//----- nvinfo : EIATTR_KPARAM_INFO
	.align		4
.L_318:
        /*0028*/ 	.byte	0x04, 0x17
        /*002a*/ 	.short	(.L_320 - .L_319)
.L_319:
        /*002c*/ 	.word	0x00000000
        /*0030*/ 	.short	0x0002
        /*0032*/ 	.short	0x0008
        /*0034*/ 	.byte	0x00, 0xf0, 0x41, 0x00


	//----- nvinfo : EIATTR_KPARAM_INFO
	.align		4
.L_320:
        /*0038*/ 	.byte	0x04, 0x17
        /*003a*/ 	.short	(.L_322 - .L_321)
.L_321:
        /*003c*/ 	.word	0x00000000
        /*0040*/ 	.short	0x0001
        /*0042*/ 	.short	0x0004
        /*0044*/ 	.byte	0x00, 0xf0, 0x11, 0x00


	//----- nvinfo : EIATTR_KPARAM_INFO
	.align		4
.L_322:
        /*0048*/ 	.byte	0x04, 0x17
        /*004a*/ 	.short	(.L_324 - .L_323)
.L_323:
        /*004c*/ 	.word	0x00000000
        /*0050*/ 	.short	0x0000
        /*0052*/ 	.short	0x0000
        /*0054*/ 	.byte	0x00, 0xf0, 0x11, 0x00


	//----- nvinfo : EIATTR_SPARSE_MMA_MASK
	.align		4
.L_324:
        /*0058*/ 	.byte	0x03, 0x50
        /*005a*/ 	.short	0x0000


	//----- nvinfo : EIATTR_MAXREG_COUNT
	.align		4
        /*005c*/ 	.byte	0x03, 0x1b
        /*005e*/ 	.short	0x00ff


	//----- nvinfo : EIATTR_MERCURY_ISA_VERSION
	.align		4
        /*0060*/ 	.byte	0x03, 0x5f
        /*0062*/ 	.short	0x0101


	//----- nvinfo : EIATTR_VRC_CTA_INIT_COUNT
	.align		4
        /*0064*/ 	.byte	0x02, 0x4a
	.zero		1
	.zero		1


	//----- nvinfo : EIATTR_EXIT_INSTR_OFFSETS
	.align		4
        /*0068*/ 	.byte	0x04, 0x1c
        /*006a*/ 	.short	(.L_326 - .L_325)


	//   ....[0]....
.L_325:
        /*006c*/ 	.word	0x00000270


	//   ....[1]....
        /*0070*/ 	.word	0x00001080


	//   ....[2]....
        /*0074*/ 	.word	0x00001770


	//   ....[3]....
        /*0078*/ 	.word	0x00001b40


	//   ....[4]....
        /*007c*/ 	.word	0x00001d20


	//   ....[5]....
        /*0080*/ 	.word	0x00001d50


	//   ....[6]....
        /*0084*/ 	.word	0x00002d20


	//   ....[7]....
        /*0088*/ 	.word	0x000035d0


	//   ....[8]....
        /*008c*/ 	.word	0x00003a60


	//   ....[9]....
        /*0090*/ 	.word	0x00003a90


	//   ....[10]....
        /*0094*/ 	.word	0x00003c60


	//----- nvinfo : EIATTR_MAX_THREADS
	.align		4
.L_326:
        /*0098*/ 	.byte	0x04, 0x05
        /*009a*/ 	.short	(.L_328 - .L_327)
.L_327:
        /*009c*/ 	.word	0x00000080
        /*00a0*/ 	.word	0x00000001
        /*00a4*/ 	.word	0x00000001


	//----- nvinfo : EIATTR_CRS_STACK_SIZE
	.align		4
.L_328:
        /*00a8*/ 	.byte	0x04, 0x1e
        /*00aa*/ 	.short	(.L_330 - .L_329)
.L_329:
        /*00ac*/ 	.word	0x00000000


	//----- nvinfo : EIATTR_CBANK_PARAM_SIZE
	.align		4
.L_330:
        /*00b0*/ 	.byte	0x03, 0x19
        /*00b2*/ 	.short	0x0030


	//----- nvinfo : EIATTR_PARAM_CBANK
	.align		4
        /*00b4*/ 	.byte	0x04, 0x0a
        /*00b6*/ 	.short	(.L_332 - .L_331)
	.align		4
.L_331:
        /*00b8*/ 	.word	index@(.nv.constant0._ZN3cub18CUB_300001_SM_10006detail9transform16transform_kernelINS2_10policy_hubILb1EN4cuda3std3__45tupleIJN6thrust24THRUST_300001_SM_1000_NS6detail15normal_iteratorINSA_10device_ptrIdEEEEEEEE10policy1000Ei8varianceSF_JPdEEEvT0_iT1_T2_DpNS2_10kernel_argIT3_EE)
        /*00bc*/ 	.short	0x0380
        /*00be*/ 	.short	0x0030


	//----- nvinfo : EIATTR_SW_WAR
	.align		4
.L_332:
        /*00c0*/ 	.byte	0x04, 0x36
        /*00c2*/ 	.short	(.L_334 - .L_333)
.L_333:
        /*00c4*/ 	.word	0x00000008
.L_334:


//--------------------- .nv.info._ZN3cub18CUB_300001_SM_10006detail9transform16transform_kernelINS2_10policy_hubILb0EN4cuda3std3__45tupleIJN6thrust24THRUST_300001_SM_1000_NS6detail15normal_iteratorINSA_10device_ptrIdEEEESF_EEEE10policy1000ElNS7_5minusIdEESF_JPdSL_EEEvT0_iT1_T2_DpNS2_10kernel_argIT3_EE --------------------------
	.section	.nv.info._ZN3cub18CUB_300001_SM_10006detail9transform16transform_kernelINS2_10policy_hubILb0EN4cuda3std3__45tupleIJN6thrust24THRUST_300001_SM_1000_NS6detail15normal_iteratorINSA_10device_ptrIdEEEESF_EEEE10policy1000ElNS7_5minusIdEESF_JPdSL_EEEvT0_iT1_T2_DpNS2_10kernel_argIT3_EE,"",@"SHT_CUDA_INFO"
	.sectionflags	@""
	.align	4


	//----- nvinfo : EIATTR_CUDA_API_VERSION
	.align		4
        /*0000*/ 	.byte	0x04, 0x37
        /*0002*/ 	.short	(.L_336 - .L_335)
.L_335:
        /*0004*/ 	.word	0x00000082


	//----- nvinfo : EIATTR_KPARAM_INFO
	.align		4
.L_336:
        /*0008*/ 	.byte	0x04, 0x17
        /*000a*/ 	.short	(.L_338 - .L_337)
.L_337:
        /*000c*/ 	.word	0x00000000
        /*0010*/ 	.short	0x0005
        /*0012*/ 	.short	0x0028
        /*0014*/ 	.byte	0x00, 0xf0, 0x41, 0x00


	//----- nvinfo : EIATTR_KPARAM_INFO
	.align		4
.L_338:
        /*0018*/ 	.byte	0x04, 0x17
        /*001a*/ 	.short	(.L_340 - .L_339)
.L_339:
        /*001c*/ 	.word	0x00000000
        /*0020*/ 	.short	0x0004
        /*0022*/ 	.short	0x0018
        /*0024*/ 	.byte	0x00, 0xf0, 0x41, 0x00


	//----- nvinfo : EIATTR_KPARAM_INFO
	.align		4
.L_340:
        /*0028*/ 	.byte	0x04, 0x17
        /*002a*/ 	.short	(.L_342 - .L_341)
.L_341:
        /*002c*/ 	.word	0x00000000
        /*0030*/ 	.short	0x0003
        /*0032*/ 	.short	0x0010
        /*0034*/ 	.byte	0x00, 0xf0, 0x21, 0x00


	//----- nvinfo : EIATTR_KPARAM_INFO
	.align		4
.L_342:
        /*0038*/ 	.byte	0x04, 0x17
        /*003a*/ 	.short	(.L_344 - .L_343)
.L_343:
        /*003c*/ 	.word	0x00000000
        /*0040*/ 	.short	0x0002
        /*0042*/ 	.short	0x000c
        /*0044*/ 	.byte	0x00, 0xf0, 0x05, 0x00


	//----- nvinfo : EIATTR_KPARAM_INFO
	.align		4
.L_344:
        /*0048*/ 	.byte	0x04, 0x17
        /*004a*/ 	.short	(.L_346 - .L_345)
.L_345:
        /*004c*/ 	.word	0x00000000
        /*0050*/ 	.short	0x0001
        /*0052*/ 	.short	0x0008
        /*0054*/ 	.byte	0x00, 0xf0, 0x11, 0x00


	//----- nvinfo : EIATTR_KPARAM_INFO
	.align		4
.L_346:
        /*0058*/ 	.byte	0x04, 0x17
        /*005a*/ 	.short	(.L_348 - .L_347)
.L_347:
        /*005c*/ 	.word	0x00000000
        /*0060*/ 	.short	0x0000
        /*0062*/ 	.short	0x0000
        /*0064*/ 	.byte	0x00, 0xf0, 0x21, 0x00


	//----- nvinfo : EIATTR_SPARSE_MMA_MASK
	.align		4
.L_348:
        /*0068*/ 	.byte	0x03, 0x50
        /*006a*/ 	.short	0x0000


	//----- nvinfo : EIATTR_MAXREG_COUNT
	.align		4
        /*006c*/ 	.byte	0x03, 0x1b
        /*006e*/ 	.short	0x00ff


	//----- nvinfo : EIATTR_NUM_BARRIERS
	.align		4
        /*0070*/ 	.byte	0x02, 0x4c
        /*0072*/ 	.byte	0x01
	.zero		1


	//----- nvinfo : EIATTR_MERCURY_ISA_VERSION
	.align		4
        /*0074*/ 	.byte	0x03, 0x5f
        /*0076*/ 	.short	0x0101


	//----- nvinfo : EIATTR_COOP_GROUP_MASK_REGIDS
	.align		4
        /*0078*/ 	.byte	0x04, 0x29
        /*007a*/ 	.short	(.L_350 - .L_349)


	//   ....[0]....
.L_349:
        /*007c*/ 	.word	0xffffffff


	//----- nvinfo : EIATTR_COOP_GROUP_INSTR_OFFSETS
	.align		4
.L_350:
        /*0080*/ 	.byte	0x04, 0x28
        /*0082*/ 	.short	(.L_352 - .L_351)


	//   ....[0]....
.L_351:
        /*0084*/ 	.word	0x000019b0


	//----- nvinfo : EIATTR_VRC_CTA_INIT_COUNT
	.align		4
.L_352:
        /*0088*/ 	.byte	0x02, 0x4a
	.zero		1
	.zero		1


	//----- nvinfo : EIATTR_MBARRIER_INSTR_OFFSETS
	.align		4
        /*008c*/ 	.byte	0x04, 0x39
        /*008e*/ 	.short	(.L_354 - .L_353)


	//   ....[0]....
.L_353:
        /*0090*/ 	.word	0x000002d0
        /*0094*/ 	.word	0x000000ff
        /*0098*/ 	.word	0x00000000
        /*009c*/ 	.short	0x0100
        /*009e*/ 	.byte	0x11
	.zero		1


	//   ....[1]....
        /*00a0*/ 	.word	0x000004a0
        /*00a4*/ 	.word	0x000000ff
        /*00a8*/ 	.word	0x00000000
        /*00ac*/ 	.short	0x010a
        /*00ae*/ 	.byte	0x04
	.zero		1


	//----- nvinfo : EIATTR_NUM_MBARRIERS
	.align		4
.L_354:
        /*00b0*/ 	.byte	0x03, 0x38
        /*00b2*/ 	.short	0x0001


	//----- nvinfo : EIATTR_EXIT_INSTR_OFFSETS
	.align		4
        /*00b4*/ 	.byte	0x04, 0x1c
        /*00b6*/ 	.short	(.L_356 - .L_355)


	//   ....[0]....
.L_355:
        /*00b8*/ 	.word	0x00001a00


	//   ....[1]....
        /*00bc*/ 	.word	0x00001bf0


	//   ....[2]....
        /*00c0*/ 	.word	0x00001c20


	//   ....[3]....
        /*00c4*/ 	.word	0x00001dc0


	//----- nvinfo : EIATTR_MAX_THREADS
	.align		4
.L_356:
        /*00c8*/ 	.byte	0x04, 0x05
        /*00ca*/ 	.short	(.L_358 - .L_357)
.L_357:
        /*00cc*/ 	.word	0x00000080
        /*00d0*/ 	.word	0x00000001
        /*00d4*/ 	.word	0x00000001


	//----- nvinfo : EIATTR_CRS_STACK_SIZE
	.align		4
.L_358:
        /*00d8*/ 	.byte	0x04, 0x1e
        /*00da*/ 	.short	(.L_360 - .L_359)
.L_359:
        /*00dc*/ 	.word	0x00000000


	//----- nvinfo : EIATTR_CBANK_PARAM_SIZE
	.align		4
.L_360:
        /*00e0*/ 	.byte	0x03, 0x19
        /*00e2*/ 	.short	0x0038


	//----- nvinfo : EIATTR_PARAM_CBANK
	.align		4
        /*00e4*/ 	.byte	0x04, 0x0a
        /*00e6*/ 	.short	(.L_362 - .L_361)
	.align		4
.L_361:
        /*00e8*/ 	.word	index@(.nv.constant0._ZN3cub18CUB_300001_SM_10006detail9transform16transform_kernelINS2_10policy_hubILb0EN4cuda3std3__45tupleIJN6thrust24THRUST_300001_SM_1000_NS6detail15normal_iteratorINSA_10device_ptrIdEEEESF_EEEE10policy1000ElNS7_5minusIdEESF_JPdSL_EEEvT0_iT1_T2_DpNS2_10kernel_argIT3_EE)
        /*00ec*/ 	.short	0x0380
        /*00ee*/ 	.short	0x0038


	//----- nvinfo : EIATTR_SW_WAR
	.align		4
.L_362:
        /*00f0*/ 	.byte	0x04, 0x36
        /*00f2*/ 	.short	(.L_364 - .L_363)
.L_363:
        /*00f4*/ 	.word	0x00000008
.L_364:


//--------------------- .nv.info._ZN3cub18CUB_300001_SM_10006detail9transform16transform_kernelINS2_10policy_hubILb0EN4cuda3std3__45tupleIJN6thrust24THRUST_300001_SM_1000_NS6detail15normal_iteratorINSA_10device_ptrIdEEEESF_EEEE10policy1000EiNS7_5minusIdEESF_JPdSL_EEEvT0_iT1_T2_DpNS2_10kernel_argIT3_EE --------------------------
	.section	.nv.info._ZN3cub18CUB_300001_SM_10006detail9transform16transform_kernelINS2_10policy_hubILb0EN4cuda3std3__45tupleIJN6thrust24THRUST_300001_SM_1000_NS6detail15normal_iteratorINSA_10device_ptrIdEEEESF_EEEE10policy1000EiNS7_5minusIdEESF_JPdSL_EEEvT0_iT1_T2_DpNS2_10kernel_argIT3_EE,"",@"SHT_CUDA_INFO"
	.sectionflags	@""
	.align	4


	//----- nvinfo : EIATTR_CUDA_API_VERSION
	.align		4
        /*0000*/ 	.byte	0x04, 0x37
        /*0002*/ 	.short	(.L_366 - .L_365)
.L_365:
        /*0004*/ 	.word	0x00000082


	//----- nvinfo : EIATTR_KPARAM_INFO
	.align		4
.L_366:
        /*0008*/ 	.byte	0x04, 0x17
        /*000a*/ 	.short	(.L_368 - .L_367)
.L_367:
        /*000c*/ 	.word	0x00000000
        /*0010*/ 	.short	0x0005
        /*0012*/ 	.short	0x0028
        /*0014*/ 	.byte	0x00, 0xf0, 0x41, 0x00


	//----- nvinfo : EIATTR_KPARAM_INFO
	.align		4
.L_368:
        /*0018*/ 	.byte	0x04, 0x17
        /*001a*/ 	.short	(.L_370 - .L_369)
.L_369:
        /*001c*/ 	.word	0x00000000
        /*0020*/ 	.short	0x0004
        /*0022*/ 	.short	0x0018
        /*0024*/ 	.byte	0x00, 0xf0, 0x41, 0x00


	//----- nvinfo : EIATTR_KPARAM_INFO
	.align		4
.L_370:
        /*0028*/ 	.byte	0x04, 0x17
        /*002a*/ 	.short	(.L_372 - .L_371)
.L_371:
        /*002c*/ 	.word	0x00000000
        /*0030*/ 	.short	0x0003
        /*0032*/ 	.short	0x0010
        /*0034*/ 	.byte	0x00, 0xf0, 0x21, 0x00


	//----- nvinfo : EIATTR_KPARAM_INFO
	.align		4
.L_372:
        /*0038*/ 	.byte	0x04, 0x17
        /*003a*/ 	.short	(.L_374 - .L_373)
.L_373:
        /*003c*/ 	.word	0x00000000
        /*0040*/ 	.short	0x0002
        /*0042*/ 	.short	0x0008
        /*0044*/ 	.byte	0x00, 0xf0, 0x05, 0x00


	//----- nvinfo : EIATTR_KPARAM_INFO
	.align		4
.L_374:
        /*0048*/ 	.byte	0x04, 0x17
        /*004a*/ 	.short	(.L_376 - .L_375)
.L_375:
        /*004c*/ 	.word	0x00000000
        /*0050*/ 	.short	0x0001
        /*0052*/ 	.short	0x0004
        /*0054*/ 	.byte	0x00, 0xf0, 0x11, 0x00


	//----- nvinfo : EIATTR_KPARAM_INFO
	.align		4
.L_376:
        /*0058*/ 	.byte	0x04, 0x17
        /*005a*/ 	.short	(.L_378 - .L_377)
.L_377:
        /*005c*/ 	.word	0x00000000
        /*0060*/ 	.short	0x0000
        /*0062*/ 	.short	0x0000
        /*0064*/ 	.byte	0x00, 0xf0, 0x11, 0x00


	//----- nvinfo : EIATTR_SPARSE_MMA_MASK
	.align		4
.L_378:
        /*0068*/ 	.byte	0x03, 0x50
        /*006a*/ 	.short	0x0000


	//----- nvinfo : EIATTR_MAXREG_COUNT
	.align		4
        /*006c*/ 	.byte	0x03, 0x1b
        /*006e*/ 	.short	0x00ff


	//----- nvinfo : EIATTR_NUM_BARRIERS
	.align		4
        /*0070*/ 	.byte	0x02, 0x4c
        /*0072*/ 	.byte	0x01
	.zero		1


	//----- nvinfo : EIATTR_MERCURY_ISA_VERSION
	.align		4
        /*0074*/ 	.byte	0x03, 0x5f
        /*0076*/ 	.short	0x0101


	//----- nvinfo : EIATTR_COOP_GROUP_MASK_REGIDS
	.align		4
        /*0078*/ 	.byte	0x04, 0x29
        /*007a*/ 	.short	(.L_380 - .L_379)


	//   ....[0]....
.L_379:
        /*007c*/ 	.word	0xffffffff


	//----- nvinfo : EIATTR_COOP_GROUP_INSTR_OFFSETS
	.align		4
.L_380:
        /*0080*/ 	.byte	0x04, 0x28
        /*0082*/ 	.short	(.L_382 - .L_381)


	//   ....[0]....
.L_381:
        /*0084*/ 	.word	0x00001970


	//----- nvinfo : EIATTR_VRC_CTA_INIT_COUNT
	.align		4
.L_382:
        /*0088*/ 	.byte	0x02, 0x4a
	.zero		1
	.zero		1


	//----- nvinfo : EIATTR_MBARRIER_INSTR_OFFSETS
	.align		4
        /*008c*/ 	.byte	0x04, 0x39
        /*008e*/ 	.short	(.L_384 - .L_383)


	//   ....[0]....
.L_383:
        /*0090*/ 	.word	0x00000270
        /*0094*/ 	.word	0x000000ff
        /*0098*/ 	.word	0x00000000
        /*009c*/ 	.short	0x0100
        /*009e*/ 	.byte	0x0f
	.zero		1


	//   ....[1]....
        /*00a0*/ 	.word	0x00000420
        /*00a4*/ 	.word	0x000000ff
        /*00a8*/ 	.word	0x00000000
        /*00ac*/ 	.short	0x010a
        /*00ae*/ 	.byte	0x04
	.zero		1


	//----- nvinfo : EIATTR_NUM_MBARRIERS
	.align		4
.L_384:
        /*00b0*/ 	.byte	0x03, 0x38
        /*00b2*/ 	.short	0x0001


	//----- nvinfo : EIATTR_EXIT_INSTR_OFFSETS
	.align		4
        /*00b4*/ 	.byte	0x04, 0x1c
        /*00b6*/ 	.short	(.L_386 - .L_385)


	//   ....[0]....
.L_385:
        /*00b8*/ 	.word	0x000019c0


	//   ....[1]....
        /*00bc*/ 	.word	0x00001b50


	//   ....[2]....
        /*00c0*/ 	.word	0x00001bc0


	//   ....[3]....
        /*00c4*/ 	.word	0x00001da0


	//----- nvinfo : EIATTR_MAX_THREADS
	.align		4
.L_386:
        /*00c8*/ 	.byte	0x04, 0x05
        /*00ca*/ 	.short	(.L_388 - .L_387)
.L_387:
        /*00cc*/ 	.word	0x00000080
        /*00d0*/ 	.word	0x00000001
        /*00d4*/ 	.word	0x00000001


	//----- nvinfo : EIATTR_CRS_STACK_SIZE
	.align		4
.L_388:
        /*00d8*/ 	.byte	0x04, 0x1e
        /*00da*/ 	.short	(.L_390 - .L_389)
.L_389:
        /*00dc*/ 	.word	0x00000000


	//----- nvinfo : EIATTR_CBANK_PARAM_SIZE
	.align		4
.L_390:
        /*00e0*/ 	.byte	0x03, 0x19
        /*00e2*/ 	.short	0x0038


	//----- nvinfo : EIATTR_PARAM_CBANK
	.align		4
        /*00e4*/ 	.byte	0x04, 0x0a
        /*00e6*/ 	.short	(.L_392 - .L_391)
	.align		4
.L_391:
        /*00e8*/ 	.word	index@(.nv.constant0._ZN3cub18CUB_300001_SM_10006detail9transform16transform_kernelINS2_10policy_hubILb0EN4cuda3std3__45tupleIJN6thrust24THRUST_300001_SM_1000_NS6detail15normal_iteratorINSA_10device_ptrIdEEEESF_EEEE10policy1000EiNS7_5minusIdEESF_JPdSL_EEEvT0_iT1_T2_DpNS2_10kernel_argIT3_EE)
        /*00ec*/ 	.short	0x0380
        /*00ee*/ 	.short	0x0038


	//----- nvinfo : EIATTR_SW_WAR
	.align		4
.L_392:
        /*00f0*/ 	.byte	0x04, 0x36
        /*00f2*/ 	.short	(.L_394 - .L_393)
.L_393:
        /*00f4*/ 	.word	0x00000008
.L_394:


//--------------------- .nv.info._ZN3cub18CUB_300001_SM_10006detail8for_each13static_kernelINS2_12policy_hub_t12policy_500_tEmN6thrust24THRUST_300001_SM_1000_NS8cuda_cub20__uninitialized_fill7functorINS7_10device_ptrIdEEdEEEEvT0_T1_ --------------------------
	.section	.nv.info._ZN3cub18CUB_300001_SM_10006detail8for_each13static_kernelINS2_12policy_hub_t12policy_500_tEmN6thrust24THRUST_300001_SM_1000_NS8cuda_cub20__uninitialized_fill7functorINS7_10device_ptrIdEEdEEEEvT0_T1_,"",@"SHT_CUDA_INFO"
	.sectionflags	@""
	.align	4


	//----- nvinfo : EIATTR_CUDA_API_VERSION
	.align		4
        /*0000*/ 	.byte	0x04, 0x37
        /*0002*/ 	.short	(.L_396 - .L_395)
.L_395:
        /*0004*/ 	.word	0x00000082


	//----- nvinfo : EIATTR_KPARAM_INFO
	.align		4
.L_396:
        /*0008*/ 	.byte	0x04, 0x17
        /*000a*/ 	.short	(.L_398 - .L_397)
.L_397:
        /*000c*/ 	.word	0x00000000
        /*0010*/ 	.short	0x0001
        /*0012*/ 	.short	0x0008
        /*0014*/ 	.byte	0x00, 0xf0, 0x41, 0x00


	//----- nvinfo : EIATTR_KPARAM_INFO
	.align		4
.L_398:
        /*0018*/ 	.byte	0x04, 0x17
        /*001a*/ 	.short	(.L_400 - .L_399)
.L_399:
        /*001c*/ 	.word	0x00000000
        /*0020*/ 	.short	0x0000
        /*0022*/ 	.short	0x0000
        /*0024*/ 	.byte	0x00, 0xf0, 0x21, 0x00


	//----- nvinfo : EIATTR_SPARSE_MMA_MASK
	.align		4
.L_400:
        /*0028*/ 	.byte	0x03, 0x50
        /*002a*/ 	.short	0x0000


	//----- nvinfo : EIATTR_MAXREG_COUNT
	.align		4
        /*002c*/ 	.byte	0x03, 0x1b
        /*002e*/ 	.short	0x00ff


	//----- nvinfo : EIATTR_MERCURY_ISA_VERSION
	.align		4
        /*0030*/ 	.byte	0x03, 0x5f
        /*0032*/ 	.short	0x0101


	//----- nvinfo : EIATTR_VRC_CTA_INIT_COUNT
	.align		4
        /*0034*/ 	.byte	0x02, 0x4a
	.zero		1
	.zero		1


	//----- nvinfo : EIATTR_EXIT_INSTR_OFFSETS
	.align		4
        /*0038*/ 	.byte	0x04, 0x1c
        /*003a*/ 	.short	(.L_402 - .L_401)


	//   ....[0]....
.L_401:
        /*003c*/ 	.word	0x00000130


	//   ....[1]....
        /*0040*/ 	.word	0x00000230


	//   ....[2]....
        /*0044*/ 	.word	0x00000260


	//----- nvinfo : EIATTR_MAX_THREADS
	.align		4
.L_402:
        /*0048*/ 	.byte	0x04, 0x05
        /*004a*/ 	.short	(.L_404 - .L_403)
.L_403:
        /*004c*/ 	.word	0x00000100
        /*0050*/ 	.word	0x00000001
        /*0054*/ 	.word	0x00000001


	//----- nvinfo : EIATTR_CBANK_PARAM_SIZE
	.align		4
.L_404:
        /*0058*/ 	.byte	0x03, 0x19
        /*005a*/ 	.short	0x0018


	//----- nvinfo : EIATTR_PARAM_CBANK
	.align		4
        /*005c*/ 	.byte	0x04, 0x0a
        /*005e*/ 	.short	(.L_406 - .L_405)
	.align		4
.L_405:
        /*0060*/ 	.word	index@(.nv.constant0._ZN3cub18CUB_300001_SM_10006detail8for_each13static_kernelINS2_12policy_hub_t12policy_500_tEmN6thrust24THRUST_300001_SM_1000_NS8cuda_cub20__uninitialized_fill7functorINS7_10device_ptrIdEEdEEEEvT0_T1_)
        /*0064*/ 	.short	0x0380
        /*0066*/ 	.short	0x0018


	//----- nvinfo : EIATTR_SW_WAR
	.align		4
.L_406:
        /*0068*/ 	.byte	0x04, 0x36
        /*006a*/ 	.short	(.L_408 - .L_407)
.L_407:
        /*006c*/ 	.word	0x00000008
.L_408:


//--------------------- .nv.info._ZN3cub18CUB_300001_SM_10006detail11EmptyKernelIvEEvv --------------------------
	.section	.nv.info._ZN3cub18CUB_300001_SM_10006detail11EmptyKernelIvEEvv,"",@"SHT_CUDA_INFO"
	.sectionflags	@""
	.align	4


	//----- nvinfo : EIATTR_CUDA_API_VERSION
	.align		4
        /*0000*/ 	.byte	0x04, 0x37
        /*0002*/ 	.short	(.L_410 - .L_409)
.L_409:
        /*0004*/ 	.word	0x00000082


	//----- nvinfo : EIATTR_SPARSE_MMA_MASK
	.align		4
.L_410:
        /*0008*/ 	.byte	0x03, 0x50
        /*000a*/ 	.short	0x0000


	//----- nvinfo : EIATTR_MAXREG_COUNT
	.align		4
        /*000c*/ 	.byte	0x03, 0x1b
        /*000e*/ 	.short	0x00ff


	//----- nvinfo : EIATTR_MERCURY_ISA_VERSION
	.align		4
        /*0010*/ 	.byte	0x03, 0x5f
        /*0012*/ 	.short	0x0101


	//----- nvinfo : EIATTR_VRC_CTA_INIT_COUNT
	.align		4
        /*0014*/ 	.byte	0x02, 0x4a
	.zero		1
	.zero		1


	//----- nvinfo : EIATTR_EXIT_INSTR_OFFSETS
	.align		4
        /*0018*/ 	.byte	0x04, 0x1c
        /*001a*/ 	.short	(.L_412 - .L_411)


	//   ....[0]....
.L_411:
        /*001c*/ 	.word	0x00000010


	//----- nvinfo : EIATTR_SW_WAR
	.align		4
.L_412:
        /*0020*/ 	.byte	0x04, 0x36
        /*0022*/ 	.short	(.L_414 - .L_413)
.L_413:
        /*0024*/ 	.word	0x00000008
.L_414:


//--------------------- .nv.callgraph             --------------------------
	.section	.nv.callgraph,"",@"SHT_CUDA_CALLGRAPH"
	.align	4
	.sectionentsize	8
	.align		4
        /*0000*/ 	.word	0x00000000
	.align		4
        /*0004*/ 	.word	0xffffffff
	.align		4
        /*0008*/ 	.word	0x00000000
	.align		4
        /*000c*/ 	.word	0xfffffffe
	.align		4
        /*0010*/ 	.word	0x00000000
	.align		4
        /*0014*/ 	.word	0xfffffffd
	.align		4
        /*0018*/ 	.word	0x00000000
	.align		4
        /*001c*/ 	.word	0xfffffffc


//--------------------- .nv.constant4             --------------------------
	.section	.nv.constant4,"a",@progbits
	.align	8
	.align		8
.nv.constant4:
        /*0000*/ 	.dword	_ZN30_INTERNAL_d1431a5d_4_k_cu_main4cuda3std3__45__cpo5beginE
	.align		8
        /*0008*/ 	.dword	_ZN30_INTERNAL_d1431a5d_4_k_cu_main4cuda3std3__45__cpo3endE
	.align		8
        /*0010*/ 	.dword	_ZN30_INTERNAL_d1431a5d_4_k_cu_main4cuda3std3__45__cpo6cbeginE
	.align		8
        /*0018*/ 	.dword	_ZN30_INTERNAL_d1431a5d_4_k_cu_main4cuda3std3__45__cpo4cendE
	.align		8
        /*0020*/ 	.dword	_ZN30_INTERNAL_d1431a5d_4_k_cu_main4cuda3std3__45__cpo6rbeginE
	.align		8
        /*0028*/ 	.dword	_ZN30_INTERNAL_d1431a5d_4_k_cu_main4cuda3std3__45__cpo4rendE
	.align		8
        /*0030*/ 	.dword	_ZN30_INTERNAL_d1431a5d_4_k_cu_main4cuda3std3__45__cpo7crbeginE
	.align		8
        /*0038*/ 	.dword	_ZN30_INTERNAL_d1431a5d_4_k_cu_main4cuda3std3__45__cpo5crendE
	.align		8
        /*0040*/ 	.dword	_ZN30_INTERNAL_d1431a5d_4_k_cu_main4cuda3std3__432_GLOBAL__N__d1431a5d_4_k_cu_main6ignoreE
	.align		8
        /*0048*/ 	.dword	_ZN30_INTERNAL_d1431a5d_4_k_cu_main4cuda3std3__419piecewise_constructE
	.align		8
        /*0050*/ 	.dword	_ZN30_INTERNAL_d1431a5d_4_k_cu_main4cuda3std3__48in_placeE
	.align		8
        /*0058*/ 	.dword	_ZN30_INTERNAL_d1431a5d_4_k_cu_main4cuda3std3__420unreachable_sentinelE
	.align		8
        /*0060*/ 	.dword	_ZN30_INTERNAL_d1431a5d_4_k_cu_main4cuda3std3__47nulloptE
	.align		8
        /*0068*/ 	.dword	_ZN30_INTERNAL_d1431a5d_4_k_cu_main4cuda3std3__48unexpectE
	.align		8
        /*0070*/ 	.dword	_ZN30_INTERNAL_d1431a5d_4_k_cu_main4cuda3std6ranges3__45__cpo4swapE
	.align		8
        /*0078*/ 	.dword	_ZN30_INTERNAL_d1431a5d_4_k_cu_main4cuda3std6ranges3__45__cpo9iter_moveE
	.align		8
        /*0080*/ 	.dword	_ZN30_INTERNAL_d1431a5d_4_k_cu_main4cuda3std6ranges3__45__cpo5beginE
	.align		8
        /*0088*/ 	.dword	_ZN30_INTERNAL_d1431a5d_4_k_cu_main4cuda3std6ranges3__45__cpo3endE
	.align		8
        /*0090*/ 	.dword	_ZN30_INTERNAL_d1431a5d_4_k_cu_main4cuda3std6ranges3__45__cpo6cbeginE
	.align		8
        /*0098*/ 	.dword	_ZN30_INTERNAL_d1431a5d_4_k_cu_main4cuda3std6ranges3__45__cpo4cendE
	.align		8
        /*00a0*/ 	.dword	_ZN30_INTERNAL_d1431a5d_4_k_cu_main4cuda3std6ranges3__45__cpo7advanceE
	.align		8
        /*00a8*/ 	.dword	_ZN30_INTERNAL_d1431a5d_4_k_cu_main4cuda3std6ranges3__45__cpo9iter_swapE
	.align		8
        /*00b0*/ 	.dword	_ZN30_INTERNAL_d1431a5d_4_k_cu_main4cuda3std6ranges3__45__cpo4nextE
	.align		8
        /*00b8*/ 	.dword	_ZN30_INTERNAL_d1431a5d_4_k_cu_main4cuda3std6ranges3__45__cpo4prevE
	.align		8
        /*00c0*/ 	.dword	_ZN30_INTERNAL_d1431a5d_4_k_cu_main4cuda3std6ranges3__45__cpo4dataE
	.align		8
        /*00c8*/ 	.dword	_ZN30_INTERNAL_d1431a5d_4_k_cu_main4cuda3std6ranges3__45__cpo5cdataE
	.align		8
        /*00d0*/ 	.dword	_ZN30_INTERNAL_d1431a5d_4_k_cu_main4cuda3std6ranges3__45__cpo4sizeE
	.align		8
        /*00d8*/ 	.dword	_ZN30_INTERNAL_d1431a5d_4_k_cu_main4cuda3std6ranges3__45__cpo5ssizeE
	.align		8
        /*00e0*/ 	.dword	_ZN30_INTERNAL_d1431a5d_4_k_cu_main4cuda3std6ranges3__45__cpo8distanceE
	.align		8
        /*00e8*/ 	.dword	_ZN30_INTERNAL_d1431a5d_4_k_cu_main6thrust24THRUST_300001_SM_1000_NS8cuda_cub3parE
	.align		8
        /*00f0*/ 	.dword	_ZN30_INTERNAL_d1431a5d_4_k_cu_main6thrust24THRUST_300001_SM_1000_NS8cuda_cub10par_nosyncE
	.align		8
        /*00f8*/ 	.dword	_ZN30_INTERNAL_d1431a5d_4_k_cu_main6thrust24THRUST_300001_SM_1000_NS6system6detail10sequential3seqE
	.align		8
        /*0100*/ 	.dword	_ZN30_INTERNAL_d1431a5d_4_k_cu_main6thrust24THRUST_300001_SM_1000_NS12placeholders2_1E
	.align		8
        /*0108*/ 	.dword	_ZN30_INTERNAL_d1431a5d_4_k_cu_main6thrust24THRUST_300001_SM_1000_NS12placeholders2_2E
	.align		8
        /*0110*/ 	.dword	_ZN30_INTERNAL_d1431a5d_4_k_cu_main6thrust24THRUST_300001_SM_1000_NS12placeholders2_3E
	.align		8
        /*0118*/ 	.dword	_ZN30_INTERNAL_d1431a5d_4_k_cu_main6thrust24THRUST_300001_SM_1000_NS12placeholders2_4E
	.align		8
        /*0120*/ 	.dword	_ZN30_INTERNAL_d1431a5d_4_k_cu_main6thrust24THRUST_300001_SM_1000_NS12placeholders2_5E
	.align		8
        /*0128*/ 	.dword	_ZN30_INTERNAL_d1431a5d_4_k_cu_main6thrust24THRUST_300001_SM_1000_NS12placeholders2_6E
	.align		8
        /*0130*/ 	.dword	_ZN30_INTERNAL_d1431a5d_4_k_cu_main6thrust24THRUST_300001_SM_1000_NS12placeholders2_7E
	.align		8
        /*0138*/ 	.dword	_ZN30_INTERNAL_d1431a5d_4_k_cu_main6thrust24THRUST_300001_SM_1000_NS12placeholders2_8E
	.align		8
        /*0140*/ 	.dword	_ZN30_INTERNAL_d1431a5d_4_k_cu_main6thrust24THRUST_300001_SM_1000_NS12placeholders2_9E
	.align		8
        /*0148*/ 	.dword	_ZN30_INTERNAL_d1431a5d_4_k_cu_main6thrust24THRUST_300001_SM_1000_NS12placeholders3_10E
	.align		8
        /*0150*/ 	.dword	_ZN30_INTERNAL_d1431a5d_4_k_cu_main6thrust24THRUST_300001_SM_1000_NS3seqE


//--------------------- .text._ZN3cub18CUB_300001_SM_10006detail6reduce28DeviceReduceSingleTileKernelINS2_10policy_hubIdyN4cuda3std3__44plusIdEEE10Policy1000EPdSC_iS9_ddNS7_10__identityEEEvT0_T1_T2_T3_T4_T6_ --------------------------
	.section	.text._ZN3cub18CUB_300001_SM_10006detail6reduce28DeviceReduceSingleTileKernelINS2_10policy_hubIdyN4cuda3std3__44plusIdEEE10Policy1000EPdSC_iS9_ddNS7_10__identityEEEvT0_T1_T2_T3_T4_T6_,"ax",@progbits
	.align	128
        .global         _ZN3cub18CUB_300001_SM_10006detail6reduce28DeviceReduceSingleTileKernelINS2_10policy_hubIdyN4cuda3std3__44plusIdEEE10Policy1000EPdSC_iS9_ddNS7_10__identityEEEvT0_T1_T2_T3_T4_T6_
        .type           _ZN3cub18CUB_300001_SM_10006detail6reduce28DeviceReduceSingleTileKernelINS2_10policy_hubIdyN4cuda3std3__44plusIdEEE10Policy1000EPdSC_iS9_ddNS7_10__identityEEEvT0_T1_T2_T3_T4_T6_,@function
        .size           _ZN3cub18CUB_300001_SM_10006detail6reduce28DeviceReduceSingleTileKernelINS2_10policy_hubIdyN4cuda3std3__44plusIdEEE10Policy1000EPdSC_iS9_ddNS7_10__identityEEEvT0_T1_T2_T3_T4_T6_,(.L_x_454 - _ZN3cub18CUB_300001_SM_10006detail6reduce28DeviceReduceSingleTileKernelINS2_10policy_hubIdyN4cuda3std3__44plusIdEEE10Policy1000EPdSC_iS9_ddNS7_10__identityEEEvT0_T1_T2_T3_T4_T6_)
        .other          _ZN3cub18CUB_300001_SM_10006detail6reduce28DeviceReduceSingleTileKernelINS2_10policy_hubIdyN4cuda3std3__44plusIdEEE10Policy1000EPdSC_iS9_ddNS7_10__identityEEEvT0_T1_T2_T3_T4_T6_,@"STO_CUDA_ENTRY STV_DEFAULT"
_ZN3cub18CUB_300001_SM_10006detail6reduce28DeviceReduceSingleTileKernelINS2_10policy_hubIdyN4cuda3std3__44plusIdEEE10Policy1000EPdSC_iS9_ddNS7_10__identityEEEvT0_T1_T2_T3_T4_T6_:
.text._ZN3cub18CUB_300001_SM_10006detail6reduce28DeviceReduceSingleTileKernelINS2_10policy_hubIdyN4cuda3std3__44plusIdEEE10Policy1000EPdSC_iS9_ddNS7_10__identityEEEvT0_T1_T2_T3_T4_T6_:
[----:B------:R-:W-:Y:S01]  /*0000*/  LDC R1, c[0x0][0x37c] ;  /* 0x0000df00ff017b82 */ /* 0x000fe20000000800 */
[----:B------:R-:W0:Y:S01]  /*0010*/  LDCU UR4, c[0x0][0x390] ;  /* 0x00007200ff0477ac */ /* 0x000e220008000800 */
[----:B------:R-:W1:Y:S01]  /*0020*/  LDCU.64 UR6, c[0x0][0x358] ;  /* 0x00006b00ff0677ac */ /* 0x000e620008000a00 */
[----:B0-----:R-:W-:-:S05]  /*0030*/  IMAD.U32 R4, RZ, RZ, UR4 ;  /* 0x00000004ff047e24 */ /* 0x001fca000f8e00ff */
[----:B------:R-:W-:-:S13]  /*0040*/  ISETP.NE.AND P0, PT, R4, RZ, PT ;  /* 0x000000ff0400720c */ /* 0x000fda0003f05270 */
[----:B-1----:R-:W-:Y:S05]  /*0050*/  @P0 BRA `(.L_x_0) ;  /* 0x00000000001c0947 */ /* 0x002fea0003800000 */
[----:B------:R-:W0:Y:S02]  /*0060*/  S2R R0, SR_TID.X ;  /* 0x0000000000007919 */ /* 0x000e240000002100 */
[----:B0-----:R-:W-:-:S13]  /*0070*/  ISETP.NE.AND P0, PT, R0, RZ, PT ;  /* 0x000000ff0000720c */ /* 0x001fda0003f05270 */
[----:B------:R-:W-:Y:S05]  /*0080*/  @P0 EXIT ;  /* 0x000000000000094d */ /* 0x000fea0003800000 */
[----:B------:R-:W0:Y:S08]  /*0090*/  LDC.64 R2, c[0x0][0x388] ;  /* 0x0000e200ff027b82 */ /* 0x000e300000000a00 */
[----:B------:R-:W0:Y:S02]  /*00a0*/  LDC.64 R4, c[0x0][0x398] ;  /* 0x0000e600ff047b82 */ /* 0x000e240000000a00 */
[----:B0-----:R-:W-:Y:S01]  /*00b0*/  STG.E.64 desc[UR6][R2.64], R4 ;  /* 0x0000000402007986 */ /* 0x001fe2000c101b06 */
[----:B------:R-:W-:Y:S05]  /*00c0*/  EXIT ;  /* 0x000000000000794d */ /* 0x000fea0003800000 */
.L_x_0:
[----:B------:R-:W-:Y:S01]  /*00d0*/  ISETP.GT.AND P0, PT, R4, 0xdff, PT ;  /* 0x00000dff0400780c */ /* 0x000fe20003f04270 */
[----:B------:R-:W-:-:S12]  /*00e0*/  BSSY.RECONVERGENT B0, `(.L_x_1) ;  /* 0x0000242000007945 */ /* 0x000fd80003800200 */
[----:B------:R-:W-:Y:S05]  /*00f0*/  @P0 BRA `(.L_x_2) ;  /* 0x0000001400180947 */ /* 0x000fea0003800000 */
[----:B------:R-:W0:Y:S01]  /*0100*/  S2R R5, SR_TID.X ;  /* 0x0000000000057919 */ /* 0x000e220000002100 */
[----:B------:R-:W-:Y:S01]  /*0110*/  BSSY.RECONVERGENT B1, `(.L_x_3) ;  /* 0x0000009000017945 */ /* 0x000fe20003800200 */
[----:B------:R-:W-:Y:S02]  /*0120*/  CS2R R2, SRZ ;  /* 0x0000000000027805 */ /* 0x000fe4000001ff00 */
[----:B0-----:R-:W-:Y:S01]  /*0130*/  ISETP.GE.AND P0, PT, R5, R4, PT ;  /* 0x000000040500720c */ /* 0x001fe20003f06270 */
[----:B------:R-:W-:-:S12]  /*0140*/  IMAD.MOV.U32 R7, RZ, RZ, R5 ;  /* 0x000000ffff077224 */ /* 0x000fd800078e0005 */
[----:B------:R-:W-:Y:S05]  /*0150*/  @P0 BRA `(.L_x_4) ;  /* 0x0000000000100947 */ /* 0x000fea0003800000 */
[----:B------:R-:W0:Y:S02]  /*0160*/  LDC.64 R2, c[0x0][0x380] ;  /* 0x0000e000ff027b82 */ /* 0x000e240000000a00 */
[----:B0-----:R-:W-:-:S06]  /*0170*/  IMAD.WIDE.U32 R2, R5, 0x8, R2 ;  /* 0x0000000805027825 */ /* 0x001fcc00078e0002 */
[----:B------:R-:W5:Y:S01]  /*0180*/  LDG.E.64.CONSTANT R2, desc[UR6][R2.64] ;  /* 0x0000000602027981 */ /* 0x000f62000c1e9b00 */
[----:B------:R-:W-:-:S07]  /*0190*/  VIADD R7, R5, 0x200 ;  /* 0x0000020005077836 */ /* 0x000fce0000000000 */
.L_x_4:
[----:B------:R-:W-:Y:S05]  /*01a0*/  BSYNC.RECONVERGENT B1 ;  /* 0x0000000000017941 */ /* 0x000fea0003800200 */
.L_x_3:
[----:B------:R-:W-:Y:S01]  /*01b0*/  ISETP.GE.AND P0, PT, R7, R4, PT ;  /* 0x000000040700720c */ /* 0x000fe20003f06270 */
[----:B------:R-:W-:-:S12]  /*01c0*/  BSSY.RECONVERGENT B1, `(.L_x_5) ;  /* 0x0000076000017945 */ /* 0x000fd80003800200 */
[----:B------:R-:W-:Y:S05]  /*01d0*/  @P0 BRA `(.L_x_6) ;  /* 0x0000000400d00947 */ /* 0x000fea0003800000 */
[----:B------:R-:W-:Y:S01]  /*01e0*/  LOP3.LUT R9, RZ, R7, RZ, 0x33, !PT ;  /* 0x00000007ff097212 */ /* 0x000fe200078e33ff */
[----:B------:R-:W-:Y:S04]  /*01f0*/  BSSY.RECONVERGENT B2, `(.L_x_7) ;  /* 0x0000017000027945 */ /* 0x000fe80003800200 */
[----:B------:R-:W-:-:S05]  /*0200*/  IMAD.IADD R0, R9, 0x1, R4 ;  /* 0x0000000109007824 */ /* 0x000fca00078e0204 */
[C---:B------:R-:W-:Y:S02]  /*0210*/  LOP3.LUT R6, R0.reuse, 0x600, RZ, 0xc0, !PT ;  /* 0x0000060000067812 */ /* 0x040fe400078ec0ff */
[----:B------:R-:W-:Y:S02]  /*0220*/  ISETP.GE.U32.AND P0, PT, R0, 0x600, PT ;  /* 0x000006000000780c */ /* 0x000fe40003f06070 */
[----:B------:R-:W-:-:S13]  /*0230*/  ISETP.NE.AND P1, PT, R6, 0x600, PT ;  /* 0x000006000600780c */ /* 0x000fda0003f25270 */
[----:B------:R-:W-:Y:S05]  /*0240*/  @!P1 BRA `(.L_x_8) ;  /* 0x0000000000449947 */ /* 0x000fea0003800000 */
[----:B------:R-:W0:Y:S01]  /*0250*/  LDC.64 R8, c[0x0][0x380] ;  /* 0x0000e000ff087b82 */ /* 0x000e220000000a00 */
[----:B------:R-:W-:-:S04]  /*0260*/  LEA.HI R0, R0, 0x1, RZ, 0x17 ;  /* 0x0000000100007811 */ /* 0x000fc800078fb8ff */
[----:B------:R-:W-:-:S05]  /*0270*/  LOP3.LUT R0, R0, 0x3, RZ, 0xc0, !PT ;  /* 0x0000000300007812 */ /* 0x000fca00078ec0ff */
[----:B------:R-:W-:Y:S02]  /*0280*/  IMAD.MOV R0, RZ, RZ, -R0 ;  /* 0x000000ffff007224 */ /* 0x000fe400078e0a00 */
[----:B0-----:R-:W-:-:S04]  /*0290*/  IMAD.WIDE.U32 R8, R7, 0x8, R8 ;  /* 0x0000000807087825 */ /* 0x001fc800078e0008 */
[----:B------:R-:W-:Y:S02]  /*02a0*/  IMAD.MOV.U32 R6, RZ, RZ, R8 ;  /* 0x000000ffff067224 */ /* 0x000fe400078e0008 */
[----:B------:R-:W-:-:S07]  /*02b0*/  IMAD.MOV.U32 R11, RZ, RZ, R9 ;  /* 0x000000ffff0b7224 */ /* 0x000fce00078e0009 */
.L_x_9:
[----:B------:R-:W-:Y:S02]  /*02c0*/  IMAD.MOV.U32 R8, RZ, RZ, R6 ;  /* 0x000000ffff087224 */ /* 0x000fe400078e0006 */
[----:B------:R-:W-:-:S06]  /*02d0*/  IMAD.MOV.U32 R9, RZ, RZ, R11 ;  /* 0x000000ffff097224 */ /* 0x000fcc00078e000b */
[----:B------:R-:W2:Y:S01]  /*02e0*/  LDG.E.64.CONSTANT R8, desc[UR6][R8.64] ;  /* 0x0000000608087981 */ /* 0x000ea2000c1e9b00 */
[----:B------:R-:W-:Y:S01]  /*02f0*/  VIADD R0, R0, 0x1 ;  /* 0x0000000100007836 */ /* 0x000fe20000000000 */
[----:B------:R-:W-:Y:S01]  /*0300*/  IADD3 R6, P2, PT, R6, 0x1000, RZ ;  /* 0x0000100006067810 */ /* 0x000fe20007f5e0ff */
[----:B------:R-:W-:-:S03]  /*0310*/  VIADD R7, R7, 0x200 ;  /* 0x0000020007077836 */ /* 0x000fc60000000000 */
[----:B------:R-:W-:Y:S01]  /*0320*/  ISETP.NE.AND P1, PT, R0, RZ, PT ;  /* 0x000000ff0000720c */ /* 0x000fe20003f25270 */
[----:B------:R-:W-:Y:S01]  /*0330*/  IMAD.X R11, RZ, RZ, R11, P2 ;  /* 0x000000ffff0b7224 */ /* 0x000fe200010e060b */
[----:B--2--5:R-:W-:-:S11]  /*0340*/  DADD R2, R8, R2 ;  /* 0x0000000008027229 */ /* 0x024fd60000000002 */
[----:B------:R-:W-:Y:S05]  /*0350*/  @P1 BRA `(.L_x_9) ;  /* 0xfffffffc00d81947 */ /* 0x000fea000383ffff */
.L_x_8:
[----:B------:R-:W-:Y:S05]  /*0360*/  BSYNC.RECONVERGENT B2 ;  /* 0x0000000000027941 */ /* 0x000fea0003800200 */
.L_x_7:
[----:B------:R-:W-:Y:S05]  /*0370*/  @!P0 BRA `(.L_x_6) ;  /* 0x0000000400688947 */ /* 0x000fea0003800000 */
[----:B------:R-:W-:Y:S01]  /*0380*/  IMAD.IADD R0, R4, 0x1, -R7 ;  /* 0x0000000104007824 */ /* 0x000fe200078e0a07 */
[----:B------:R-:W-:Y:S01]  /*0390*/  BSSY.RECONVERGENT B2, `(.L_x_10) ;  /* 0x0000031000027945 */ /* 0x000fe20003800200 */
[----:B------:R-:W-:-:S03]  /*03a0*/  PLOP3.LUT P0, PT, PT, PT, PT, 0x80, 0x8 ;  /* 0x000000000008781c */ /* 0x000fc60003f0f070 */
[----:B------:R-:W-:-:S13]  /*03b0*/  ISETP.GT.AND P1, PT, R0, 0x1800, PT ;  /* 0x000018000000780c */ /* 0x000fda0003f24270 */
[----:B------:R-:W-:Y:S05]  /*03c0*/  @!P1 BRA `(.L_x_11) ;  /* 0x0000000000b49947 */ /* 0x000fea0003800000 */
[----:B------:R-:W-:Y:S01]  /*03d0*/  PLOP3.LUT P0, PT, PT, PT, PT, 0x8, 0x80 ;  /* 0x000000000080781c */ /* 0x000fe20003f0e170 */
[----:B------:R-:W-:-:S12]  /*03e0*/  VIADD R0, R4, 0xffffe800 ;  /* 0xffffe80004007836 */ /* 0x000fd80000000000 */
.L_x_12:
[----:B------:R-:W0:Y:S02]  /*03f0*/  LDC.64 R32, c[0x0][0x380] ;  /* 0x0000e000ff207b82 */ /* 0x000e240000000a00 */
[----:B0-----:R-:W-:-:S05]  /*0400*/  IMAD.WIDE R14, R7, 0x8, R32 ;  /* 0x00000008070e7825 */ /* 0x001fca00078e0220 */
[----:B------:R-:W2:Y:S04]  /*0410*/  LDG.E.64.CONSTANT R8, desc[UR6][R14.64] ;  /* 0x000000060e087981 */ /* 0x000ea8000c1e9b00 */
[----:B------:R-:W3:Y:S04]  /*0420*/  LDG.E.64.CONSTANT R10, desc[UR6][R14.64+0x1000] ;  /* 0x001000060e0a7981 */ /* 0x000ee8000c1e9b00 */
[----:B------:R-:W4:Y:S01]  /*0430*/  LDG.E.64.CONSTANT R12, desc[UR6][R14.64+0x2000] ;  /* 0x002000060e0c7981 */ /* 0x000f22000c1e9b00 */
[----:B------:R-:W-:-:S03]  /*0440*/  VIADD R41, R7, 0x800 ;  /* 0x0000080007297836 */ /* 0x000fc60000000000 */
[----:B------:R-:W4:Y:S01]  /*0450*/  LDG.E.64.CONSTANT R30, desc[UR6][R14.64+0x3000] ;  /* 0x003000060e1e7981 */ /* 0x000f22000c1e9b00 */
[----:B------:R-:W-:-:S05]  /*0460*/  IMAD.WIDE R40, R41, 0x8, R32 ;  /* 0x0000000829287825 */ /* 0x000fca00078e0220 */
[----:B------:R-:W4:Y:S04]  /*0470*/  LDG.E.64.CONSTANT R28, desc[UR6][R40.64] ;  /* 0x00000006281c7981 */ /* 0x000f28000c1e9b00 */
[----:B------:R-:W4:Y:S04]  /*0480*/  LDG.E.64.CONSTANT R26, desc[UR6][R40.64+0x1000] ;  /* 0x00100006281a7981 */ /* 0x000f28000c1e9b00 */
        /* <DEDUP_REMOVED lines=12> */
[----:B------:R-:W4:Y:S04]  /*0550*/  LDG.E.64.CONSTANT R34, desc[UR6][R44.64+0x2000] ;  /* 0x002000062c227981 */ /* 0x000f28000c1e9b00 */
[----:B------:R-:W4:Y:S01]  /*0560*/  LDG.E.64.CONSTANT R32, desc[UR6][R44.64+0x3000] ;  /* 0x003000062c207981 */ /* 0x000f22000c1e9b00 */
[----:B------:R-:W-:-:S05]  /*0570*/  VIADD R7, R7, 0x2000 ;  /* 0x0000200007077836 */ /* 0x000fca0000000000 */
[----:B------:R-:W-:Y:S01]  /*0580*/  ISETP.GE.AND P1, PT, R7, R0, PT ;  /* 0x000000000700720c */ /* 0x000fe20003f26270 */
[----:B--2--5:R-:W-:-:S08]  /*0590*/  DADD R8, R8, R2 ;  /* 0x0000000008087229 */ /* 0x024fd00000000002 */
[----:B---3--:R-:W-:-:S08]  /*05a0*/  DADD R8, R8, R10 ;  /* 0x0000000008087229 */ /* 0x008fd0000000000a */
[----:B----4-:R-:W-:-:S08]  /*05b0*/  DADD R8, R8, R12 ;  /* 0x0000000008087229 */ /* 0x010fd0000000000c */
[----:B------:R-:W-:-:S08]  /*05c0*/  DADD R8, R8, R30 ;  /* 0x0000000008087229 */ /* 0x000fd0000000001e */
        /* <DEDUP_REMOVED lines=11> */
[----:B------:R-:W-:Y:S01]  /*0680*/  DADD R2, R8, R32 ;  /* 0x0000000008027229 */ /* 0x000fe20000000020 */
[----:B------:R-:W-:Y:S10]  /*0690*/  @!P1 BRA `(.L_x_12) ;  /* 0xfffffffc00549947 */ /* 0x000ff4000383ffff */
.L_x_11:
[----:B------:R-:W-:Y:S05]  /*06a0*/  BSYNC.RECONVERGENT B2 ;  /* 0x0000000000027941 */ /* 0x000fea0003800200 */
.L_x_10:
[----:B------:R-:W-:Y:S01]  /*06b0*/  IMAD.IADD R0, R4, 0x1, -R7 ;  /* 0x0000000104007824 */ /* 0x000fe200078e0a07 */
[----:B------:R-:W-:Y:S04]  /*06c0*/  BSSY.RECONVERGENT B2, `(.L_x_13) ;  /* 0x0000019000027945 */ /* 0x000fe80003800200 */
[----:B------:R-:W-:-:S13]  /*06d0*/  ISETP.GT.AND P1, PT, R0, 0x800, PT ;  /* 0x000008000000780c */ /* 0x000fda0003f24270 */
[----:B------:R-:W-:Y:S05]  /*06e0*/  @!P1 BRA `(.L_x_14) ;  /* 0x0000000000589947 */ /* 0x000fea0003800000 */
        /* <DEDUP_REMOVED lines=12> */
[----:B------:R-:W-:Y:S01]  /*07b0*/  PLOP3.LUT P0, PT, PT, PT, PT, 0x8, 0x80 ;  /* 0x000000000080781c */ /* 0x000fe20003f0e170 */
[----:B------:R-:W-:Y:S01]  /*07c0*/  VIADD R7, R7, 0x1000 ;  /* 0x0000100007077836 */ /* 0x000fe20000000000 */
[----:B--2--5:R-:W-:-:S08]  /*07d0*/  DADD R10, R2, R10 ;  /* 0x00000000020a7229 */ /* 0x024fd0000000000a */
[----:B---3--:R-:W-:-:S08]  /*07e0*/  DADD R10, R10, R12 ;  /* 0x000000000a0a7229 */ /* 0x008fd0000000000c */
[----:B----4-:R-:W-:-:S08]  /*07f0*/  DADD R10, R10, R14 ;  /* 0x000000000a0a7229 */ /* 0x010fd0000000000e */
[----:B------:R-:W-:-:S08]  /*0800*/  DADD R10, R10, R16 ;  /* 0x000000000a0a7229 */ /* 0x000fd00000000010 */
[----:B------:R-:W-:-:S08]  /*0810*/  DADD R10, R10, R20 ;  /* 0x000000000a0a7229 */ /* 0x000fd00000000014 */
[----:B------:R-:W-:-:S08]  /*0820*/  DADD R10, R10, R22 ;  /* 0x000000000a0a7229 */ /* 0x000fd00000000016 */
[----:B------:R-:W-:-:S08]  /*0830*/  DADD R10, R10, R24 ;  /* 0x000000000a0a7229 */ /* 0x000fd00000000018 */
[----:B------:R-:W-:-:S11]  /*0840*/  DADD R2, R10, R26 ;  /* 0x000000000a027229 */ /* 0x000fd6000000001a */
.L_x_14:
[----:B------:R-:W-:Y:S05]  /*0850*/  BSYNC.RECONVERGENT B2 ;  /* 0x0000000000027941 */ /* 0x000fea0003800200 */
.L_x_13:
[----:B------:R-:W-:-:S13]  /*0860*/  ISETP.LT.OR P0, PT, R7, R4, P0 ;  /* 0x000000040700720c */ /* 0x000fda0000701670 */
[----:B------:R-:W-:Y:S05]  /*0870*/  @!P0 BRA `(.L_x_6) ;  /* 0x0000000000288947 */ /* 0x000fea0003800000 */
[----:B------:R-:W0:Y:S02]  /*0880*/  LDC.64 R8, c[0x0][0x380] ;  /* 0x0000e000ff087b82 */ /* 0x000e240000000a00 */
[----:B0-----:R-:W-:-:S05]  /*0890*/  IMAD.WIDE R6, R7, 0x8, R8 ;  /* 0x0000000807067825 */ /* 0x001fca00078e0208 */
[----:B------:R-:W2:Y:S04]  /*08a0*/  LDG.E.64.CONSTANT R8, desc[UR6][R6.64] ;  /* 0x0000000606087981 */ /* 0x000ea8000c1e9b00 */
[----:B------:R-:W3:Y:S04]  /*08b0*/  LDG.E.64.CONSTANT R10, desc[UR6][R6.64+0x1000] ;  /* 0x00100006060a7981 */ /* 0x000ee8000c1e9b00 */
[----:B------:R-:W4:Y:S04]  /*08c0*/  LDG.E.64.CONSTANT R12, desc[UR6][R6.64+0x2000] ;  /* 0x00200006060c7981 */ /* 0x000f28000c1e9b00 */
[----:B------:R-:W4:Y:S01]  /*08d0*/  LDG.E.64.CONSTANT R14, desc[UR6][R6.64+0x3000] ;  /* 0x00300006060e7981 */ /* 0x000f22000c1e9b00 */
[----:B--2--5:R-:W-:-:S08]  /*08e0*/  DADD R8, R2, R8 ;  /* 0x0000000002087229 */ /* 0x024fd00000000008 */
[----:B---3--:R-:W-:-:S08]  /*08f0*/  DADD R8, R8, R10 ;  /* 0x0000000008087229 */ /* 0x008fd0000000000a */
[----:B----4-:R-:W-:-:S08]  /*0900*/  DADD R8, R8, R12 ;  /* 0x0000000008087229 */ /* 0x010fd0000000000c */
[----:B------:R-:W-:-:S11]  /*0910*/  DADD R2, R8, R14 ;  /* 0x0000000008027229 */ /* 0x000fd6000000000e */
.L_x_6:
[----:B------:R-:W-:Y:S05]  /*0920*/  BSYNC.RECONVERGENT B1 ;  /* 0x0000000000017941 */ /* 0x000fea0003800200 */
.L_x_5:
[----:B------:R-:W-:-:S13]  /*0930*/  ISETP.GE.AND P0, PT, R4, 0x200, PT ;  /* 0x000002000400780c */ /* 0x000fda0003f06270 */
[----:B------:R-:W-:Y:S05]  /*0940*/  @!P0 BRA `(.L_x_15) ;  /* 0x0000000400148947 */ /* 0x000fea0003800000 */
[----:B------:R-:W0:Y:S01]  /*0950*/  S2R R12, SR_LANEID ;  /* 0x00000000000c7919 */ /* 0x000e220000000000 */
[----:B-----5:R-:W-:Y:S04]  /*0960*/  SHFL.DOWN PT, R6, R2, 0x1, 0x1f ;  /* 0x08201f0002067f89 */ /* 0x020fe800000e0000 */
[----:B------:R-:W1:Y:S02]  /*0970*/  SHFL.DOWN PT, R7, R3, 0x1, 0x1f ;  /* 0x08201f0003077f89 */ /* 0x000e6400000e0000 */
[----:B-1----:R-:W-:Y:S01]  /*0980*/  DADD R6, R6, R2 ;  /* 0x0000000006067229 */ /* 0x002fe20000000002 */
[C---:B0-----:R-:W-:Y:S02]  /*0990*/  ISETP.GT.AND P0, PT, R12.reuse, 0x1e, PT ;  /* 0x0000001e0c00780c */ /* 0x041fe40003f04270 */
[----:B------:R-:W-:-:S07]  /*09a0*/  ISETP.NE.AND P1, PT, R12, RZ, PT ;  /* 0x000000ff0c00720c */ /* 0x000fce0003f25270 */
[----:B------:R-:W-:Y:S02]  /*09b0*/  FSEL R8, R2, R6, P0 ;  /* 0x0000000602087208 */ /* 0x000fe40000000000 */
[----:B------:R-:W-:Y:S02]  /*09c0*/  FSEL R9, R3, R7, P0 ;  /* 0x0000000703097208 */ /* 0x000fe40000000000 */
[----:B------:R-:W-:Y:S01]  /*09d0*/  ISETP.GT.AND P0, PT, R12, 0x1d, PT ;  /* 0x0000001d0c00780c */ /* 0x000fe20003f04270 */
[----:B------:R-:W-:Y:S01]  /*09e0*/  SHFL.DOWN PT, R6, R8, 0x2, 0x1f ;  /* 0x08401f0008067f89 */ /* 0x000fe200000e0000 */
[----:B------:R-:W-:Y:S02]  /*09f0*/  @!P1 MOV R4, 0x400 ;  /* 0x0000040000049802 */ /* 0x000fe40000000f00 */
[----:B------:R-:W-:Y:S01]  /*0a00*/  @!P1 SHF.R.U32.HI R0, RZ, 0x2, R5 ;  /* 0x00000002ff009819 */ /* 0x000fe20000011605 */
[----:B------:R-:W0:Y:S03]  /*0a10*/  SHFL.DOWN PT, R7, R9, 0x2, 0x1f ;  /* 0x08401f0009077f89 */ /* 0x000e2600000e0000 */
[----:B------:R-:W-:Y:S01]  /*0a20*/  @!P1 LOP3.LUT R0, R0, 0xf8, RZ, 0xc0, !PT ;  /* 0x000000f800009812 */ /* 0x000fe200078ec0ff */
[----:B0-----:R-:W-:-:S10]  /*0a30*/  DADD R6, R6, R8 ;  /* 0x0000000006067229 */ /* 0x001fd40000000008 */
[----:B------:R-:W-:Y:S02]  /*0a40*/  FSEL R6, R8, R6, P0 ;  /* 0x0000000608067208 */ /* 0x000fe40000000000 */
[----:B------:R-:W-:Y:S02]  /*0a50*/  FSEL R7, R9, R7, P0 ;  /* 0x0000000709077208 */ /* 0x000fe40000000000 */
[----:B------:R-:W-:Y:S01]  /*0a60*/  ISETP.GT.AND P0, PT, R12, 0x1b, PT ;  /* 0x0000001b0c00780c */ /* 0x000fe20003f04270 */
[----:B------:R-:W-:Y:S04]  /*0a70*/  SHFL.DOWN PT, R2, R6, 0x4, 0x1f ;  /* 0x08801f0006027f89 */ /* 0x000fe800000e0000 */
[----:B------:R-:W0:Y:S01]  /*0a80*/  SHFL.DOWN PT, R3, R7, 0x4, 0x1f ;  /* 0x08801f0007037f89 */ /* 0x000e2200000e0000 */
[----:B------:R-:W1:Y:S01]  /*0a90*/  @!P1 S2R R9, SR_CgaCtaId ;  /* 0x0000000000099919 */ /* 0x000e620000008800 */
[----:B0-----:R-:W-:-:S10]  /*0aa0*/  DADD R2, R2, R6 ;  /* 0x0000000002027229 */ /* 0x001fd40000000006 */
[----:B------:R-:W-:Y:S02]  /*0ab0*/  FSEL R10, R6, R2, P0 ;  /* 0x00000002060a7208 */ /* 0x000fe40000000000 */
[----:B------:R-:W-:Y:S02]  /*0ac0*/  FSEL R11, R7, R3, P0 ;  /* 0x00000003070b7208 */ /* 0x000fe40000000000 */
[----:B------:R-:W-:Y:S01]  /*0ad0*/  ISETP.GT.AND P0, PT, R12, 0x17, PT ;  /* 0x000000170c00780c */ /* 0x000fe20003f04270 */
[----:B------:R-:W-:Y:S04]  /*0ae0*/  SHFL.DOWN PT, R2, R10, 0x8, 0x1f ;  /* 0x09001f000a027f89 */ /* 0x000fe800000e0000 */
[----:B------:R-:W0:Y:S02]  /*0af0*/  SHFL.DOWN PT, R3, R11, 0x8, 0x1f ;  /* 0x09001f000b037f89 */ /* 0x000e2400000e0000 */
[----:B0-----:R-:W-:-:S10]  /*0b00*/  DADD R2, R2, R10 ;  /* 0x0000000002027229 */ /* 0x001fd4000000000a */
[----:B------:R-:W-:Y:S02]  /*0b10*/  FSEL R6, R10, R2, P0 ;  /* 0x000000020a067208 */ /* 0x000fe40000000000 */
[----:B------:R-:W-:Y:S02]  /*0b20*/  FSEL R7, R11, R3, P0 ;  /* 0x000000030b077208 */ /* 0x000fe40000000000 */
[----:B-1----:R-:W-:Y:S01]  /*0b30*/  @!P1 LEA R11, R9, R4, 0x18 ;  /* 0x00000004090b9211 */ /* 0x002fe200078ec0ff */
[----:B------:R-:W-:Y:S01]  /*0b40*/  SHFL.DOWN PT, R2, R6, 0x10, 0x1f ;  /* 0x0a001f0006027f89 */ /* 0x000fe200000e0000 */
[----:B------:R-:W-:-:S03]  /*0b50*/  ISETP.NE.AND P0, PT, R5, RZ, PT ;  /* 0x000000ff0500720c */ /* 0x000fc60003f05270 */
[----:B------:R-:W0:Y:S01]  /*0b60*/  SHFL.DOWN PT, R3, R7, 0x10, 0x1f ;  /* 0x0a001f0007037f89 */ /* 0x000e2200000e0000 */
[----:B------:R-:W-:Y:S01]  /*0b70*/  @!P1 IMAD.IADD R11, R0, 0x1, R11 ;  /* 0x00000001000b9824 */ /* 0x000fe200078e020b */
[----:B0-----:R-:W-:-:S07]  /*0b80*/  DADD R8, R2, R6 ;  /* 0x0000000002087229 */ /* 0x001fce0000000006 */
[----:B------:R1:W-:Y:S01]  /*0b90*/  @!P1 STS.64 [R11+0x10], R8 ;  /* 0x000010080b009388 */ /* 0x0003e20000000a00 */
[----:B------:R-:W-:Y:S01]  /*0ba0*/  BAR.SYNC.DEFER_BLOCKING 0x0 ;  /* 0x0000000000007b1d */ /* 0x000fe20000010000 */
[----:B------:R-:W-:-:S04]  /*0bb0*/  ISETP.GT.AND P1, PT, R12, 0xf, PT ;  /* 0x0000000f0c00780c */ /* 0x000fc80003f24270 */
[----:B------:R-:W-:Y:S02]  /*0bc0*/  FSEL R2, R6, R8, P1 ;  /* 0x0000000806027208 */ /* 0x000fe40000800000 */
[----:B------:R-:W-:Y:S01]  /*0bd0*/  FSEL R3, R7, R9, P1 ;  /* 0x0000000907037208 */ /* 0x000fe20000800000 */
[----:B------:R-:W-:Y:S06]  /*0be0*/  @P0 BRA `(.L_x_16) ;  /* 0x0000001800440947 */ /* 0x000fec0003800000 */
[----:B------:R-:W0:Y:S01]  /*0bf0*/  S2UR UR5, SR_CgaCtaId ;  /* 0x00000000000579c3 */ /* 0x000e220000008800 */
[----:B------:R-:W-:Y:S02]  /*0c00*/  UMOV UR4, 0x400 ;  /* 0x0000040000047882 */ /* 0x000fe40000000000 */
[----:B0-----:R-:W-:-:S09]  /*0c10*/  ULEA UR4, UR5, UR4, 0x18 ;  /* 0x0000000405047291 */ /* 0x001fd2000f8ec0ff */
[----:B------:R-:W0:Y:S04]  /*0c20*/  LDS.64 R4, [UR4+0x18] ;  /* 0x00001804ff047984 */ /* 0x000e280008000a00 */
[----:B-1----:R-:W1:Y:S04]  /*0c30*/  LDS.128 R8, [UR4+0x20] ;  /* 0x00002004ff087984 */ /* 0x002e680008000c00 */
[----:B------:R-:W2:Y:S01]  /*0c40*/  LDS.128 R12, [UR4+0x30] ;  /* 0x00003004ff0c7984 */ /* 0x000ea20008000c00 */
[----:B0-----:R-:W-:-:S03]  /*0c50*/  DADD R2, R2, R4 ;  /* 0x0000000002027229 */ /* 0x001fc60000000004 */
[----:B------:R-:W0:Y:S05]  /*0c60*/  LDS.128 R4, [UR4+0x40] ;  /* 0x00004004ff047984 */ /* 0x000e2a0008000c00 */
[----:B-1----:R-:W-:-:S08]  /*0c70*/  DADD R2, R2, R8 ;  /* 0x0000000002027229 */ /* 0x002fd00000000008 */
[----:B------:R-:W-:Y:S01]  /*0c80*/  DADD R2, R2, R10 ;  /* 0x0000000002027229 */ /* 0x000fe2000000000a */
[----:B------:R-:W1:Y:S07]  /*0c90*/  LDS.128 R8, [UR4+0x50] ;  /* 0x00005004ff087984 */ /* 0x000e6e0008000c00 */
[----:B--2---:R-:W-:-:S08]  /*0ca0*/  DADD R2, R2, R12 ;  /* 0x0000000002027229 */ /* 0x004fd0000000000c */
[----:B------:R-:W-:Y:S01]  /*0cb0*/  DADD R2, R2, R14 ;  /* 0x0000000002027229 */ /* 0x000fe2000000000e */
[----:B------:R-:W2:Y:S07]  /*0cc0*/  LDS.128 R12, [UR4+0x60] ;  /* 0x00006004ff0c7984 */ /* 0x000eae0008000c00 */
[----:B0-----:R-:W-:-:S08]  /*0cd0*/  DADD R2, R2, R4 ;  /* 0x0000000002027229 */ /* 0x001fd00000000004 */
[----:B------:R-:W-:Y:S01]  /*0ce0*/  DADD R2, R2, R6 ;  /* 0x0000000002027229 */ /* 0x000fe20000000006 */
[----:B------:R-:W0:Y:S07]  /*0cf0*/  LDS.128 R4, [UR4+0x70] ;  /* 0x00007004ff047984 */ /* 0x000e2e0008000c00 */
[----:B-1----:R-:W-:-:S08]  /*0d00*/  DADD R2, R2, R8 ;  /* 0x0000000002027229 */ /* 0x002fd00000000008 */
[----:B------:R-:W-:Y:S01]  /*0d10*/  DADD R2, R2, R10 ;  /* 0x0000000002027229 */ /* 0x000fe2000000000a */
[----:B------:R-:W1:Y:S07]  /*0d20*/  LDS.128 R8, [UR4+0x80] ;  /* 0x00008004ff087984 */ /* 0x000e6e0008000c00 */
[----:B--2---:R-:W-:-:S08]  /*0d30*/  DADD R2, R2, R12 ;  /* 0x0000000002027229 */ /* 0x004fd0000000000c */
[----:B------:R-:W-:-:S08]  /*0d40*/  DADD R2, R2, R14 ;  /* 0x0000000002027229 */ /* 0x000fd0000000000e */
[----:B0-----:R-:W-:-:S08]  /*0d50*/  DADD R2, R2, R4 ;  /* 0x0000000002027229 */ /* 0x001fd00000000004 */
[----:B------:R-:W-:-:S08]  /*0d60*/  DADD R2, R2, R6 ;  /* 0x0000000002027229 */ /* 0x000fd00000000006 */
[----:B-1----:R-:W-:-:S08]  /*0d70*/  DADD R2, R2, R8 ;  /* 0x0000000002027229 */ /* 0x002fd00000000008 */
[----:B------:R-:W-:Y:S01]  /*0d80*/  DADD R2, R2, R10 ;  /* 0x0000000002027229 */ /* 0x000fe2000000000a */
[----:B------:R-:W-:Y:S10]  /*0d90*/  BRA `(.L_x_16) ;  /* 0x0000001400d87947 */ /* 0x000ff40003800000 */
.L_x_15:
[----:B------:R-:W-:Y:S01]  /*0da0*/  LOP3.LUT R0, R5, 0x3e0, RZ, 0xc0, !PT ;  /* 0x000003e005007812 */ /* 0x000fe200078ec0ff */
[----:B------:R-:W0:Y:S03]  /*0db0*/  S2R R10, SR_LANEID ;  /* 0x00000000000a7919 */ /* 0x000e260000000000 */
[----:B------:R-:W-:Y:S01]  /*0dc0*/  LOP3.LUT R9, RZ, R0, RZ, 0x33, !PT ;  /* 0x00000000ff097212 */ /* 0x000fe200078e33ff */
[----:B------:R-:W-:-:S04]  /*0dd0*/  VIADD R7, R0, 0x20 ;  /* 0x0000002000077836 */ /* 0x000fc80000000000 */
[----:B------:R-:W-:Y:S01]  /*0de0*/  IMAD.IADD R9, R9, 0x1, R4 ;  /* 0x0000000109097824 */ /* 0x000fe200078e0204 */
[----:B------:R-:W-:-:S04]  /*0df0*/  ISETP.GT.AND P0, PT, R7, R4, PT ;  /* 0x000000040700720c */ /* 0x000fc80003f04270 */
[----:B------:R-:W-:-:S05]  /*0e00*/  SEL R11, R9, 0x1f, P0 ;  /* 0x0000001f090b7807 */ /* 0x000fca0000000000 */
[----:B-----5:R-:W-:Y:S04]  /*0e10*/  SHFL.DOWN PT, R6, R2, 0x1, R11 ;  /* 0x0820000002067989 */ /* 0x020fe800000e000b */
[----:B------:R-:W1:Y:S01]  /*0e20*/  SHFL.DOWN PT, R7, R3, 0x1, R11 ;  /* 0x0820000003077989 */ /* 0x000e6200000e000b */
[C---:B0-----:R-:W-:Y:S01]  /*0e30*/  ISETP.GE.AND P0, PT, R10.reuse, R11, PT ;  /* 0x0000000b0a00720c */ /* 0x041fe20003f06270 */
[C---:B------:R-:W-:Y:S01]  /*0e40*/  VIADD R0, R10.reuse, 0x2 ;  /* 0x000000020a007836 */ /* 0x040fe20000000000 */
[----:B------:R-:W-:Y:S01]  /*0e50*/  ISETP.NE.AND P1, PT, R10, RZ, PT ;  /* 0x000000ff0a00720c */ /* 0x000fe20003f25270 */
[----:B-1----:R-:W-:-:S12]  /*0e60*/  DADD R6, R6, R2 ;  /* 0x0000000006067229 */ /* 0x002fd80000000002 */
[----:B------:R-:W0:Y:S01]  /*0e70*/  @!P1 S2R R12, SR_CgaCtaId ;  /* 0x00000000000c9919 */ /* 0x000e220000008800 */
[----:B------:R-:W-:Y:S02]  /*0e80*/  FSEL R8, R6, R2, !P0 ;  /* 0x0000000206087208 */ /* 0x000fe40004000000 */
[----:B------:R-:W-:Y:S02]  /*0e90*/  FSEL R9, R7, R3, !P0 ;  /* 0x0000000307097208 */ /* 0x000fe40004000000 */
[----:B------:R-:W-:Y:S01]  /*0ea0*/  ISETP.GT.AND P0, PT, R0, R11, PT ;  /* 0x0000000b0000720c */ /* 0x000fe20003f04270 */
[----:B------:R-:W-:Y:S01]  /*0eb0*/  SHFL.DOWN PT, R6, R8, 0x2, R11 ;  /* 0x0840000008067989 */ /* 0x000fe200000e000b */
[----:B------:R-:W-:-:S03]  /*0ec0*/  VIADD R0, R10, 0x4 ;  /* 0x000000040a007836 */ /* 0x000fc60000000000 */
[----:B------:R-:W1:Y:S02]  /*0ed0*/  SHFL.DOWN PT, R7, R9, 0x2, R11 ;  /* 0x0840000009077989 */ /* 0x000e6400000e000b */
[----:B-1----:R-:W-:-:S10]  /*0ee0*/  DADD R6, R6, R8 ;  /* 0x0000000006067229 */ /* 0x002fd40000000008 */
[----:B------:R-:W-:Y:S02]  /*0ef0*/  FSEL R6, R8, R6, P0 ;  /* 0x0000000608067208 */ /* 0x000fe40000000000 */
[----:B------:R-:W-:Y:S02]  /*0f00*/  FSEL R7, R9, R7, P0 ;  /* 0x0000000709077208 */ /* 0x000fe40000000000 */
        /* <DEDUP_REMOVED lines=16> */
[----:B------:R-:W-:Y:S02]  /*1010*/  @!P1 MOV R9, 0x400 ;  /* 0x0000040000099802 */ /* 0x000fe40000000f00 */
[----:B------:R-:W-:Y:S01]  /*1020*/  @!P1 SHF.R.U32.HI R8, RZ, 0x2, R5 ;  /* 0x00000002ff089819 */ /* 0x000fe20000011605 */
[----:B------:R-:W1:Y:S01]  /*1030*/  SHFL.DOWN PT, R3, R7, 0x10, R11 ;  /* 0x0a00000007037989 */ /* 0x000e6200000e000b */
[----:B0-----:R-:W-:-:S02]  /*1040*/  @!P1 LEA R9, R12, R9, 0x18 ;  /* 0x000000090c099211 */ /* 0x001fc400078ec0ff */
[----:B------:R-:W-:-:S05]  /*1050*/  @!P1 LOP3.LUT R8, R8, 0xf8, RZ, 0xc0, !PT ;  /* 0x000000f808089812 */ /* 0x000fca00078ec0ff */
[----:B------:R-:W-:Y:S01]  /*1060*/  @!P1 IMAD.IADD R9, R8, 0x1, R9 ;  /* 0x0000000108099824 */ /* 0x000fe200078e0209 */
[----:B-1----:R-:W-:-:S10]  /*1070*/  DADD R2, R2, R6 ;  /* 0x0000000002027229 */ /* 0x002fd40000000006 */
[----:B------:R-:W-:Y:S02]  /*1080*/  FSEL R2, R6, R2, P0 ;  /* 0x0000000206027208 */ /* 0x000fe40000000000 */
[----:B------:R-:W-:Y:S02]  /*1090*/  FSEL R3, R7, R3, P0 ;  /* 0x0000000307037208 */ /* 0x000fe40000000000 */
[----:B------:R-:W-:-:S03]  /*10a0*/  ISETP.NE.AND P0, PT, R5, RZ, PT ;  /* 0x000000ff0500720c */ /* 0x000fc60003f05270 */
[----:B------:R0:W-:Y:S01]  /*10b0*/  @!P1 STS.64 [R9+0x10], R2 ;  /* 0x0000100209009388 */ /* 0x0001e20000000a00 */
[----:B------:R-:W-:Y:S09]  /*10c0*/  BAR.SYNC.DEFER_BLOCKING 0x0 ;  /* 0x0000000000007b1d */ /* 0x000ff20000010000 */
[----:B------:R-:W-:Y:S05]  /*10d0*/  @P0 BRA `(.L_x_16) ;  /* 0x0000001400080947 */ /* 0x000fea0003800000 */
[----:B------:R-:W1:Y:S01]  /*10e0*/  S2UR UR5, SR_CgaCtaId ;  /* 0x00000000000579c3 */ /* 0x000e620000008800 */
[----:B------:R-:W-:Y:S01]  /*10f0*/  UMOV UR4, 0x400 ;  /* 0x0000040000047882 */ /* 0x000fe20000000000 */
[----:B------:R-:W-:Y:S01]  /*1100*/  ISETP.GT.AND P1, PT, R4, 0x20, PT ;  /* 0x000000200400780c */ /* 0x000fe20003f24270 */
[----:B-1----:R-:W-:-:S09]  /*1110*/  ULEA UR4, UR5, UR4, 0x18 ;  /* 0x0000000405047291 */ /* 0x002fd2000f8ec0ff */
[----:B------:R-:W1:Y:S04]  /*1120*/  LDS.64 R6, [UR4+0x18] ;  /* 0x00001804ff067984 */ /* 0x000e680008000a00 */
[----:B------:R-:W2:Y:S04]  /*1130*/  LDS.128 R12, [UR4+0x20] ;  /* 0x00002004ff0c7984 */ /* 0x000ea80008000c00 */
[----:B0-----:R-:W0:Y:S01]  /*1140*/  LDS.128 R8, [UR4+0x30] ;  /* 0x00003004ff087984 */ /* 0x001e220008000c00 */
[----:B-1----:R-:W-:-:S10]  /*1150*/  DADD R6, R2, R6 ;  /* 0x0000000002067229 */ /* 0x002fd40000000006 */
[----:B------:R-:W-:Y:S02]  /*1160*/  FSEL R2, R6, R2, P1 ;  /* 0x0000000206027208 */ /* 0x000fe40000800000 */
[----:B------:R-:W-:Y:S02]  /*1170*/  FSEL R3, R7, R3, P1 ;  /* 0x0000000307037208 */ /* 0x000fe40000800000 */
[----:B------:R-:W-:-:S04]  /*1180*/  ISETP.GT.AND P1, PT, R4, 0x40, PT ;  /* 0x000000400400780c */ /* 0x000fc80003f24270 */
[----:B--2---:R-:W-:-:S10]  /*1190*/  DADD R12, R12, R2 ;  /* 0x000000000c0c7229 */ /* 0x004fd40000000002 */
[----:B------:R-:W-:Y:S02]  /*11a0*/  FSEL R2, R12, R2, P1 ;  /* 0x000000020c027208 */ /* 0x000fe40000800000 */
[----:B------:R-:W-:Y:S02]  /*11b0*/  FSEL R3, R13, R3, P1 ;  /* 0x000000030d037208 */ /* 0x000fe40000800000 */
[----:B------:R-:W-:-:S04]  /*11c0*/  ISETP.GT.AND P1, PT, R4, 0x60, PT ;  /* 0x000000600400780c */ /* 0x000fc80003f24270 */
[----:B------:R-:W-:-:S10]  /*11d0*/  DADD R14, R2, R14 ;  /* 0x00000000020e7229 */ /* 0x000fd4000000000e */
[----:B------:R-:W-:Y:S02]  /*11e0*/  FSEL R2, R14, R2, P1 ;  /* 0x000000020e027208 */ /* 0x000fe40000800000 */
[----:B------:R-:W-:Y:S02]  /*11f0*/  FSEL R3, R15, R3, P1 ;  /* 0x000000030f037208 */ /* 0x000fe40000800000 */
[----:B------:R-:W1:Y:S01]  /*1200*/  LDS.128 R12, [UR4+0x40] ;  /* 0x00004004ff0c7984 */ /* 0x000e620008000c00 */
[----:B------:R-:W-:-:S03]  /*1210*/  ISETP.GT.AND P1, PT, R4, 0x80, PT ;  /* 0x000000800400780c */ /* 0x000fc60003f24270 */
[----:B0-----:R-:W-:-:S10]  /*1220*/  DADD R8, R8, R2 ;  /* 0x0000000008087229 */ /* 0x001fd40000000002 */
[----:B------:R-:W-:Y:S02]  /*1230*/  FSEL R2, R8, R2, P1 ;  /* 0x0000000208027208 */ /* 0x000fe40000800000 */
[----:B------:R-:W-:Y:S02]  /*1240*/  FSEL R3, R9, R3, P1 ;  /* 0x0000000309037208 */ /* 0x000fe40000800000 */
[----:B------:R-:W-:-:S04]  /*1250*/  ISETP.GT.AND P1, PT, R4, 0xa0, PT ;  /* 0x000000a00400780c */ /* 0x000fc80003f24270 */
[----:B------:R-:W-:-:S10]  /*1260*/  DADD R10, R2, R10 ;  /* 0x00000000020a7229 */ /* 0x000fd4000000000a */
[----:B------:R-:W-:Y:S02]  /*1270*/  FSEL R2, R10, R2, P1 ;  /* 0x000000020a027208 */ /* 0x000fe40000800000 */
[----:B------:R-:W-:Y:S02]  /*1280*/  FSEL R3, R11, R3, P1 ;  /* 0x000000030b037208 */ /* 0x000fe40000800000 */
[----:B------:R-:W0:Y:S01]  /*1290*/  LDS.128 R8, [UR4+0x50] ;  /* 0x00005004ff087984 */ /* 0x000e220008000c00 */
[----:B------:R-:W-:-:S03]  /*12a0*/  ISETP.GT.AND P1, PT, R4, 0xc0, PT ;  /* 0x000000c00400780c */ /* 0x000fc60003f24270 */
[----:B-1----:R-:W-:-:S10]  /*12b0*/  DADD R12, R12, R2 ;  /* 0x000000000c0c7229 */ /* 0x002fd40000000002 */
        /* <DEDUP_REMOVED lines=33> */
[----:B------:R-:W-:-:S04]  /*14d0*/  ISETP.GT.AND P1, PT, R4, 0x1c0, PT ;  /* 0x000001c00400780c */ /* 0x000fc80003f24270 */
[----:B-1----:R-:W-:-:S10]  /*14e0*/  DADD R12, R12, R2 ;  /* 0x000000000c0c7229 */ /* 0x002fd40000000002 */
[----:B------:R-:W-:Y:S02]  /*14f0*/  FSEL R2, R12, R2, P1 ;  /* 0x000000020c027208 */ /* 0x000fe40000800000 */
[----:B------:R-:W-:Y:S02]  /*1500*/  FSEL R3, R13, R3, P1 ;  /* 0x000000030d037208 */ /* 0x000fe40000800000 */
[----:B------:R-:W-:-:S04]  /*1510*/  ISETP.GT.AND P1, PT, R4, 0x1e0, PT ;  /* 0x000001e00400780c */ /* 0x000fc80003f24270 */
[----:B------:R-:W-:-:S10]  /*1520*/  DADD R14, R2, R14 ;  /* 0x00000000020e7229 */ /* 0x000fd4000000000e */
[----:B------:R-:W-:Y:S02]  /*1530*/  FSEL R2, R14, R2, P1 ;  /* 0x000000020e027208 */ /* 0x000fe40000800000 */
[----:B------:R-:W-:Y:S01]  /*1540*/  FSEL R3, R15, R3, P1 ;  /* 0x000000030f037208 */ /* 0x000fe20000800000 */
[----:B------:R-:W-:Y:S06]  /*1550*/  BRA `(.L_x_16) ;  /* 0x0000000c00e87947 */ /* 0x000fec0003800000 */
.L_x_2:
[----:B------:R-:W0:Y:S01]  /*1560*/  S2R R41, SR_TID.X ;  /* 0x0000000000297919 */ /* 0x000e220000002100 */
[----:B------:R-:W1:Y:S02]  /*1570*/  LDCU.64 UR4, c[0x0][0x380] ;  /* 0x00007000ff0477ac */ /* 0x000e640008000a00 */
[----:B-1----:R-:W-:Y:S02]  /*1580*/  IMAD.U32 R2, RZ, RZ, UR4 ;  /* 0x00000004ff027e24 */ /* 0x002fe4000f8e00ff */
[----:B------:R-:W-:Y:S02]  /*1590*/  IMAD.U32 R3, RZ, RZ, UR5 ;  /* 0x00000005ff037e24 */ /* 0x000fe4000f8e00ff */
[----:B0-----:R-:W-:-:S05]  /*15a0*/  IMAD.WIDE.U32 R18, R41, 0x8, R2 ;  /* 0x0000000829127825 */ /* 0x001fca00078e0002 */
[----:B------:R-:W2:Y:S04]  /*15b0*/  LDG.E.64.CONSTANT R20, desc[UR6][R18.64] ;  /* 0x0000000612147981 */ /* 0x000ea8000c1e9b00 */
[----:B------:R-:W2:Y:S04]  /*15c0*/  LDG.E.64.CONSTANT R6, desc[UR6][R18.64+0x1000] ;  /* 0x0010000612067981 */ /* 0x000ea8000c1e9b00 */
[----:B------:R-:W3:Y:S04]  /*15d0*/  LDG.E.64.CONSTANT R8, desc[UR6][R18.64+0x2000] ;  /* 0x0020000612087981 */ /* 0x000ee8000c1e9b00 */
[----:B------:R-:W4:Y:S04]  /*15e0*/  LDG.E.64.CONSTANT R10, desc[UR6][R18.64+0x3000] ;  /* 0x00300006120a7981 */ /* 0x000f28000c1e9b00 */
[----:B------:R-:W5:Y:S04]  /*15f0*/  LDG.E.64.CONSTANT R12, desc[UR6][R18.64+0x4000] ;  /* 0x00400006120c7981 */ /* 0x000f68000c1e9b00 */
[----:B------:R-:W5:Y:S04]  /*1600*/  LDG.E.64.CONSTANT R14, desc[UR6][R18.64+0x5000] ;  /* 0x00500006120e7981 */ /* 0x000f68000c1e9b00 */
[----:B------:R-:W5:Y:S01]  /*1610*/  LDG.E.64.CONSTANT R16, desc[UR6][R18.64+0x6000] ;  /* 0x0060000612107981 */ /* 0x000f62000c1e9b00 */
[----:B------:R-:W-:Y:S01]  /*1620*/  ISETP.GE.U32.AND P0, PT, R4, 0x1c00, PT ;  /* 0x00001c000400780c */ /* 0x000fe20003f06070 */
[----:B------:R-:W-:Y:S01]  /*1630*/  UMOV UR4, 0xe00 ;  /* 0x00000e0000047882 */ /* 0x000fe20000000000 */
[----:B--2---:R-:W-:-:S08]  /*1640*/  DADD R6, R20, R6 ;  /* 0x0000000014067229 */ /* 0x004fd00000000006 */
[----:B---3--:R-:W-:-:S08]  /*1650*/  DADD R6, R8, R6 ;  /* 0x0000000008067229 */ /* 0x008fd00000000006 */
[----:B----4-:R-:W-:-:S08]  /*1660*/  DADD R6, R10, R6 ;  /* 0x000000000a067229 */ /* 0x010fd00000000006 */
[----:B-----5:R-:W-:-:S08]  /*1670*/  DADD R6, R12, R6 ;  /* 0x000000000c067229 */ /* 0x020fd00000000006 */
[----:B------:R-:W-:-:S08]  /*1680*/  DADD R6, R14, R6 ;  /* 0x000000000e067229 */ /* 0x000fd00000000006 */
[----:B------:R-:W-:Y:S01]  /*1690*/  DADD R6, R16, R6 ;  /* 0x0000000010067229 */ /* 0x000fe20000000006 */
[----:B------:R-:W-:Y:S10]  /*16a0*/  @!P0 BRA `(.L_x_17) ;  /* 0x00000000006c8947 */ /* 0x000ff40003800000 */
[----:B------:R-:W0:Y:S01]  /*16b0*/  LDC R22, c[0x0][0x390] ;  /* 0x0000e400ff167b82 */ /* 0x000e220000000800 */
[----:B------:R-:W-:Y:S01]  /*16c0*/  VIADD R23, R4, 0xfffff200 ;  /* 0xfffff20004177836 */ /* 0x000fe20000000000 */
[----:B------:R-:W-:-:S06]  /*16d0*/  UMOV UR4, 0xe00 ;  /* 0x00000e0000047882 */ /* 0x000fcc0000000000 */
[----:B------:R-:W1:Y:S02]  /*16e0*/  LDC.64 R2, c[0x0][0x380] ;  /* 0x0000e000ff027b82 */ /* 0x000e640000000a00 */
.L_x_19:
[----:B------:R-:W-:-:S04]  /*16f0*/  VIADD R9, R41, UR4 ;  /* 0x0000000429097c36 */ /* 0x000fc80008000000 */
[----:B-1----:R-:W-:-:S05]  /*1700*/  IMAD.WIDE.U32 R8, R9, 0x8, R2 ;  /* 0x0000000809087825 */ /* 0x002fca00078e0002 */
[----:B------:R-:W2:Y:S04]  /*1710*/  LDG.E.64.CONSTANT R4, desc[UR6][R8.64] ;  /* 0x0000000608047981 */ /* 0x000ea8000c1e9b00 */
[----:B------:R-:W3:Y:S04]  /*1720*/  LDG.E.64.CONSTANT R10, desc[UR6][R8.64+0x1000] ;  /* 0x00100006080a7981 */ /* 0x000ee8000c1e9b00 */
[----:B------:R-:W4:Y:S04]  /*1730*/  LDG.E.64.CONSTANT R12, desc[UR6][R8.64+0x2000] ;  /* 0x00200006080c7981 */ /* 0x000f28000c1e9b00 */
[----:B------:R-:W5:Y:S04]  /*1740*/  LDG.E.64.CONSTANT R14, desc[UR6][R8.64+0x3000] ;  /* 0x00300006080e7981 */ /* 0x000f68000c1e9b00 */
[----:B------:R-:W5:Y:S04]  /*1750*/  LDG.E.64.CONSTANT R16, desc[UR6][R8.64+0x4000] ;  /* 0x0040000608107981 */ /* 0x000f68000c1e9b00 */
[----:B------:R-:W5:Y:S04]  /*1760*/  LDG.E.64.CONSTANT R18, desc[UR6][R8.64+0x5000] ;  /* 0x0050000608127981 */ /* 0x000f68000c1e9b00 */
[----:B------:R-:W5:Y:S01]  /*1770*/  LDG.E.64.CONSTANT R20, desc[UR6][R8.64+0x6000] ;  /* 0x0060000608147981 */ /* 0x000f62000c1e9b00 */
[----:B--2---:R-:W-:-:S08]  /*1780*/  DADD R4, R4, R6 ;  /* 0x0000000004047229 */ /* 0x004fd00000000006 */
[----:B---3--:R-:W-:-:S08]  /*1790*/  DADD R4, R10, R4 ;  /* 0x000000000a047229 */ /* 0x008fd00000000004 */
[----:B----4-:R-:W-:-:S08]  /*17a0*/  DADD R4, R12, R4 ;  /* 0x000000000c047229 */ /* 0x010fd00000000004 */
[----:B-----5:R-:W-:-:S08]  /*17b0*/  DADD R4, R14, R4 ;  /* 0x000000000e047229 */ /* 0x020fd00000000004 */
[----:B------:R-:W-:Y:S01]  /*17c0*/  DADD R16, R16, R4 ;  /* 0x0000000010107229 */ /* 0x000fe20000000004 */
[----:B0-----:R-:W-:-:S04]  /*17d0*/  IMAD.MOV.U32 R4, RZ, RZ, R22 ;  /* 0x000000ffff047224 */ /* 0x001fc800078e0016 */
[----:B------:R-:W-:-:S03]  /*17e0*/  VIADD R0, R4, -UR4 ;  /* 0x8000000404007c36 */ /* 0x000fc60008000000 */
[----:B------:R-:W-:Y:S02]  /*17f0*/  DADD R16, R18, R16 ;  /* 0x0000000012107229 */ /* 0x000fe40000000010 */
[----:B------:R-:W-:-:S06]  /*1800*/  ISETP.GE.AND P0, PT, R0, 0xe00, PT ;  /* 0x00000e000000780c */ /* 0x000fcc0003f06270 */
[----:B------:R-:W-:-:S07]  /*1810*/  DADD R6, R20, R16 ;  /* 0x0000000014067229 */ /* 0x000fce0000000010 */
[----:B------:R-:W-:Y:S05]  /*1820*/  @!P0 BRA `(.L_x_18) ;  /* 0x00000008001c8947 */ /* 0x000fea0003800000 */
[----:B------:R-:W-:-:S06]  /*1830*/  UIADD3 UR4, UPT, UPT, UR4, 0xe00, URZ ;  /* 0x00000e0004047890 */ /* 0x000fcc000fffe0ff */
[----:B------:R-:W-:-:S13]  /*1840*/  ISETP.LT.AND P0, PT, R23, UR4, PT ;  /* 0x0000000417007c0c */ /* 0x000fda000bf01270 */
[----:B------:R-:W-:Y:S05]  /*1850*/  @!P0 BRA `(.L_x_19) ;  /* 0xfffffffc00a48947 */ /* 0x000fea000383ffff */
.L_x_17:
[----:B------:R-:W-:-:S13]  /*1860*/  ISETP.LE.AND P0, PT, R4, UR4, PT ;  /* 0x0000000404007c0c */ /* 0x000fda000bf03270 */
[----:B------:R-:W-:Y:S05]  /*1870*/  @P0 BRA `(.L_x_18) ;  /* 0x0000000800080947 */ /* 0x000fea0003800000 */
[----:B------:R-:W-:Y:S01]  /*1880*/  VIADD R0, R4, -UR4 ;  /* 0x8000000404007c36 */ /* 0x000fe20008000000 */
[----:B------:R-:W-:Y:S04]  /*1890*/  BSSY.RECONVERGENT B1, `(.L_x_18) ;  /* 0x0000080000017945 */ /* 0x000fe80003800200 */
[----:B------:R-:W-:-:S13]  /*18a0*/  ISETP.GE.AND P0, PT, R41, R0, PT ;  /* 0x000000002900720c */ /* 0x000fda0003f06270 */
[----:B------:R-:W-:Y:S05]  /*18b0*/  @P0 BRA `(.L_x_20) ;  /* 0x0000000400f40947 */ /* 0x000fea0003800000 */
[----:B------:R-:W-:Y:S01]  /*18c0*/  LOP3.LUT R5, RZ, R41, RZ, 0x33, !PT ;  /* 0x00000029ff057212 */ /* 0x000fe200078e33ff */
[----:B------:R-:W-:Y:S01]  /*18d0*/  BSSY.RECONVERGENT B2, `(.L_x_21) ;  /* 0x0000014000027945 */ /* 0x000fe20003800200 */
[----:B------:R-:W-:Y:S02]  /*18e0*/  IMAD.MOV.U32 R45, RZ, RZ, R41 ;  /* 0x000000ffff2d7224 */ /* 0x000fe400078e0029 */
[----:B------:R-:W-:-:S04]  /*18f0*/  IADD3 R4, PT, PT, R4, -UR4, R5 ;  /* 0x8000000404047c10 */ /* 0x000fc8000fffe005 */
[C---:B------:R-:W-:Y:S02]  /*1900*/  LOP3.LUT R5, R4.reuse, 0x600, RZ, 0xc0, !PT ;  /* 0x0000060004057812 */ /* 0x040fe400078ec0ff */
[----:B------:R-:W-:Y:S02]  /*1910*/  ISETP.GE.U32.AND P1, PT, R4, 0x600, PT ;  /* 0x000006000400780c */ /* 0x000fe40003f26070 */
[----:B------:R-:W-:-:S13]  /*1920*/  ISETP.NE.AND P0, PT, R5, 0x600, PT ;  /* 0x000006000500780c */ /* 0x000fda0003f05270 */
[----:B------:R-:W-:Y:S05]  /*1930*/  @!P0 BRA `(.L_x_22) ;  /* 0x0000000000348947 */ /* 0x000fea0003800000 */
[----:B------:R-:W-:Y:S01]  /*1940*/  LEA.HI R4, R4, 0x1, RZ, 0x17 ;  /* 0x0000000104047811 */ /* 0x000fe200078fb8ff */
[----:B------:R-:W-:Y:S02]  /*1950*/  VIADD R9, R41, UR4 ;  /* 0x0000000429097c36 */ /* 0x000fe40008000000 */
[----:B------:R-:W-:Y:S01]  /*1960*/  IMAD.MOV.U32 R45, RZ, RZ, R41 ;  /* 0x000000ffff2d7224 */ /* 0x000fe200078e0029 */
[----:B------:R-:W-:-:S05]  /*1970*/  LOP3.LUT R4, R4, 0x3, RZ, 0xc0, !PT ;  /* 0x0000000304047812 */ /* 0x000fca00078ec0ff */
[----:B------:R-:W-:-:S07]  /*1980*/  IMAD.MOV R8, RZ, RZ, -R4 ;  /* 0x000000ffff087224 */ /* 0x000fce00078e0a04 */
.L_x_23:
[----:B------:R-:W-:-:S06]  /*1990*/  IMAD.WIDE.U32 R4, R9, 0x8, R2 ;  /* 0x0000000809047825 */ /* 0x000fcc00078e0002 */
[----:B------:R-:W2:Y:S01]  /*19a0*/  LDG.E.64.CONSTANT R4, desc[UR6][R4.64] ;  /* 0x0000000604047981 */ /* 0x000ea2000c1e9b00 */
[----:B------:R-:W-:Y:S02]  /*19b0*/  VIADD R8, R8, 0x1 ;  /* 0x0000000108087836 */ /* 0x000fe40000000000 */
[----:B------:R-:W-:Y:S02]  /*19c0*/  VIADD R45, R45, 0x200 ;  /* 0x000002002d2d7836 */ /* 0x000fe40000000000 */
[----:B------:R-:W-:Y:S01]  /*19d0*/  VIADD R9, R9, 0x200 ;  /* 0x0000020009097836 */ /* 0x000fe20000000000 */
[----:B------:R-:W-:Y:S01]  /*19e0*/  ISETP.NE.AND P0, PT, R8, RZ, PT ;  /* 0x000000ff0800720c */ /* 0x000fe20003f05270 */
[----:B--2---:R-:W-:-:S12]  /*19f0*/  DADD R6, R4, R6 ;  /* 0x0000000004067229 */ /* 0x004fd80000000006 */
[----:B------:R-:W-:Y:S05]  /*1a00*/  @P0 BRA `(.L_x_23) ;  /* 0xfffffffc00e00947 */ /* 0x000fea000383ffff */
.L_x_22:
[----:B------:R-:W-:Y:S05]  /*1a10*/  BSYNC.RECONVERGENT B2 ;  /* 0x0000000000027941 */ /* 0x000fea0003800200 */
.L_x_21:
[----:B------:R-:W-:Y:S05]  /*1a20*/  @!P1 BRA `(.L_x_20) ;  /* 0x0000000400989947 */ /* 0x000fea0003800000 */
[----:B------:R-:W0:Y:S01]  /*1a30*/  LDCU.64 UR8, c[0x0][0x380] ;  /* 0x00007000ff0877ac */ /* 0x000e220008000a00 */
[----:B------:R-:W-:Y:S01]  /*1a40*/  IMAD.IADD R9, R0, 0x1, -R45 ;  /* 0x0000000100097824 */ /* 0x000fe200078e0a2d */
[C---:B------:R-:W-:Y:S01]  /*1a50*/  IADD3 R5, P0, PT, R45.reuse, UR4, RZ ;  /* 0x000000042d057c10 */ /* 0x040fe2000ff1e0ff */
[----:B------:R-:W-:Y:S01]  /*1a60*/  BSSY.RECONVERGENT B2, `(.L_x_24) ;  /* 0x0000039000027945 */ /* 0x000fe20003800200 */
[----:B------:R-:W-:Y:S02]  /*1a70*/  VIADD R43, R45, UR4 ;  /* 0x000000042d2b7c36 */ /* 0x000fe40008000000 */
[----:B------:R-:W-:Y:S01]  /*1a80*/  ISETP.GT.AND P1, PT, R9, 0x1800, PT ;  /* 0x000018000900780c */ /* 0x000fe20003f24270 */
[----:B------:R-:W-:Y:S01]  /*1a90*/  IMAD.X R8, RZ, RZ, RZ, P0 ;  /* 0x000000ffff087224 */ /* 0x000fe200000e06ff */
[----:B0-----:R-:W-:-:S04]  /*1aa0*/  LEA R4, P0, R5, UR8, 0x3 ;  /* 0x0000000805047c11 */ /* 0x001fc8000f8018ff */
[----:B------:R-:W-:Y:S02]  /*1ab0*/  LEA.HI.X R5, R5, UR9, R8, 0x3, P0 ;  /* 0x0000000905057c11 */ /* 0x000fe400080f1c08 */
[----:B------:R-:W-:-:S05]  /*1ac0*/  IADD3 R4, P0, PT, R4, 0x2000, RZ ;  /* 0x0000200004047810 */ /* 0x000fca0007f1e0ff */
[----:B------:R-:W-:Y:S01]  /*1ad0*/  IMAD.X R5, RZ, RZ, R5, P0 ;  /* 0x000000ffff057224 */ /* 0x000fe200000e0605 */
[----:B------:R-:W-:Y:S01]  /*1ae0*/  PLOP3.LUT P0, PT, PT, PT, PT, 0x80, 0x8 ;  /* 0x000000000008781c */ /* 0x000fe20003f0f070 */
[----:B------:R-:W-:-:S12]  /*1af0*/  @!P1 BRA `(.L_x_25) ;  /* 0x0000000000bc9947 */ /* 0x000fd80003800000 */
[----:B------:R-:W-:Y:S01]  /*1b00*/  PLOP3.LUT P0, PT, PT, PT, PT, 0x8, 0x80 ;  /* 0x000000000080781c */ /* 0x000fe20003f0e170 */
[----:B------:R-:W-:-:S12]  /*1b10*/  VIADD R40, R0, 0xffffe800 ;  /* 0xffffe80000287836 */ /* 0x000fd80000000000 */
.L_x_26:
[C---:B------:R-:W-:Y:S01]  /*1b20*/  IMAD.WIDE.U32 R38, R43.reuse, 0x8, R2 ;  /* 0x000000082b267825 */ /* 0x040fe200078e0002 */
[----:B------:R-:W2:Y:S04]  /*1b30*/  LDG.E.64.CONSTANT R8, desc[UR6][R4.64+-0x1000] ;  /* 0xfff0000604087981 */ /* 0x000ea8000c1e9b00 */
[----:B------:R-:W3:Y:S04]  /*1b40*/  LDG.E.64.CONSTANT R10, desc[UR6][R4.64] ;  /* 0x00000006040a7981 */ /* 0x000ee8000c1e9b00 */
[----:B------:R-:W4:Y:S01]  /*1b50*/  LDG.E.64.CONSTANT R38, desc[UR6][R38.64] ;  /* 0x0000000626267981 */ /* 0x000f22000c1e9b00 */
[----:B------:R-:W-:-:S03]  /*1b60*/  VIADD R15, R43, 0x800 ;  /* 0x000008002b0f7836 */ /* 0x000fc60000000000 */
[----:B------:R-:W5:Y:S01]  /*1b70*/  LDG.E.64.CONSTANT R12, desc[UR6][R4.64+0x1000] ;  /* 0x00100006040c7981 */ /* 0x000f62000c1e9b00 */
[----:B------:R-:W-:-:S03]  /*1b80*/  IMAD.WIDE.U32 R14, R15, 0x8, R2 ;  /* 0x000000080f0e7825 */ /* 0x000fc600078e0002 */
[----:B------:R-:W5:Y:S04]  /*1b90*/  LDG.E.64.CONSTANT R16, desc[UR6][R4.64+0x3000] ;  /* 0x0030000604107981 */ /* 0x000f68000c1e9b00 */
[----:B------:R-:W5:Y:S04]  /*1ba0*/  LDG.E.64.CONSTANT R14, desc[UR6][R14.64] ;  /* 0x000000060e0e7981 */ /* 0x000f68000c1e9b00 */
[----:B------:R-:W5:Y:S01]  /*1bb0*/  LDG.E.64.CONSTANT R18, desc[UR6][R4.64+0x4000] ;  /* 0x0040000604127981 */ /* 0x000f62000c1e9b00 */
        /* <DEDUP_REMOVED lines=11> */
[----:B------:R-:W5:Y:S04]  /*1c70*/  LDG.E.64.CONSTANT R34, desc[UR6][R4.64+0xc000] ;  /* 0x00c0000604227981 */ /* 0x000f68000c1e9b00 */
[----:B------:R0:W5:Y:S01]  /*1c80*/  LDG.E.64.CONSTANT R36, desc[UR6][R4.64+0xd000] ;  /* 0x00d0000604247981 */ /* 0x000162000c1e9b00 */
[----:B------:R-:W-:-:S05]  /*1c90*/  VIADD R45, R45, 0x2000 ;  /* 0x000020002d2d7836 */ /* 0x000fca0000000000 */
[----:B------:R-:W-:Y:S02]  /*1ca0*/  ISETP.GE.AND P1, PT, R45, R40, PT ;  /* 0x000000282d00720c */ /* 0x000fe40003f26270 */
[----:B0-----:R-:W-:Y:S01]  /*1cb0*/  IADD3 R4, P2, PT, R4, 0x10000, RZ ;  /* 0x0001000004047810 */ /* 0x001fe20007f5e0ff */
[----:B------:R-:W-:-:S04]  /*1cc0*/  VIADD R43, R43, 0x2000 ;  /* 0x000020002b2b7836 */ /* 0x000fc80000000000 */
[----:B------:R-:W-:Y:S01]  /*1cd0*/  IMAD.X R5, RZ, RZ, R5, P2 ;  /* 0x000000ffff057224 */ /* 0x000fe200010e0605 */
[----:B----4-:R-:W-:-:S08]  /*1ce0*/  DADD R38, R38, R6 ;  /* 0x0000000026267229 */ /* 0x010fd00000000006 */
[----:B--2---:R-:W-:-:S08]  /*1cf0*/  DADD R8, R38, R8 ;  /* 0x0000000026087229 */ /* 0x004fd00000000008 */
[----:B---3--:R-:W-:-:S08]  /*1d00*/  DADD R8, R8, R10 ;  /* 0x0000000008087229 */ /* 0x008fd0000000000a */
[----:B-----5:R-:W-:-:S08]  /*1d10*/  DADD R8, R8, R12 ;  /* 0x0000000008087229 */ /* 0x020fd0000000000c */
        /* <DEDUP_REMOVED lines=13> */
.L_x_25:
[----:B------:R-:W-:Y:S05]  /*1df0*/  BSYNC.RECONVERGENT B2 ;  /* 0x0000000000027941 */ /* 0x000fea0003800200 */
.L_x_24:
[----:B------:R-:W-:Y:S01]  /*1e00*/  IMAD.IADD R8, R0, 0x1, -R45 ;  /* 0x0000000100087824 */ /* 0x000fe200078e0a2d */
[----:B------:R-:W-:Y:S04]  /*1e10*/  BSSY.RECONVERGENT B2, `(.L_x_27) ;  /* 0x000001c000027945 */ /* 0x000fe80003800200 */
[----:B------:R-:W-:-:S13]  /*1e20*/  ISETP.GT.AND P1, PT, R8, 0x800, PT ;  /* 0x000008000800780c */ /* 0x000fda0003f24270 */
[----:B------:R-:W-:Y:S05]  /*1e30*/  @!P1 BRA `(.L_x_28) ;  /* 0x0000000000649947 */ /* 0x000fea0003800000 */
        /* <DEDUP_REMOVED lines=9> */
[----:B------:R-:W5:Y:S04]  /*1ed0*/  LDG.E.64.CONSTANT R22, desc[UR6][R4.64+0x4000] ;  /* 0x0040000604167981 */ /* 0x000f68000c1e9b00 */
[----:B------:R0:W5:Y:S01]  /*1ee0*/  LDG.E.64.CONSTANT R8, desc[UR6][R4.64+0x5000] ;  /* 0x0050000604087981 */ /* 0x000162000c1e9b00 */
[----:B------:R-:W-:Y:S01]  /*1ef0*/  PLOP3.LUT P0, PT, PT, PT, PT, 0x8, 0x80 ;  /* 0x000000000080781c */ /* 0x000fe20003f0e170 */
[----:B------:R-:W-:-:S02]  /*1f00*/  VIADD R45, R45, 0x1000 ;  /* 0x000010002d2d7836 */ /* 0x000fc40000000000 */
[----:B------:R-:W-:Y:S01]  /*1f10*/  VIADD R43, R43, 0x1000 ;  /* 0x000010002b2b7836 */ /* 0x000fe20000000000 */
[----:B----4-:R-:W-:-:S08]  /*1f20*/  DADD R6, R6, R10 ;  /* 0x0000000006067229 */ /* 0x010fd0000000000a */
[----:B--2---:R-:W-:-:S08]  /*1f30*/  DADD R6, R6, R12 ;  /* 0x0000000006067229 */ /* 0x004fd0000000000c */
[----:B---3--:R-:W-:-:S08]  /*1f40*/  DADD R6, R6, R14 ;  /* 0x0000000006067229 */ /* 0x008fd0000000000e */
[----:B-----5:R-:W-:-:S08]  /*1f50*/  DADD R6, R6, R16 ;  /* 0x0000000006067229 */ /* 0x020fd00000000010 */
[----:B------:R-:W-:-:S08]  /*1f60*/  DADD R6, R6, R18 ;  /* 0x0000000006067229 */ /* 0x000fd00000000012 */
[----:B------:R-:W-:Y:S01]  /*1f70*/  DADD R6, R6, R20 ;  /* 0x0000000006067229 */ /* 0x000fe20000000014 */
[----:B------:R-:W-:-:S07]  /*1f80*/  IADD3 R10, P1, PT, R4, 0x8000, RZ ;  /* 0x00008000040a7810 */ /* 0x000fce0007f3e0ff */
[----:B------:R-:W-:Y:S01]  /*1f90*/  DADD R6, R6, R22 ;  /* 0x0000000006067229 */ /* 0x000fe20000000016 */
[----:B0-----:R-:W-:Y:S02]  /*1fa0*/  IMAD.X R5, RZ, RZ, R5, P1 ;  /* 0x000000ffff057224 */ /* 0x001fe400008e0605 */
[----:B------:R-:W-:-:S05]  /*1fb0*/  IMAD.MOV.U32 R4, RZ, RZ, R10 ;  /* 0x000000ffff047224 */ /* 0x000fca00078e000a */
[----:B------:R-:W-:-:S11]  /*1fc0*/  DADD R6, R6, R8 ;  /* 0x0000000006067229 */ /* 0x000fd60000000008 */
.L_x_28:
[----:B------:R-:W-:Y:S05]  /*1fd0*/  BSYNC.RECONVERGENT B2 ;  /* 0x0000000000027941 */ /* 0x000fea0003800200 */
.L_x_27:
[----:B------:R-:W-:-:S13]  /*1fe0*/  ISETP.LT.OR P0, PT, R45, R0, P0 ;  /* 0x000000002d00720c */ /* 0x000fda0000701670 */
[----:B------:R-:W-:Y:S05]  /*1ff0*/  @!P0 BRA `(.L_x_20) ;  /* 0x0000000000248947 */ /* 0x000fea0003800000 */
[----:B------:R-:W-:Y:S01]  /*2000*/  IMAD.WIDE.U32 R2, R43, 0x8, R2 ;  /* 0x000000082b027825 */ /* 0x000fe200078e0002 */
[----:B------:R-:W2:Y:S04]  /*2010*/  LDG.E.64.CONSTANT R8, desc[UR6][R4.64+-0x1000] ;  /* 0xfff0000604087981 */ /* 0x000ea8000c1e9b00 */
[----:B------:R-:W3:Y:S04]  /*2020*/  LDG.E.64.CONSTANT R10, desc[UR6][R4.64] ;  /* 0x00000006040a7981 */ /* 0x000ee8000c1e9b00 */
[----:B------:R-:W4:Y:S04]  /*2030*/  LDG.E.64.CONSTANT R2, desc[UR6][R2.64] ;  /* 0x0000000602027981 */ /* 0x000f28000c1e9b00 */
[----:B------:R-:W5:Y:S01]  /*2040*/  LDG.E.64.CONSTANT R12, desc[UR6][R4.64+0x1000] ;  /* 0x00100006040c7981 */ /* 0x000f62000c1e9b00 */
[----:B----4-:R-:W-:-:S08]  /*2050*/  DADD R6, R6, R2 ;  /* 0x0000000006067229 */ /* 0x010fd00000000002 */
[----:B--2---:R-:W-:-:S08]  /*2060*/  DADD R6, R6, R8 ;  /* 0x0000000006067229 */ /* 0x004fd00000000008 */
[----:B---3--:R-:W-:-:S08]  /*2070*/  DADD R6, R6, R10 ;  /* 0x0000000006067229 */ /* 0x008fd0000000000a */
[----:B-----5:R-:W-:-:S11]  /*2080*/  DADD R6, R6, R12 ;  /* 0x0000000006067229 */ /* 0x020fd6000000000c */
.L_x_20:
[----:B------:R-:W-:Y:S05]  /*2090*/  BSYNC.RECONVERGENT B1 ;  /* 0x0000000000017941 */ /* 0x000fea0003800200 */
.L_x_18:
[----:B------:R-:W0:Y:S01]  /*20a0*/  S2R R0, SR_LANEID ;  /* 0x0000000000007919 */ /* 0x000e220000000000 */
[----:B------:R-:W-:Y:S04]  /*20b0*/  SHFL.DOWN PT, R2, R6, 0x1, 0x1f ;  /* 0x08201f0006027f89 */ /* 0x000fe800000e0000 */
[----:B------:R-:W1:Y:S02]  /*20c0*/  SHFL.DOWN PT, R3, R7, 0x1, 0x1f ;  /* 0x08201f0007037f89 */ /* 0x000e6400000e0000 */
[----:B-1----:R-:W-:Y:S01]  /*20d0*/  DADD R2, R2, R6 ;  /* 0x0000000002027229 */ /* 0x002fe20000000006 */
[C---:B0-----:R-:W-:Y:S02]  /*20e0*/  ISETP.GT.AND P0, PT, R0.reuse, 0x1e, PT ;  /* 0x0000001e0000780c */ /* 0x041fe40003f04270 */
[----:B------:R-:W-:-:S07]  /*20f0*/  ISETP.NE.AND P1, PT, R0, RZ, PT ;  /* 0x000000ff0000720c */ /* 0x000fce0003f25270 */
        /* <DEDUP_REMOVED lines=15> */
[----:B------:R-:W-:Y:S01]  /*21f0*/  ISETP.GT.AND P0, PT, R0, 0x17, PT ;  /* 0x000000170000780c */ /* 0x000fe20003f04270 */
[----:B------:R-:W-:Y:S01]  /*2200*/  SHFL.DOWN PT, R2, R6, 0x8, 0x1f ;  /* 0x09001f0006027f89 */ /* 0x000fe200000e0000 */
[----:B------:R-:W-:-:S03]  /*2210*/  @!P1 MOV R8, 0x400 ;  /* 0x0000040000089802 */ /* 0x000fc60000000f00 */
[----:B------:R-:W0:Y:S01]  /*2220*/  SHFL.DOWN PT, R3, R7, 0x8, 0x1f ;  /* 0x09001f0007037f89 */ /* 0x000e2200000e0000 */
[----:B-1----:R-:W-:Y:S01]  /*2230*/  @!P1 LEA R11, R11, R8, 0x18 ;  /* 0x000000080b0b9211 */ /* 0x002fe200078ec0ff */
[----:B0-----:R-:W-:-:S10]  /*2240*/  DADD R2, R2, R6 ;  /* 0x0000000002027229 */ /* 0x001fd40000000006 */
[----:B------:R-:W-:Y:S02]  /*2250*/  FSEL R4, R6, R2, P0 ;  /* 0x0000000206047208 */ /* 0x000fe40000000000 */
[----:B------:R-:W-:Y:S02]  /*2260*/  FSEL R5, R7, R3, P0 ;  /* 0x0000000307057208 */ /* 0x000fe40000000000 */
[----:B------:R-:W-:Y:S01]  /*2270*/  @!P1 SHF.R.U32.HI R6, RZ, 0x2, R41 ;  /* 0x00000002ff069819 */ /* 0x000fe20000011629 */
[----:B------:R-:W-:Y:S01]  /*2280*/  SHFL.DOWN PT, R2, R4, 0x10, 0x1f ;  /* 0x0a001f0004027f89 */ /* 0x000fe200000e0000 */
[----:B------:R-:W-:Y:S02]  /*2290*/  ISETP.NE.AND P0, PT, R41, RZ, PT ;  /* 0x000000ff2900720c */ /* 0x000fe40003f05270 */
[----:B------:R-:W-:Y:S01]  /*22a0*/  @!P1 LOP3.LUT R6, R6, 0xf8, RZ, 0xc0, !PT ;  /* 0x000000f806069812 */ /* 0x000fe200078ec0ff */
[----:B------:R-:W0:Y:S04]  /*22b0*/  SHFL.DOWN PT, R3, R5, 0x10, 0x1f ;  /* 0x0a001f0005037f89 */ /* 0x000e2800000e0000 */
[----:B------:R-:W-:Y:S01]  /*22c0*/  @!P1 IMAD.IADD R11, R6, 0x1, R11 ;  /* 0x00000001060b9824 */ /* 0x000fe200078e020b */
[----:B0-----:R-:W-:-:S07]  /*22d0*/  DADD R2, R2, R4 ;  /* 0x0000000002027229 */ /* 0x001fce0000000004 */
[----:B------:R0:W-:Y:S01]  /*22e0*/  @!P1 STS.64 [R11+0x10], R2 ;  /* 0x000010020b009388 */ /* 0x0001e20000000a00 */
[----:B------:R-:W-:Y:S01]  /*22f0*/  BAR.SYNC.DEFER_BLOCKING 0x0 ;  /* 0x0000000000007b1d */ /* 0x000fe20000010000 */
[----:B------:R-:W-:-:S04]  /*2300*/  ISETP.GT.AND P1, PT, R0, 0xf, PT ;  /* 0x0000000f0000780c */ /* 0x000fc80003f24270 */
[----:B------:R-:W-:Y:S02]  /*2310*/  FSEL R0, R4, R2, P1 ;  /* 0x0000000204007208 */ /* 0x000fe40000800000 */
[----:B------:R-:W-:-:S03]  /*2320*/  FSEL R5, R5, R3, P1 ;  /* 0x0000000305057208 */ /* 0x000fc60000800000 */
[----:B0-----:R-:W-:Y:S02]  /*2330*/  IMAD.MOV.U32 R2, RZ, RZ, R0 ;  /* 0x000000ffff027224 */ /* 0x001fe400078e0000 */
[----:B------:R-:W-:Y:S01]  /*2340*/  IMAD.MOV.U32 R3, RZ, RZ, R5 ;  /* 0x000000ffff037224 */ /* 0x000fe200078e0005 */
[----:B------:R-:W-:Y:S06]  /*2350*/  @P0 BRA `(.L_x_16) ;  /* 0x0000000000680947 */ /* 0x000fec0003800000 */
[----:B------:R-:W0:Y:S01]  /*2360*/  S2UR UR5, SR_CgaCtaId ;  /* 0x00000000000579c3 */ /* 0x000e220000008800 */
[----:B------:R-:W-:Y:S02]  /*2370*/  UMOV UR4, 0x400 ;  /* 0x0000040000047882 */ /* 0x000fe40000000000 */
[----:B0-----:R-:W-:-:S09]  /*2380*/  ULEA UR4, UR5, UR4, 0x18 ;  /* 0x0000000405047291 */ /* 0x001fd2000f8ec0ff */
[----:B------:R-:W0:Y:S04]  /*2390*/  LDS.64 R4, [UR4+0x18] ;  /* 0x00001804ff047984 */ /* 0x000e280008000a00 */
[----:B------:R-:W1:Y:S04]  /*23a0*/  LDS.128 R8, [UR4+0x20] ;  /* 0x00002004ff087984 */ /* 0x000e680008000c00 */
        /* <DEDUP_REMOVED lines=20> */
[----:B------:R-:W-:-:S11]  /*24f0*/  DADD R2, R2, R10 ;  /* 0x0000000002027229 */ /* 0x000fd6000000000a */
.L_x_16:
[----:B------:R-:W-:Y:S05]  /*2500*/  BSYNC.RECONVERGENT B0 ;  /* 0x0000000000007941 */ /* 0x000fea0003800200 */
.L_x_1:
[----:B------:R-:W-:Y:S05]  /*2510*/  @P0 EXIT ;  /* 0x000000000000094d */ /* 0x000fea0003800000 */
[----:B------:R-:W0:Y:S01]  /*2520*/  LDCU.64 UR4, c[0x0][0x398] ;  /* 0x00007300ff0477ac */ /* 0x000e220008000a00 */
[----:B------:R-:W2:Y:S01]  /*2530*/  LDC.64 R4, c[0x0][0x388] ;  /* 0x0000e200ff047b82 */ /* 0x000ea20000000a00 */
[----:B0-----:R-:W-:-:S07]  /*2540*/  DADD R2, R2, UR4 ;  /* 0x0000000402027e29 */ /* 0x001fce0008000000 */
[----:B--2---:R-:W-:Y:S01]  /*2550*/  STG.E.64 desc[UR6][R4.64], R2 ;  /* 0x0000000204007986 */ /* 0x004fe2000c101b06 */
[----:B------:R-:W-:Y:S05]  /*2560*/  EXIT ;  /* 0x000000000000794d */ /* 0x000fea0003800000 */
.L_x_29:
[----:B------:R-:W-:-:S00]  /*2570*/  BRA `(.L_x_29) ;  /* 0xfffffffc00fc7947 */ /* 0x000fc0000383ffff */
[----:B------:R-:W-:-:S00]  /*2580*/  NOP ;  /* 0x0000000000007918 */ /* 0x000fc00000000000 */
[----:B------:R-:W-:-:S00]  /*2590*/  NOP ;  /* 0x0000000000007918 */ /* 0x000fc00000000000 */
[----:B------:R-:W-:-:S00]  /*25a0*/  NOP ;  /* 0x0000000000007918 */ /* 0x000fc00000000000 */
[----:B------:R-:W-:-:S00]  /*25b0*/  NOP ;  /* 0x0000000000007918 */ /* 0x000fc00000000000 */
[----:B------:R-:W-:-:S00]  /*25c0*/  NOP ;  /* 0x0000000000007918 */ /* 0x000fc00000000000 */
[----:B------:R-:W-:-:S00]  /*25d0*/  NOP ;  /* 0x0000000000007918 */ /* 0x000fc00000000000 */
[----:B------:R-:W-:-:S00]  /*25e0*/  NOP ;  /* 0x0000000000007918 */ /* 0x000fc00000000000 */
[----:B------:R-:W-:-:S00]  /*25f0*/  NOP ;  /* 0x0000000000007918 */ /* 0x000fc00000000000 */
.L_x_454:


//--------------------- .text._ZN3cub18CUB_300001_SM_10006detail6reduce18DeviceReduceKernelINS2_10policy_hubIdyN4cuda3std3__44plusIdEEE10Policy1000EN6thrust24THRUST_300001_SM_1000_NS6detail15normal_iteratorINSD_10device_ptrIdEEEEyS9_dNS7_10__identityEEEvT0_PT3_T1_NS0_13GridEvenShareISN_EET2_T4_ --------------------------
	.section	.text._ZN3cub18CUB_300001_SM_10006detail6reduce18DeviceReduceKernelINS2_10policy_hubIdyN4cuda3std3__44plusIdEEE10Policy1000EN6thrust24THRUST_300001_SM_1000_NS6detail15normal_iteratorINSD_10device_ptrIdEEEEyS9_dNS7_10__identityEEEvT0_PT3_T1_NS0_13GridEvenShareISN_EET2_T4_,"ax",@progbits
	.align	128
        .global         _ZN3cub18CUB_300001_SM_10006detail6reduce18DeviceReduceKernelINS2_10policy_hubIdyN4cuda3std3__44plusIdEEE10Policy1000EN6thrust24THRUST_300001_SM_1000_NS6detail15normal_iteratorINSD_10device_ptrIdEEEEyS9_dNS7_10__identityEEEvT0_PT3_T1_NS0_13GridEvenShareISN_EET2_T4_
        .type           _ZN3cub18CUB_300001_SM_10006detail6reduce18DeviceReduceKernelINS2_10policy_hubIdyN4cuda3std3__44plusIdEEE10Policy1000EN6thrust24THRUST_300001_SM_1000_NS6detail15normal_iteratorINSD_10device_ptrIdEEEEyS9_dNS7_10__identityEEEvT0_PT3_T1_NS0_13GridEvenShareISN_EET2_T4_,@function
        .size           _ZN3cub18CUB_300001_SM_10006detail6reduce18DeviceReduceKernelINS2_10policy_hubIdyN4cuda3std3__44plusIdEEE10Policy1000EN6thrust24THRUST_300001_SM_1000_NS6detail15normal_iteratorINSD_10device_ptrIdEEEEyS9_dNS7_10__identityEEEvT0_PT3_T1_NS0_13GridEvenShareISN_EET2_T4_,(.L_x_455 - _ZN3cub18CUB_300001_SM_10006detail6reduce18DeviceReduceKernelINS2_10policy_hubIdyN4cuda3std3__44plusIdEEE10Policy1000EN6thrust24THRUST_300001_SM_1000_NS6detail15normal_iteratorINSD_10device_ptrIdEEEEyS9_dNS7_10__identityEEEvT0_PT3_T1_NS0_13GridEvenShareISN_EET2_T4_)
        .other          _ZN3cub18CUB_300001_SM_10006detail6reduce18DeviceReduceKernelINS2_10policy_hubIdyN4cuda3std3__44plusIdEEE10Policy1000EN6thrust24THRUST_300001_SM_1000_NS6detail15normal_iteratorINSD_10device_ptrIdEEEEyS9_dNS7_10__identityEEEvT0_PT3_T1_NS0_13GridEvenShareISN_EET2_T4_,@"STO_CUDA_ENTRY STV_DEFAULT"
_ZN3cub18CUB_300001_SM_10006detail6reduce18DeviceReduceKernelINS2_10policy_hubIdyN4cuda3std3__44plusIdEEE10Policy1000EN6thrust24THRUST_300001_SM_1000_NS6detail15normal_iteratorINSD_10device_ptrIdEEEEyS9_dNS7_10__identityEEEvT0_PT3_T1_NS0_13GridEvenShareISN_EET2_T4_:
.text._ZN3cub18CUB_300001_SM_10006detail6reduce18DeviceReduceKernelINS2_10policy_hubIdyN4cuda3std3__44plusIdEEE10Policy1000EN6thrust24THRUST_300001_SM_1000_NS6detail15normal_iteratorINSD_10device_ptrIdEEEEyS9_dNS7_10__identityEEEvT0_PT3_T1_NS0_13GridEvenShareISN_EET2_T4_:
[----:B------:R-:W-:Y:S08]  /*0000*/  LDC R1, c[0x0][0x37c] ;  /* 0x0000df00ff017b82 */ /* 0x000ff00000000800 */
[----:B------:R-:W0:Y:S01]  /*0010*/  S2UR UR18, SR_CTAID.X ;  /* 0x00000000001279c3 */ /* 0x000e220000002500 */
[----:B------:R-:W1:Y:S01]  /*0020*/  LDCU.64 UR4, c[0x0][0x3b8] ;  /* 0x00007700ff0477ac */ /* 0x000e620008000a00 */
[----:B------:R-:W-:Y:S01]  /*0030*/  BSSY.RECONVERGENT B0, `(.L_x_30) ;  /* 0x0000277000007945 */ /* 0x000fe20003800200 */
[----:B------:R-:W2:Y:S01]  /*0040*/  LDCU UR11, c[0x0][0x3c0] ;  /* 0x00007800ff0b77ac */ /* 0x000ea20008000800 */
[----:B------:R-:W3:Y:S01]  /*0050*/  LDCU.64 UR16, c[0x0][0x358] ;  /* 0x00006b00ff1077ac */ /* 0x000ee20008000a00 */
[----:B-1----:R-:W-:-:S02]  /*0060*/  IMAD.U32 R12, RZ, RZ, UR4 ;  /* 0x00000004ff0c7e24 */ /* 0x002fc4000f8e00ff */
[----:B------:R-:W-:Y:S01]  /*0070*/  IMAD.U32 R3, RZ, RZ, UR5 ;  /* 0x00000005ff037e24 */ /* 0x000fe2000f8e00ff */
[----:B--2---:R-:W-:Y:S02]  /*0080*/  UIMAD UR5, UR11, 0xe00, URZ ;  /* 0x00000e000b0578a4 */ /* 0x004fe4000f8e02ff */
[----:B0-----:R-:W-:Y:S02]  /*0090*/  UIMAD UR9, UR18, 0xe00, URZ ;  /* 0x00000e00120978a4 */ /* 0x001fe4000f8e02ff */
[----:B------:R-:W-:-:S04]  /*00a0*/  USHF.R.S32.HI UR4, URZ, 0x1f, UR5 ;  /* 0x0000001fff047899 */ /* 0x000fc80008011405 */
[----:B------:R-:W-:-:S04]  /*00b0*/  IADD3 R13, P1, PT, R12, -UR9, RZ ;  /* 0x800000090c0d7c10 */ /* 0x000fc8000ff3e0ff */
[----:B------:R-:W-:Y:S02]  /*00c0*/  ISETP.GT.U32.AND P0, PT, R13, 0xdff, PT ;  /* 0x00000dff0d00780c */ /* 0x000fe40003f04070 */
[----:B------:R-:W-:-:S04]  /*00d0*/  IADD3.X R2, PT, PT, R3, -0x1, RZ, P1, !PT ;  /* 0xffffffff03027810 */ /* 0x000fc80000ffe4ff */
[----:B------:R-:W-:-:S13]  /*00e0*/  ISETP.GT.U32.AND.EX P0, PT, R2, RZ, PT, P0 ;  /* 0x000000ff0200720c */ /* 0x000fda0003f04100 */
[----:B---3--:R-:W-:Y:S05]  /*00f0*/  @P0 BRA `(.L_x_31) ;  /* 0x0000001400280947 */ /* 0x008fea0003800000 */
[----:B------:R-:W0:Y:S01]  /*0100*/  S2R R0, SR_TID.X ;  /* 0x0000000000007919 */ /* 0x000e220000002100 */
[----:B------:R-:W-:Y:S01]  /*0110*/  VIADD R3, R12, -UR9 ;  /* 0x800000090c037c36 */ /* 0x000fe20008000000 */
[----:B------:R-:W-:Y:S01]  /*0120*/  BSSY.RECONVERGENT B1, `(.L_x_32) ;  /* 0x000000a000017945 */ /* 0x000fe20003800200 */
[----:B------:R-:W-:-:S03]  /*0130*/  CS2R R8, SRZ ;  /* 0x0000000000087805 */ /* 0x000fc6000001ff00 */
[----:B0-----:R-:W-:Y:S01]  /*0140*/  ISETP.GE.AND P0, PT, R0, R3, PT ;  /* 0x000000030000720c */ /* 0x001fe20003f06270 */
[----:B------:R-:W-:-:S12]  /*0150*/  IMAD.MOV.U32 R2, RZ, RZ, R0 ;  /* 0x000000ffff027224 */ /* 0x000fd800078e0000 */
[----:B------:R-:W-:Y:S05]  /*0160*/  @P0 BRA `(.L_x_33) ;  /* 0x0000000000140947 */ /* 0x000fea0003800000 */
[----:B------:R-:W0:Y:S01]  /*0170*/  LDC.64 R8, c[0x0][0x380] ;  /* 0x0000e000ff087b82 */ /* 0x000e220000000a00 */
[----:B------:R-:W-:-:S04]  /*0180*/  VIADD R5, R0, UR9 ;  /* 0x0000000900057c36 */ /* 0x000fc80008000000 */
[----:B0-----:R-:W-:-:S06]  /*0190*/  IMAD.WIDE.U32 R8, R5, 0x8, R8 ;  /* 0x0000000805087825 */ /* 0x001fcc00078e0008 */
[----:B------:R-:W5:Y:S01]  /*01a0*/  LDG.E.64 R8, desc[UR16][R8.64] ;  /* 0x0000001008087981 */ /* 0x000f62000c1e1b00 */
[----:B------:R-:W-:-:S07]  /*01b0*/  VIADD R2, R0, 0x200 ;  /* 0x0000020000027836 */ /* 0x000fce0000000000 */
.L_x_33:
[----:B------:R-:W-:Y:S05]  /*01c0*/  BSYNC.RECONVERGENT B1 ;  /* 0x0000000000017941 */ /* 0x000fea0003800200 */
.L_x_32:
[----:B------:R-:W-:Y:S01]  /*01d0*/  ISETP.GE.AND P0, PT, R2, R3, PT ;  /* 0x000000030200720c */ /* 0x000fe20003f06270 */
[----:B------:R-:W-:-:S12]  /*01e0*/  BSSY.RECONVERGENT B1, `(.L_x_34) ;  /* 0x0000078000017945 */ /* 0x000fd80003800200 */
[----:B------:R-:W-:Y:S05]  /*01f0*/  @P0 BRA `(.L_x_35) ;  /* 0x0000000400d80947 */ /* 0x000fea0003800000 */
[----:B------:R-:W-:Y:S01]  /*0200*/  LOP3.LUT R5, RZ, R2, RZ, 0x33, !PT ;  /* 0x00000002ff057212 */ /* 0x000fe200078e33ff */
[----:B------:R-:W-:Y:S03]  /*0210*/  BSSY.RECONVERGENT B2, `(.L_x_36) ;  /* 0x0000036000027945 */ /* 0x000fe60003800200 */
[----:B------:R-:W-:-:S04]  /*0220*/  IADD3 R12, PT, PT, R12, -UR9, R5 ;  /* 0x800000090c0c7c10 */ /* 0x000fc8000fffe005 */
[C---:B------:R-:W-:Y:S02]  /*0230*/  ISETP.GE.U32.AND P1, PT, R12.reuse, 0x1e00, PT ;  /* 0x00001e000c00780c */ /* 0x040fe40003f26070 */
[----:B------:R-:W-:-:S04]  /*0240*/  LEA.HI R4, R12, 0x1, RZ, 0x17 ;  /* 0x000000010c047811 */ /* 0x000fc800078fb8ff */
[----:B------:R-:W-:-:S04]  /*0250*/  LOP3.LUT R5, R4, 0xf, RZ, 0xc0, !PT ;  /* 0x0000000f04057812 */ /* 0x000fc800078ec0ff */
[----:B------:R-:W-:-:S03]  /*0260*/  ISETP.NE.AND P0, PT, R5, RZ, PT ;  /* 0x000000ff0500720c */ /* 0x000fc60003f05270 */
[----:B------:R-:W-:Y:S10]  /*0270*/  @!P1 BRA `(.L_x_37) ;  /* 0x0000000000bc9947 */ /* 0x000ff40003800000 */
[----:B------:R-:W0:Y:S01]  /*0280*/  LDCU.64 UR4, c[0x0][0x380] ;  /* 0x00007000ff0477ac */ /* 0x000e220008000a00 */
[----:B------:R-:W-:Y:S01]  /*0290*/  IMAD.WIDE.U32 R6, R2, 0x8, RZ ;  /* 0x0000000802067825 */ /* 0x000fe200078e00ff */
[----:B------:R-:W-:-:S03]  /*02a0*/  LOP3.LUT R26, R4, 0xfffff0, RZ, 0xc0, !PT ;  /* 0x00fffff0041a7812 */ /* 0x000fc600078ec0ff */
[----:B------:R-:W-:Y:S02]  /*02b0*/  IMAD.U32 R11, RZ, RZ, UR18 ;  /* 0x00000012ff0b7e24 */ /* 0x000fe4000f8e00ff */
[----:B------:R-:W-:Y:S02]  /*02c0*/  IMAD.MOV R26, RZ, RZ, -R26 ;  /* 0x000000ffff1a7224 */ /* 0x000fe400078e0a1a */
[----:B------:R-:W-:-:S03]  /*02d0*/  IMAD.WIDE.U32 R6, R11, 0x7000, R6 ;  /* 0x000070000b067825 */ /* 0x000fc600078e0006 */
[----:B0-----:R-:W-:-:S04]  /*02e0*/  IADD3 R6, P1, PT, R6, UR4, RZ ;  /* 0x0000000406067c10 */ /* 0x001fc8000ff3e0ff */
[----:B------:R-:W-:-:S04]  /*02f0*/  IADD3 R6, P2, PT, R6, 0x8000, RZ ;  /* 0x0000800006067810 */ /* 0x000fc80007f5e0ff */
[----:B------:R-:W-:-:S09]  /*0300*/  IADD3.X R7, PT, PT, RZ, UR5, R7, P2, P1 ;  /* 0x00000005ff077c10 */ /* 0x000fd200097e2407 */
.L_x_38:
[----:B------:R-:W2:Y:S04]  /*0310*/  LDG.E.64 R10, desc[UR16][R6.64+-0x8000] ;  /* 0xff800010060a7981 */ /* 0x000ea8000c1e1b00 */
[----:B------:R-:W3:Y:S04]  /*0320*/  LDG.E.64 R12, desc[UR16][R6.64+-0x7000] ;  /* 0xff900010060c7981 */ /* 0x000ee8000c1e1b00 */
[----:B------:R-:W4:Y:S04]  /*0330*/  LDG.E.64 R14, desc[UR16][R6.64+-0x6000] ;  /* 0xffa00010060e7981 */ /* 0x000f28000c1e1b00 */
[----:B------:R-:W4:Y:S04]  /*0340*/  LDG.E.64 R16, desc[UR16][R6.64+-0x5000] ;  /* 0xffb0001006107981 */ /* 0x000f28000c1e1b00 */
[----:B------:R-:W4:Y:S04]  /*0350*/  LDG.E.64 R18, desc[UR16][R6.64+-0x4000] ;  /* 0xffc0001006127981 */ /* 0x000f28000c1e1b00 */
[----:B------:R-:W4:Y:S04]  /*0360*/  LDG.E.64 R20, desc[UR16][R6.64+-0x3000] ;  /* 0xffd0001006147981 */ /* 0x000f28000c1e1b00 */
[----:B------:R-:W4:Y:S04]  /*0370*/  LDG.E.64 R24, desc[UR16][R6.64+-0x2000] ;  /* 0xffe0001006187981 */ /* 0x000f28000c1e1b00 */
[----:B------:R-:W4:Y:S01]  /*0380*/  LDG.E.64 R22, desc[UR16][R6.64+-0x1000] ;  /* 0xfff0001006167981 */ /* 0x000f22000c1e1b00 */
[----:B--2--5:R-:W-:-:S03]  /*0390*/  DADD R10, R10, R8 ;  /* 0x000000000a0a7229 */ /* 0x024fc60000000008 */
[----:B------:R-:W2:Y:S05]  /*03a0*/  LDG.E.64 R8, desc[UR16][R6.64] ;  /* 0x0000001006087981 */ /* 0x000eaa000c1e1b00 */
[----:B---3--:R-:W-:Y:S02]  /*03b0*/  DADD R12, R10, R12 ;  /* 0x000000000a0c7229 */ /* 0x008fe4000000000c */
[----:B------:R-:W3:Y:S06]  /*03c0*/  LDG.E.64 R10, desc[UR16][R6.64+0x1000] ;  /* 0x00100010060a7981 */ /* 0x000eec000c1e1b00 */
[----:B----4-:R-:W-:-:S02]  /*03d0*/  DADD R14, R12, R14 ;  /* 0x000000000c0e7229 */ /* 0x010fc4000000000e */
[----:B------:R-:W4:Y:S06]  /*03e0*/  LDG.E.64 R12, desc[UR16][R6.64+0x2000] ;  /* 0x00200010060c7981 */ /* 0x000f2c000c1e1b00 */
[----:B------:R-:W-:Y:S02]  /*03f0*/  DADD R16, R14, R16 ;  /* 0x000000000e107229 */ /* 0x000fe40000000010 */
[----:B------:R-:W4:Y:S06]  /*0400*/  LDG.E.64 R14, desc[UR16][R6.64+0x3000] ;  /* 0x00300010060e7981 */ /* 0x000f2c000c1e1b00 */
[----:B------:R-:W-:-:S02]  /*0410*/  DADD R18, R16, R18 ;  /* 0x0000000010127229 */ /* 0x000fc40000000012 */
[----:B------:R-:W4:Y:S06]  /*0420*/  LDG.E.64 R16, desc[UR16][R6.64+0x4000] ;  /* 0x0040001006107981 */ /* 0x000f2c000c1e1b00 */
[----:B------:R-:W-:Y:S02]  /*0430*/  DADD R20, R18, R20 ;  /* 0x0000000012147229 */ /* 0x000fe40000000014 */
[----:B------:R-:W4:Y:S06]  /*0440*/  LDG.E.64 R18, desc[UR16][R6.64+0x5000] ;  /* 0x0050001006127981 */ /* 0x000f2c000c1e1b00 */
[----:B------:R-:W-:-:S02]  /*0450*/  DADD R24, R20, R24 ;  /* 0x0000000014187229 */ /* 0x000fc40000000018 */
[----:B------:R-:W4:Y:S06]  /*0460*/  LDG.E.64 R20, desc[UR16][R6.64+0x6000] ;  /* 0x0060001006147981 */ /* 0x000f2c000c1e1b00 */
[----:B------:R-:W-:Y:S02]  /*0470*/  DADD R22, R24, R22 ;  /* 0x0000000018167229 */ /* 0x000fe40000000016 */
[----:B------:R0:W4:Y:S01]  /*0480*/  LDG.E.64 R24, desc[UR16][R6.64+0x7000] ;  /* 0x0070001006187981 */ /* 0x000122000c1e1b00 */
[----:B------:R-:W-:Y:S02]  /*0490*/  VIADD R26, R26, 0x10 ;  /* 0x000000101a1a7836 */ /* 0x000fe40000000000 */
[----:B------:R-:W-:-:S03]  /*04a0*/  VIADD R2, R2, 0x2000 ;  /* 0x0000200002027836 */ /* 0x000fc60000000000 */
[----:B------:R-:W-:Y:S02]  /*04b0*/  ISETP.NE.AND P1, PT, R26, RZ, PT ;  /* 0x000000ff1a00720c */ /* 0x000fe40003f25270 */
[----:B0-----:R-:W-:-:S05]  /*04c0*/  IADD3 R6, P2, PT, R6, 0x10000, RZ ;  /* 0x0001000006067810 */ /* 0x001fca0007f5e0ff */
[----:B------:R-:W-:Y:S01]  /*04d0*/  IMAD.X R7, RZ, RZ, R7, P2 ;  /* 0x000000ffff077224 */ /* 0x000fe200010e0607 */
[----:B--2---:R-:W-:-:S08]  /*04e0*/  DADD R8, R22, R8 ;  /* 0x0000000016087229 */ /* 0x004fd00000000008 */
[----:B---3--:R-:W-:-:S08]  /*04f0*/  DADD R8, R8, R10 ;  /* 0x0000000008087229 */ /* 0x008fd0000000000a */
[----:B----4-:R-:W-:-:S08]  /*0500*/  DADD R8, R8, R12 ;  /* 0x0000000008087229 */ /* 0x010fd0000000000c */
[----:B------:R-:W-:-:S08]  /*0510*/  DADD R8, R8, R14 ;  /* 0x0000000008087229 */ /* 0x000fd0000000000e */
[----:B------:R-:W-:-:S08]  /*0520*/  DADD R8, R8, R16 ;  /* 0x0000000008087229 */ /* 0x000fd00000000010 */
[----:B------:R-:W-:-:S08]  /*0530*/  DADD R8, R8, R18 ;  /* 0x0000000008087229 */ /* 0x000fd00000000012 */
[----:B------:R-:W-:-:S08]  /*0540*/  DADD R8, R8, R20 ;  /* 0x0000000008087229 */ /* 0x000fd00000000014 */
[----:B------:R-:W-:Y:S01]  /*0550*/  DADD R8, R8, R24 ;  /* 0x0000000008087229 */ /* 0x000fe20000000018 */
[----:B------:R-:W-:Y:S10]  /*0560*/  @P1 BRA `(.L_x_38) ;  /* 0xfffffffc00681947 */ /* 0x000ff4000383ffff */
.L_x_37:
[----:B------:R-:W-:Y:S05]  /*0570*/  BSYNC.RECONVERGENT B2 ;  /* 0x0000000000027941 */ /* 0x000fea0003800200 */
.L_x_36:
[----:B------:R-:W-:Y:S05]  /*0580*/  @!P0 BRA `(.L_x_35) ;  /* 0x0000000000f48947 */ /* 0x000fea0003800000 */
[----:B------:R-:W-:Y:S01]  /*0590*/  ISETP.GE.U32.AND P1, PT, R5, 0x8, PT ;  /* 0x000000080500780c */ /* 0x000fe20003f26070 */
[----:B------:R-:W-:Y:S01]  /*05a0*/  BSSY.RECONVERGENT B2, `(.L_x_39) ;  /* 0x000001a000027945 */ /* 0x000fe20003800200 */
[----:B------:R-:W-:-:S04]  /*05b0*/  LOP3.LUT R26, R4, 0x7, RZ, 0xc0, !PT ;  /* 0x00000007041a7812 */ /* 0x000fc800078ec0ff */
[----:B------:R-:W-:-:S07]  /*05c0*/  ISETP.NE.AND P0, PT, R26, RZ, PT ;  /* 0x000000ff1a00720c */ /* 0x000fce0003f05270 */
[----:B------:R-:W-:Y:S06]  /*05d0*/  @!P1 BRA `(.L_x_40) ;  /* 0x0000000000589947 */ /* 0x000fec0003800000 */
[----:B------:R-:W0:Y:S01]  /*05e0*/  LDCU.64 UR4, c[0x0][0x380] ;  /* 0x00007000ff0477ac */ /* 0x000e220008000a00 */
[----:B------:R-:W-:-:S04]  /*05f0*/  IADD3 R5, P1, PT, R2, UR9, RZ ;  /* 0x0000000902057c10 */ /* 0x000fc8000ff3e0ff */
[----:B------:R-:W-:Y:S02]  /*0600*/  LEA.HI.X.SX32 R6, R2, RZ, 0x1, P1 ;  /* 0x000000ff02067211 */ /* 0x000fe400008f0eff */
[----:B0-----:R-:W-:-:S04]  /*0610*/  LEA R24, P1, R5, UR4, 0x3 ;  /* 0x0000000405187c11 */ /* 0x001fc8000f8218ff */
[----:B------:R-:W-:-:S05]  /*0620*/  LEA.HI.X R25, R5, UR5, R6, 0x3, P1 ;  /* 0x0000000505197c11 */ /* 0x000fca00088f1c06 */
        /* <DEDUP_REMOVED lines=17> */
.L_x_40:
[----:B------:R-:W-:Y:S05]  /*0740*/  BSYNC.RECONVERGENT B2 ;  /* 0x0000000000027941 */ /* 0x000fea0003800200 */
.L_x_39:
        /* <DEDUP_REMOVED lines=14> */
[----:B------:R-:W4:Y:S01]  /*0830*/  LDG.E.64 R14, desc[UR16][R4.64+0x3000] ;  /* 0x00300010040e7981 */ /* 0x000f22000c1e1b00 */
[----:B------:R-:W-:Y:S01]  /*0840*/  VIADD R2, R2, 0x800 ;  /* 0x0000080002027836 */ /* 0x000fe20000000000 */
[----:B--2--5:R-:W-:-:S08]  /*0850*/  DADD R6, R8, R6 ;  /* 0x0000000008067229 */ /* 0x024fd00000000006 */
[----:B---3--:R-:W-:-:S08]  /*0860*/  DADD R6, R6, R10 ;  /* 0x0000000006067229 */ /* 0x008fd0000000000a */
[----:B----4-:R-:W-:-:S08]  /*0870*/  DADD R6, R6, R12 ;  /* 0x0000000006067229 */ /* 0x010fd0000000000c */
[----:B------:R-:W-:-:S11]  /*0880*/  DADD R8, R6, R14 ;  /* 0x0000000006087229 */ /* 0x000fd6000000000e */
.L_x_42:
[----:B------:R-:W-:Y:S05]  /*0890*/  BSYNC.RECONVERGENT B2 ;  /* 0x0000000000027941 */ /* 0x000fea0003800200 */
.L_x_41:
[----:B------:R-:W-:Y:S05]  /*08a0*/  @!P0 BRA `(.L_x_35) ;  /* 0x00000000002c8947 */ /* 0x000fea0003800000 */
[----:B------:R-:W0:Y:S01]  /*08b0*/  LDC.64 R4, c[0x0][0x380] ;  /* 0x0000e000ff047b82 */ /* 0x000e220000000a00 */
[----:B------:R-:W-:Y:S02]  /*08c0*/  IMAD.U32 R7, RZ, RZ, UR18 ;  /* 0x00000012ff077e24 */ /* 0x000fe4000f8e00ff */
[----:B------:R-:W-:Y:S02]  /*08d0*/  IMAD.MOV R10, RZ, RZ, -R16 ;  /* 0x000000ffff0a7224 */ /* 0x000fe400078e0a10 */
[----:B0-----:R-:W-:-:S07]  /*08e0*/  IMAD.WIDE.U32 R4, R7, 0x7000, R4 ;  /* 0x0000700007047825 */ /* 0x001fce00078e0004 */
.L_x_43:
[----:B------:R-:W-:-:S06]  /*08f0*/  IMAD.WIDE R6, R2, 0x8, R4 ;  /* 0x0000000802067825 */ /* 0x000fcc00078e0204 */
[----:B------:R-:W2:Y:S01]  /*0900*/  LDG.E.64 R6, desc[UR16][R6.64] ;  /* 0x0000001006067981 */ /* 0x000ea2000c1e1b00 */
[----:B------:R-:W-:Y:S02]  /*0910*/  VIADD R10, R10, 0x1 ;  /* 0x000000010a0a7836 */ /* 0x000fe40000000000 */
[----:B------:R-:W-:-:S03]  /*0920*/  VIADD R2, R2, 0x200 ;  /* 0x0000020002027836 */ /* 0x000fc60000000000 */
[----:B------:R-:W-:Y:S01]  /*0930*/  ISETP.NE.AND P0, PT, R10, RZ, PT ;  /* 0x000000ff0a00720c */ /* 0x000fe20003f05270 */
[----:B--2--5:R-:W-:-:S12]  /*0940*/  DADD R8, R6, R8 ;  /* 0x0000000006087229 */ /* 0x024fd80000000008 */
[----:B------:R-:W-:Y:S05]  /*0950*/  @P0 BRA `(.L_x_43) ;  /* 0xfffffffc00e40947 */ /* 0x000fea000383ffff */
.L_x_35:
[----:B------:R-:W-:Y:S05]  /*0960*/  BSYNC.RECONVERGENT B1 ;  /* 0x0000000000017941 */ /* 0x000fea0003800200 */
.L_x_34:
        /* <DEDUP_REMOVED lines=12> */
[----:B------:R-:W-:-:S03]  /*0a30*/  @!P1 SHF.R.U32.HI R3, RZ, 0x2, R0 ;  /* 0x00000002ff039819 */ /* 0x000fc60000011600 */
[----:B------:R-:W0:Y:S01]  /*0a40*/  SHFL.DOWN PT, R5, R7, 0x2, 0x1f ;  /* 0x08401f0007057f89 */ /* 0x000e2200000e0000 */
[----:B------:R-:W-:Y:S01]  /*0a50*/  @!P1 LOP3.LUT R3, R3, 0xf8, RZ, 0xc0, !PT ;  /* 0x000000f803039812 */ /* 0x000fe200078ec0ff */
        /* <DEDUP_REMOVED lines=14> */
[----:B-1----:R-:W-:-:S05]  /*0b40*/  @!P1 LEA R10, R13, R10, 0x18 ;  /* 0x0000000a0d0a9211 */ /* 0x002fca00078ec0ff */
[----:B------:R-:W-:Y:S01]  /*0b50*/  @!P1 IMAD.IADD R3, R3, 0x1, R10 ;  /* 0x0000000103039824 */ /* 0x000fe200078e020a */
[----:B0-----:R-:W-:-:S10]  /*0b60*/  DADD R4, R4, R8 ;  /* 0x0000000004047229 */ /* 0x001fd40000000008 */
[----:B------:R-:W-:Y:S02]  /*0b70*/  FSEL R6, R8, R4, P0 ;  /* 0x0000000408067208 */ /* 0x000fe40000000000 */
[----:B------:R-:W-:Y:S02]  /*0b80*/  FSEL R7, R9, R5, P0 ;  /* 0x0000000509077208 */ /* 0x000fe40000000000 */
[----:B------:R-:W-:Y:S01]  /*0b90*/  ISETP.NE.AND P0, PT, R0, RZ, PT ;  /* 0x000000ff0000720c */ /* 0x000fe20003f05270 */
[----:B------:R-:W-:Y:S04]  /*0ba0*/  SHFL.DOWN PT, R4, R6, 0x10, 0x1f ;  /* 0x0a001f0006047f89 */ /* 0x000fe800000e0000 */
[----:B------:R-:W0:Y:S02]  /*0bb0*/  SHFL.DOWN PT, R5, R7, 0x10, 0x1f ;  /* 0x0a001f0007057f89 */ /* 0x000e2400000e0000 */
        /* <DEDUP_REMOVED lines=10> */
[----:B--2---:R-:W0:Y:S04]  /*0c60*/  LDS.64 R2, [UR4+0x18] ;  /* 0x00001804ff027984 */ /* 0x004e280008000a00 */
        /* <DEDUP_REMOVED lines=23> */
.L_x_44:
[----:B------:R-:W-:-:S05]  /*0de0*/  LOP3.LUT R2, R0, 0x3e0, RZ, 0xc0, !PT ;  /* 0x000003e000027812 */ /* 0x000fca00078ec0ff */
[----:B------:R-:W-:Y:S01]  /*0df0*/  VIADD R4, R2, 0x20 ;  /* 0x0000002002047836 */ /* 0x000fe20000000000 */
[----:B------:R-:W-:-:S04]  /*0e00*/  LOP3.LUT R2, RZ, R2, RZ, 0x33, !PT ;  /* 0x00000002ff027212 */ /* 0x000fc800078e33ff */
[----:B------:R-:W-:Y:S01]  /*0e10*/  ISETP.GT.AND P0, PT, R4, R3, PT ;  /* 0x000000030400720c */ /* 0x000fe20003f04270 */
[----:B------:R-:W-:-:S05]  /*0e20*/  IMAD.IADD R2, R3, 0x1, R2 ;  /* 0x0000000103027824 */ /* 0x000fca00078e0202 */
[----:B------:R-:W-:Y:S02]  /*0e30*/  SEL R5, R2, 0x1f, P0 ;  /* 0x0000001f02057807 */ /* 0x000fe40000000000 */
[----:B------:R-:W0:Y:S03]  /*0e40*/  S2R R2, SR_LANEID ;  /* 0x0000000000027919 */ /* 0x000e260000000000 */
[----:B-----5:R-:W-:Y:S04]  /*0e50*/  SHFL.DOWN PT, R6, R8, 0x1, R5 ;  /* 0x0820000008067989 */ /* 0x020fe800000e0005 */
[----:B------:R-:W1:Y:S02]  /*0e60*/  SHFL.DOWN PT, R7, R9, 0x1, R5 ;  /* 0x0820000009077989 */ /* 0x000e6400000e0005 */
[----:B-1----:R-:W-:Y:S01]  /*0e70*/  DADD R6, R6, R8 ;  /* 0x0000000006067229 */ /* 0x002fe20000000008 */
[C---:B0-----:R-:W-:Y:S01]  /*0e80*/  ISETP.GE.AND P0, PT, R2.reuse, R5, PT ;  /* 0x000000050200720c */ /* 0x041fe20003f06270 */
[C---:B------:R-:W-:Y:S01]  /*0e90*/  VIADD R4, R2.reuse, 0x2 ;  /* 0x0000000202047836 */ /* 0x040fe20000000000 */
[----:B------:R-:W-:-:S07]  /*0ea0*/  ISETP.NE.AND P1, PT, R2, RZ, PT ;  /* 0x000000ff0200720c */ /* 0x000fce0003f25270 */
[----:B------:R-:W-:Y:S02]  /*0eb0*/  FSEL R10, R6, R8, !P0 ;  /* 0x00000008060a7208 */ /* 0x000fe40004000000 */
[----:B------:R-:W-:Y:S02]  /*0ec0*/  FSEL R11, R7, R9, !P0 ;  /* 0x00000009070b7208 */ /* 0x000fe40004000000 */
[----:B------:R-:W-:Y:S01]  /*0ed0*/  ISETP.GT.AND P0, PT, R4, R5, PT ;  /* 0x000000050400720c */ /* 0x000fe20003f04270 */
[----:B------:R-:W-:Y:S01]  /*0ee0*/  SHFL.DOWN PT, R6, R10, 0x2, R5 ;  /* 0x084000000a067989 */ /* 0x000fe200000e0005 */
[----:B------:R-:W-:-:S03]  /*0ef0*/  VIADD R4, R2, 0x4 ;  /* 0x0000000402047836 */ /* 0x000fc60000000000 */
[----:B------:R-:W0:Y:S02]  /*0f00*/  SHFL.DOWN PT, R7, R11, 0x2, R5 ;  /* 0x084000000b077989 */ /* 0x000e2400000e0005 */
[----:B0-----:R-:W-:-:S10]  /*0f10*/  DADD R6, R6, R10 ;  /* 0x0000000006067229 */ /* 0x001fd4000000000a */
[----:B------:R-:W-:Y:S02]  /*0f20*/  FSEL R12, R10, R6, P0 ;  /* 0x000000060a0c7208 */ /* 0x000fe40000000000 */
[----:B------:R-:W-:Y:S02]  /*0f30*/  FSEL R13, R11, R7, P0 ;  /* 0x000000070b0d7208 */ /* 0x000fe40000000000 */
[----:B------:R-:W-:Y:S01]  /*0f40*/  ISETP.GT.AND P0, PT, R4, R5, PT ;  /* 0x000000050400720c */ /* 0x000fe20003f04270 */
[----:B------:R-:W-:Y:S01]  /*0f50*/  SHFL.DOWN PT, R6, R12, 0x4, R5 ;  /* 0x088000000c067989 */ /* 0x000fe200000e0005 */
[C---:B------:R-:W-:Y:S02]  /*0f60*/  VIADD R4, R2.reuse, 0x8 ;  /* 0x0000000802047836 */ /* 0x040fe40000000000 */
[----:B------:R-:W-:Y:S01]  /*0f70*/  VIADD R2, R2, 0x10 ;  /* 0x0000001002027836 */ /* 0x000fe20000000000 */
[----:B------:R-:W0:Y:S02]  /*0f80*/  SHFL.DOWN PT, R7, R13, 0x4, R5 ;  /* 0x088000000d077989 */ /* 0x000e2400000e0005 */
[----:B0-----:R-:W-:-:S10]  /*0f90*/  DADD R6, R6, R12 ;  /* 0x0000000006067229 */ /* 0x001fd4000000000c */
[----:B------:R-:W-:Y:S02]  /*0fa0*/  FSEL R8, R12, R6, P0 ;  /* 0x000000060c087208 */ /* 0x000fe40000000000 */
[----:B------:R-:W-:Y:S02]  /*0fb0*/  FSEL R9, R13, R7, P0 ;  /* 0x000000070d097208 */ /* 0x000fe40000000000 */
[----:B------:R-:W-:Y:S01]  /*0fc0*/  ISETP.GT.AND P0, PT, R4, R5, PT ;  /* 0x000000050400720c */ /* 0x000fe20003f04270 */
[----:B------:R-:W-:Y:S01]  /*0fd0*/  SHFL.DOWN PT, R6, R8, 0x8, R5 ;  /* 0x0900000008067989 */ /* 0x000fe200000e0005 */
[----:B------:R-:W-:-:S03]  /*0fe0*/  @!P1 SHF.R.U32.HI R4, RZ, 0x2, R0 ;  /* 0x00000002ff049819 */ /* 0x000fc60000011600 */
[----:B------:R-:W0:Y:S01]  /*0ff0*/  SHFL.DOWN PT, R7, R9, 0x8, R5 ;  /* 0x0900000009077989 */ /* 0x000e2200000e0005 */
[----:B------:R-:W-:Y:S01]  /*1000*/  @!P1 LOP3.LUT R4, R4, 0xf8, RZ, 0xc0, !PT ;  /* 0x000000f804049812 */ /* 0x000fe200078ec0ff */
[----:B------:R-:W1:Y:S01]  /*1010*/  @!P1 S2R R13, SR_CgaCtaId ;  /* 0x00000000000d9919 */ /* 0x000e620000008800 */
[----:B0-----:R-:W-:-:S10]  /*1020*/  DADD R6, R6, R8 ;  /* 0x0000000006067229 */ /* 0x001fd40000000008 */
[----:B------:R-:W-:Y:S02]  /*1030*/  FSEL R10, R8, R6, P0 ;  /* 0x00000006080a7208 */ /* 0x000fe40000000000 */
[----:B------:R-:W-:Y:S02]  /*1040*/  FSEL R11, R9, R7, P0 ;  /* 0x00000007090b7208 */ /* 0x000fe40000000000 */
[----:B------:R-:W-:Y:S01]  /*1050*/  @!P1 MOV R8, 0x400 ;  /* 0x0000040000089802 */ /* 0x000fe20000000f00 */
[----:B------:R-:W-:Y:S01]  /*1060*/  SHFL.DOWN PT, R6, R10, 0x10, R5 ;  /* 0x0a0000000a067989 */ /* 0x000fe200000e0005 */
[----:B------:R-:W-:Y:S02]  /*1070*/  ISETP.GT.AND P0, PT, R2, R5, PT ;  /* 0x000000050200720c */ /* 0x000fe40003f04270 */
[----:B-1----:R-:W-:Y:S01]  /*1080*/  @!P1 LEA R13, R13, R8, 0x18 ;  /* 0x000000080d0d9211 */ /* 0x002fe200078ec0ff */
[----:B------:R-:W0:Y:S04]  /*1090*/  SHFL.DOWN PT, R7, R11, 0x10, R5 ;  /* 0x0a0000000b077989 */ /* 0x000e2800000e0005 */
[----:B------:R-:W-:Y:S01]  /*10a0*/  @!P1 IMAD.IADD R13, R4, 0x1, R13 ;  /* 0x00000001040d9824 */ /* 0x000fe200078e020d */
[----:B0-----:R-:W-:-:S10]  /*10b0*/  DADD R6, R6, R10 ;  /* 0x0000000006067229 */ /* 0x001fd4000000000a */
[----:B------:R-:W-:Y:S02]  /*10c0*/  FSEL R8, R10, R6, P0 ;  /* 0x000000060a087208 */ /* 0x000fe40000000000 */
[----:B------:R-:W-:Y:S02]  /*10d0*/  FSEL R9, R11, R7, P0 ;  /* 0x000000070b097208 */ /* 0x000fe40000000000 */
[----:B------:R-:W-:-:S03]  /*10e0*/  ISETP.NE.AND P0, PT, R0, RZ, PT ;  /* 0x000000ff0000720c */ /* 0x000fc60003f05270 */
[----:B------:R1:W-:Y:S01]  /*10f0*/  @!P1 STS.64 [R13+0x10], R8 ;  /* 0x000010080d009388 */ /* 0x0003e20000000a00 */
[----:B------:R-:W-:Y:S09]  /*1100*/  BAR.SYNC.DEFER_BLOCKING 0x0 ;  /* 0x0000000000007b1d */ /* 0x000ff20000010000 */
[----:B------:R-:W-:Y:S05]  /*1110*/  @P0 BRA `(.L_x_45) ;  /* 0x0000001400a00947 */ /* 0x000fea0003800000 */
[----:B------:R-:W0:Y:S01]  /*1120*/  S2UR UR5, SR_CgaCtaId ;  /* 0x00000000000579c3 */ /* 0x000e220000008800 */
[----:B------:R-:W-:Y:S01]  /*1130*/  UMOV UR4, 0x400 ;  /* 0x0000040000047882 */ /* 0x000fe20000000000 */
[----:B------:R-:W-:Y:S01]  /*1140*/  ISETP.GT.AND P1, PT, R3, 0x20, PT ;  /* 0x000000200300780c */ /* 0x000fe20003f24270 */
[----:B0-----:R-:W-:-:S09]  /*1150*/  ULEA UR4, UR5, UR4, 0x18 ;  /* 0x0000000405047291 */ /* 0x001fd2000f8ec0ff */
[----:B------:R-:W0:Y:S04]  /*1160*/  LDS.64 R10, [UR4+0x18] ;  /* 0x00001804ff0a7984 */ /* 0x000e280008000a00 */
[----:B------:R-:W2:Y:S01]  /*1170*/  LDS.128 R4, [UR4+0x20] ;  /* 0x00002004ff047984 */ /* 0x000ea20008000c00 */
[----:B0-----:R-:W-:-:S10]  /*1180*/  DADD R10, R8, R10 ;  /* 0x00000000080a7229 */ /* 0x001fd4000000000a */
[----:B------:R-:W-:Y:S02]  /*1190*/  FSEL R12, R10, R8, P1 ;  /* 0x000000080a0c7208 */ /* 0x000fe40000800000 */
[----:B-1----:R-:W-:Y:S02]  /*11a0*/  FSEL R13, R11, R9, P1 ;  /* 0x000000090b0d7208 */ /* 0x002fe40000800000 */
[----:B------:R-:W0:Y:S01]  /*11b0*/  LDS.128 R8, [UR4+0x30] ;  /* 0x00003004ff087984 */ /* 0x000e220008000c00 */
[----:B------:R-:W-:-:S03]  /*11c0*/  ISETP.GT.AND P1, PT, R3, 0x40, PT ;  /* 0x000000400300780c */ /* 0x000fc60003f24270 */
        /* <DEDUP_REMOVED lines=61> */
.L_x_31:
[----:B------:R-:W0:Y:S01]  /*15a0*/  S2R R0, SR_TID.X ;  /* 0x0000000000007919 */ /* 0x000e220000002100 */
[----:B------:R-:W1:Y:S01]  /*15b0*/  LDC.64 R4, c[0x0][0x380] ;  /* 0x0000e000ff047b82 */ /* 0x000e620000000a00 */
[----:B0-----:R-:W-:-:S04]  /*15c0*/  VIADD R21, R0, UR9 ;  /* 0x0000000900157c36 */ /* 0x001fc80008000000 */
[----:B-1----:R-:W-:-:S05]  /*15d0*/  IMAD.WIDE.U32 R20, R21, 0x8, R4 ;  /* 0x0000000815147825 */ /* 0x002fca00078e0004 */
[----:B------:R-:W2:Y:S04]  /*15e0*/  LDG.E.64 R14, desc[UR16][R20.64] ;  /* 0x00000010140e7981 */ /* 0x000ea8000c1e1b00 */
[----:B------:R-:W2:Y:S04]  /*15f0*/  LDG.E.64 R16, desc[UR16][R20.64+0x1000] ;  /* 0x0010001014107981 */ /* 0x000ea8000c1e1b00 */
[----:B------:R-:W3:Y:S04]  /*1600*/  LDG.E.64 R18, desc[UR16][R20.64+0x2000] ;  /* 0x0020001014127981 */ /* 0x000ee8000c1e1b00 */
[----:B------:R-:W4:Y:S04]  /*1610*/  LDG.E.64 R10, desc[UR16][R20.64+0x3000] ;  /* 0x00300010140a7981 */ /* 0x000f28000c1e1b00 */
[----:B------:R-:W5:Y:S04]  /*1620*/  LDG.E.64 R6, desc[UR16][R20.64+0x4000] ;  /* 0x0040001014067981 */ /* 0x000f68000c1e1b00 */
[----:B------:R-:W5:Y:S04]  /*1630*/  LDG.E.64 R4, desc[UR16][R20.64+0x5000] ;  /* 0x0050001014047981 */ /* 0x000f68000c1e1b00 */
[----:B------:R-:W5:Y:S01]  /*1640*/  LDG.E.64 R8, desc[UR16][R20.64+0x6000] ;  /* 0x0060001014087981 */ /* 0x000f62000c1e1b00 */
[----:B------:R-:W-:-:S04]  /*1650*/  ISETP.GE.U32.AND P0, PT, R13, UR5, PT ;  /* 0x000000050d007c0c */ /* 0x000fc8000bf06070 */
[----:B------:R-:W-:Y:S01]  /*1660*/  ISETP.GE.U32.AND.EX P0, PT, R2, UR4, PT, P0 ;  /* 0x0000000402007c0c */ /* 0x000fe2000bf06100 */
[----:B--2---:R-:W-:-:S08]  /*1670*/  DADD R14, R14, R16 ;  /* 0x000000000e0e7229 */ /* 0x004fd00000000010 */
[----:B---3--:R-:W-:-:S08]  /*1680*/  DADD R14, R18, R14 ;  /* 0x00000000120e7229 */ /* 0x008fd0000000000e */
[----:B----4-:R-:W-:-:S08]  /*1690*/  DADD R10, R10, R14 ;  /* 0x000000000a0a7229 */ /* 0x010fd0000000000e */
[----:B-----5:R-:W-:-:S08]  /*16a0*/  DADD R6, R6, R10 ;  /* 0x0000000006067229 */ /* 0x020fd0000000000a */
[----:B------:R-:W-:-:S08]  /*16b0*/  DADD R4, R4, R6 ;  /* 0x0000000004047229 */ /* 0x000fd00000000006 */
[----:B------:R-:W-:Y:S01]  /*16c0*/  DADD R8, R8, R4 ;  /* 0x0000000008087229 */ /* 0x000fe20000000004 */
[----:B------:R-:W-:Y:S10]  /*16d0*/  @!P0 BRA `(.L_x_46) ;  /* 0x0000000c001c8947 */ /* 0x000ff40003800000 */
[----:B------:R-:W-:Y:S01]  /*16e0*/  UIADD3 UR7, UP0, UPT, UR5, UR9, URZ ;  /* 0x0000000905077290 */ /* 0x000fe2000ff1e0ff */
[----:B------:R-:W-:Y:S01]  /*16f0*/  IADD3 R23, P1, PT, R12, -0xe00, RZ ;  /* 0xfffff2000c177810 */ /* 0x000fe20007f3e0ff */
[----:B------:R-:W0:Y:S01]  /*1700*/  LDCU.64 UR12, c[0x0][0x380] ;  /* 0x00007000ff0c77ac */ /* 0x000e220008000a00 */
[----:B------:R-:W-:Y:S02]  /*1710*/  LOP3.LUT R5, RZ, R0, RZ, 0x33, !PT ;  /* 0x00000000ff057212 */ /* 0x000fe400078e33ff */
[----:B------:R-:W-:Y:S01]  /*1720*/  IADD3.X R22, PT, PT, R3, -0x1, RZ, P1, !PT ;  /* 0xffffffff03167810 */ /* 0x000fe20000ffe4ff */
[----:B------:R-:W-:Y:S01]  /*1730*/  UIADD3.X UR8, UPT, UPT, URZ, UR4, URZ, UP0, !UPT ;  /* 0x00000004ff087290 */ /* 0x000fe200087fe4ff */
[----:B------:R-:W-:Y:S01]  /*1740*/  ISETP.LT.U32.AND P0, PT, R23, UR7, PT ;  /* 0x0000000717007c0c */ /* 0x000fe2000bf01070 */
[----:B------:R-:W-:Y:S01]  /*1750*/  UMOV UR6, UR5 ;  /* 0x0000000500067c82 */ /* 0x000fe20008000000 */
[----:B------:R-:W-:Y:S01]  /*1760*/  IADD3 R7, P2, PT, R0, UR7, RZ ;  /* 0x0000000700077c10 */ /* 0x000fe2000ff5e0ff */
[----:B------:R-:W-:Y:S01]  /*1770*/  UMOV UR4, URZ ;  /* 0x000000ff00047c82 */ /* 0x000fe20008000000 */
[----:B------:R-:W-:Y:S01]  /*1780*/  IADD3 R5, PT, PT, R12, -UR5, R5 ;  /* 0x800000050c057c10 */ /* 0x000fe2000fffe005 */
[----:B------:R-:W-:Y:S01]  /*1790*/  IMAD.U32 R11, RZ, RZ, UR8 ;  /* 0x00000008ff0b7e24 */ /* 0x000fe2000f8e00ff */
[----:B------:R-:W-:Y:S01]  /*17a0*/  UMOV UR10, UR8 ;  /* 0x00000008000a7c82 */ /* 0x000fe20008000000 */
[----:B------:R-:W-:-:S03]  /*17b0*/  IMAD.X R0, RZ, RZ, UR8, P2 ;  /* 0x00000008ff007e24 */ /* 0x000fc600090e06ff */
[----:B------:R-:W-:Y:S02]  /*17c0*/  ISETP.GT.U32.AND.EX P0, PT, R11, R22, PT, P0 ;  /* 0x000000160b00720c */ /* 0x000fe40003f04100 */
[----:B0-----:R-:W-:-:S04]  /*17d0*/  LEA R6, P1, R7, UR12, 0x3 ;  /* 0x0000000c07067c11 */ /* 0x001fc8000f8218ff */
[----:B------:R-:W-:Y:S02]  /*17e0*/  IADD3 R6, P2, PT, R6, 0x8000, RZ ;  /* 0x0000800006067810 */ /* 0x000fe40007f5e0ff */
[----:B------:R-:W-:Y:S01]  /*17f0*/  LEA.HI.X R7, R7, UR13, R0, 0x3, P1 ;  /* 0x0000000d07077c11 */ /* 0x000fe200088f1c00 */
[----:B------:R-:W-:Y:S01]  /*1800*/  VIADD R0, R5, -UR9 ;  /* 0x8000000905007c36 */ /* 0x000fe20008000000 */
[----:B------:R-:W-:-:S03]  /*1810*/  UMOV UR9, UR7 ;  /* 0x0000000700097c82 */ /* 0x000fc60008000000 */
[----:B------:R-:W-:Y:S01]  /*1820*/  IMAD.X R7, RZ, RZ, R7, P2 ;  /* 0x000000ffff077224 */ /* 0x000fe200010e0607 */
[----:B------:R-:W-:Y:S06]  /*1830*/  @P0 BRA `(.L_x_47) ;  /* 0x0000000000b80947 */ /* 0x000fec0003800000 */
[----:B------:R-:W0:Y:S01]  /*1840*/  LDC.64 R2, c[0x0][0x3b8] ;  /* 0x0000ee00ff027b82 */ /* 0x000e220000000a00 */
[----:B------:R-:W1:Y:S01]  /*1850*/  LDCU UR11, c[0x0][0x3c0] ;  /* 0x00007800ff0b77ac */ /* 0x000e620008000800 */
[----:B------:R-:W2:Y:S01]  /*1860*/  LDCU.64 UR12, c[0x0][0x380] ;  /* 0x00007000ff0c77ac */ /* 0x000ea20008000a00 */
[----:B------:R-:W-:Y:S01]  /*1870*/  NOP ;  /* 0x0000000000007918 */ /* 0x000fe20000000000 */
.L_x_48:
[----:B------:R-:W3:Y:S02]  /*1880*/  S2R R4, SR_TID.X ;  /* 0x0000000000047919 */ /* 0x000ee40000002100 */
[----:B---3--:R-:W-:-:S05]  /*1890*/  IADD3 R4, P0, PT, R4, UR7, RZ ;  /* 0x0000000704047c10 */ /* 0x008fca000ff1e0ff */
[----:B------:R-:W-:Y:S01]  /*18a0*/  IMAD.X R5, RZ, RZ, UR8, P0 ;  /* 0x00000008ff057e24 */ /* 0x000fe200080e06ff */
[----:B--2---:R-:W-:-:S04]  /*18b0*/  LEA R24, P0, R4, UR12, 0x3 ;  /* 0x0000000c04187c11 */ /* 0x004fc8000f8018ff */
[----:B------:R-:W-:-:S05]  /*18c0*/  LEA.HI.X R25, R4, UR13, R5, 0x3, P0 ;  /* 0x0000000d04197c11 */ /* 0x000fca00080f1c05 */
[----:B------:R-:W2:Y:S04]  /*18d0*/  LDG.E.64 R12, desc[UR16][R24.64] ;  /* 0x00000010180c7981 */ /* 0x000ea8000c1e1b00 */
[----:B------:R-:W3:Y:S04]  /*18e0*/  LDG.E.64 R14, desc[UR16][R24.64+0x1000] ;  /* 0x00100010180e7981 */ /* 0x000ee8000c1e1b00 */
[----:B------:R-:W4:Y:S04]  /*18f0*/  LDG.E.64 R16, desc[UR16][R24.64+0x2000] ;  /* 0x0020001018107981 */ /* 0x000f28000c1e1b00 */
[----:B------:R-:W5:Y:S04]  /*1900*/  LDG.E.64 R18, desc[UR16][R24.64+0x3000] ;  /* 0x0030001018127981 */ /* 0x000f68000c1e1b00 */
[----:B------:R-:W5:Y:S04]  /*1910*/  LDG.E.64 R20, desc[UR16][R24.64+0x4000] ;  /* 0x0040001018147981 */ /* 0x000f68000c1e1b00 */
[----:B------:R-:W5:Y:S04]  /*1920*/  LDG.E.64 R4, desc[UR16][R24.64+0x5000] ;  /* 0x0050001018047981 */ /* 0x000f68000c1e1b00 */
[----:B------:R-:W5:Y:S01]  /*1930*/  LDG.E.64 R10, desc[UR16][R24.64+0x6000] ;  /* 0x00600010180a7981 */ /* 0x000f62000c1e1b00 */
[----:B-1----:R-:W-:-:S04]  /*1940*/  UIMAD UR14, UR11, 0xe00, URZ ;  /* 0x00000e000b0e78a4 */ /* 0x002fc8000f8e02ff */
[----:B------:R-:W-:Y:S02]  /*1950*/  USHF.R.S32.HI UR15, URZ, 0x1f, UR14 ;  /* 0x0000001fff0f7899 */ /* 0x000fe4000801140e */
[----:B------:R-:W-:-:S04]  /*1960*/  UIADD3 UR5, UP0, UPT, UR14, UR9, URZ ;  /* 0x000000090e057290 */ /* 0x000fc8000ff1e0ff */
[----:B------:R-:W-:Y:S01]  /*1970*/  UIADD3.X UR6, UPT, UPT, UR15, UR10, URZ, UP0, !UPT ;  /* 0x0000000a0f067290 */ /* 0x000fe200087fe4ff */
[----:B--2---:R-:W-:-:S08]  /*1980*/  DADD R12, R12, R8 ;  /* 0x000000000c0c7229 */ /* 0x004fd00000000008 */
[----:B---3--:R-:W-:-:S08]  /*1990*/  DADD R12, R14, R12 ;  /* 0x000000000e0c7229 */ /* 0x008fd0000000000c */
[----:B----4-:R-:W-:-:S08]  /*19a0*/  DADD R12, R16, R12 ;  /* 0x00000000100c7229 */ /* 0x010fd0000000000c */
[----:B-----5:R-:W-:-:S08]  /*19b0*/  DADD R12, R18, R12 ;  /* 0x00000000120c7229 */ /* 0x020fd0000000000c */
[----:B------:R-:W-:Y:S01]  /*19c0*/  DADD R20, R20, R12 ;  /* 0x0000000014147229 */ /* 0x000fe2000000000c */
[----:B0-----:R-:W-:-:S05]  /*19d0*/  IMAD.MOV.U32 R12, RZ, RZ, R2 ;  /* 0x000000ffff0c7224 */ /* 0x001fca00078e0002 */
[----:B------:R-:W-:Y:S02]  /*19e0*/  IADD3 R8, P1, PT, R12, -UR7, RZ ;  /* 0x800000070c087c10 */ /* 0x000fe4000ff3e0ff */
[----:B------:R-:W-:Y:S02]  /*19f0*/  DADD R4, R4, R20 ;  /* 0x0000000004047229 */ /* 0x000fe40000000014 */
[----:B------:R-:W-:Y:S02]  /*1a00*/  ISETP.GE.U32.AND P0, PT, R8, UR14, PT ;  /* 0x0000000e08007c0c */ /* 0x000fe4000bf06070 */
[----:B------:R-:W-:-:S04]  /*1a10*/  IADD3.X R8, PT, PT, R3, ~UR8, RZ, P1, !PT ;  /* 0x8000000803087c10 */ /* 0x000fc80008ffe4ff */
[----:B------:R-:W-:Y:S01]  /*1a20*/  ISETP.GE.U32.AND.EX P0, PT, R8, UR15, PT, P0 ;  /* 0x0000000f08007c0c */ /* 0x000fe2000bf06100 */
[----:B------:R-:W-:-:S12]  /*1a30*/  DADD R8, R10, R4 ;  /* 0x000000000a087229 */ /* 0x000fd80000000004 */
[----:B------:R-:W-:Y:S05]  /*1a40*/  @!P0 BRA `(.L_x_46) ;  /* 0x0000000800408947 */ /* 0x000fea0003800000 */
[----:B------:R-:W-:Y:S02]  /*1a50*/  UIADD3 UR7, UP0, UPT, UR14, UR7, URZ ;  /* 0x000000070e077290 */ /* 0x000fe4000ff1e0ff */
[----:B------:R-:W-:Y:S01]  /*1a60*/  IMAD.U32 R5, RZ, RZ, UR14 ;  /* 0x0000000eff057e24 */ /* 0x000fe2000f8e00ff */
[----:B------:R-:W-:Y:S01]  /*1a70*/  UIADD3 UR4, UPT, UPT, UR4, 0x1, URZ ;  /* 0x0000000104047890 */ /* 0x000fe2000fffe0ff */
[----:B------:R-:W-:Y:S01]  /*1a80*/  VIADD R0, R0, -UR14 ;  /* 0x8000000e00007c36 */ /* 0x000fe20008000000 */
[----:B------:R-:W-:Y:S01]  /*1a90*/  UIADD3.X UR8, UPT, UPT, UR15, UR8, URZ, UP0, !UPT ;  /* 0x000000080f087290 */ /* 0x000fe200087fe4ff */
[----:B------:R-:W-:Y:S01]  /*1aa0*/  IMAD.WIDE R6, R5, 0x8, R6 ;  /* 0x0000000805067825 */ /* 0x000fe200078e0206 */
[----:B------:R-:W-:Y:S01]  /*1ab0*/  ISETP.LT.U32.AND P0, PT, R23, UR7, PT ;  /* 0x0000000717007c0c */ /* 0x000fe2000bf01070 */
[----:B------:R-:W-:Y:S01]  /*1ac0*/  UMOV UR9, UR5 ;  /* 0x0000000500097c82 */ /* 0x000fe20008000000 */
[----:B------:R-:W-:Y:S02]  /*1ad0*/  UMOV UR10, UR6 ;  /* 0x00000006000a7c82 */ /* 0x000fe40008000000 */
[----:B------:R-:W-:-:S05]  /*1ae0*/  IMAD.U32 R11, RZ, RZ, UR8 ;  /* 0x00000008ff0b7e24 */ /* 0x000fca000f8e00ff */
[----:B------:R-:W-:-:S13]  /*1af0*/  ISETP.GT.U32.AND.EX P0, PT, R11, R22, PT, P0 ;  /* 0x000000160b00720c */ /* 0x000fda0003f04100 */
[----:B------:R-:W-:Y:S05]  /*1b00*/  @!P0 BRA `(.L_x_48) ;  /* 0xfffffffc005c8947 */ /* 0x000fea000383ffff */
[----:B------:R-:W-:-:S05]  /*1b10*/  UMOV UR6, UR14 ;  /* 0x0000000e00067c82 */ /* 0x000fca0008000000 */
.L_x_47:
[----:B------:R-:W0:Y:S01]  /*1b20*/  S2R R11, SR_TID.X ;  /* 0x00000000000b7919 */ /* 0x000e220000002100 */
[C---:B------:R-:W-:Y:S01]  /*1b30*/  VIADD R2, R12.reuse, -UR7 ;  /* 0x800000070c027c36 */ /* 0x040fe20008000000 */
[----:B------:R-:W-:Y:S01]  /*1b40*/  ISETP.LE.U32.AND P1, PT, R12, UR7, PT ;  /* 0x000000070c007c0c */ /* 0x000fe2000bf23070 */
[----:B------:R-:W-:Y:S01]  /*1b50*/  IMAD.U32 R4, RZ, RZ, UR8 ;  /* 0x00000008ff047e24 */ /* 0x000fe2000f8e00ff */
[----:B------:R-:W-:Y:S02]  /*1b60*/  BSSY.RECONVERGENT B1, `(.L_x_46) ;  /* 0x000007e000017945 */ /* 0x000fe40003800200 */
[----:B0-----:R-:W-:-:S04]  /*1b70*/  ISETP.GE.AND P0, PT, R11, R2, PT ;  /* 0x000000020b00720c */ /* 0x001fc80003f06270 */
[----:B------:R-:W-:-:S13]  /*1b80*/  ISETP.GE.U32.OR.EX P0, PT, R4, R3, P0, P1 ;  /* 0x000000030400720c */ /* 0x000fda0000706510 */
[----:B------:R-:W-:Y:S05]  /*1b90*/  @P0 BRA `(.L_x_49) ;  /* 0x0000000400e80947 */ /* 0x000fea0003800000 */
[----:B------:R-:W-:Y:S01]  /*1ba0*/  UIMAD UR5, UR18, 0xe00, URZ ;  /* 0x00000e00120578a4 */ /* 0x000fe2000f8e02ff */
[----:B------:R-:W-:Y:S01]  /*1bb0*/  LOP3.LUT R3, RZ, R11, RZ, 0x33, !PT ;  /* 0x0000000bff037212 */ /* 0x000fe200078e33ff */
[----:B------:R-:W-:Y:S01]  /*1bc0*/  UIMAD UR14, UR4, UR11, URZ ;  /* 0x0000000b040e72a4 */ /* 0x000fe2000f8e02ff */
[----:B------:R-:W-:Y:S01]  /*1bd0*/  BSSY.RECONVERGENT B2, `(.L_x_50) ;  /* 0x0000035000027945 */ /* 0x000fe20003800200 */
[----:B------:R-:W-:Y:S01]  /*1be0*/  UIADD3 UR5, UPT, UPT, UR5, UR6, URZ ;  /* 0x0000000605057290 */ /* 0x000fe2000fffe0ff */
[----:B------:R-:W-:-:S03]  /*1bf0*/  IMAD.MOV.U32 R2, RZ, RZ, R11 ;  /* 0x000000ffff027224 */ /* 0x000fc600078e000b */
[----:B------:R-:W-:Y:S02]  /*1c00*/  IMAD.U32 R5, RZ, RZ, UR14 ;  /* 0x0000000eff057e24 */ /* 0x000fe4000f8e00ff */
[----:B------:R-:W-:-:S05]  /*1c10*/  IADD3 R12, PT, PT, R12, -UR5, R3 ;  /* 0x800000050c0c7c10 */ /* 0x000fca000fffe003 */
[----:B------:R-:W-:-:S05]  /*1c20*/  IMAD R12, R5, -0xe00, R12 ;  /* 0xfffff200050c7824 */ /* 0x000fca00078e020c */
[C---:B------:R-:W-:Y:S02]  /*1c30*/  ISETP.GE.U32.AND P1, PT, R12.reuse, 0x1e00, PT ;  /* 0x00001e000c00780c */ /* 0x040fe40003f26070 */
[----:B------:R-:W-:-:S04]  /*1c40*/  LEA.HI R3, R12, 0x1, RZ, 0x17 ;  /* 0x000000010c037811 */ /* 0x000fc800078fb8ff */
[----:B------:R-:W-:-:S04]  /*1c50*/  LOP3.LUT R4, R3, 0xf, RZ, 0xc0, !PT ;  /* 0x0000000f03047812 */ /* 0x000fc800078ec0ff */
[----:B------:R-:W-:-:S03]  /*1c60*/  ISETP.NE.AND P0, PT, R4, RZ, PT ;  /* 0x000000ff0400720c */ /* 0x000fc60003f05270 */
[----:B------:R-:W-:Y:S10]  /*1c70*/  @!P1 BRA `(.L_x_51) ;  /* 0x0000000000a89947 */ /* 0x000ff40003800000 */
[----:B------:R-:W-:-:S04]  /*1c80*/  LEA.HI R2, R0, 0x1, RZ, 0x17 ;  /* 0x0000000100027811 */ /* 0x000fc800078fb8ff */
[----:B------:R-:W-:Y:S01]  /*1c90*/  LOP3.LUT R5, R2, 0xfffff0, RZ, 0xc0, !PT ;  /* 0x00fffff002057812 */ /* 0x000fe200078ec0ff */
[----:B------:R-:W-:-:S04]  /*1ca0*/  IMAD.MOV.U32 R2, RZ, RZ, R11 ;  /* 0x000000ffff027224 */ /* 0x000fc800078e000b */
[----:B------:R-:W-:-:S07]  /*1cb0*/  IMAD.MOV R5, RZ, RZ, -R5 ;  /* 0x000000ffff057224 */ /* 0x000fce00078e0a05 */
.L_x_52:
[----:B------:R-:W2:Y:S04]  /*1cc0*/  LDG.E.64 R20, desc[UR16][R6.64+-0x8000] ;  /* 0xff80001006147981 */ /* 0x000ea8000c1e1b00 */
[----:B------:R-:W3:Y:S04]  /*1cd0*/  LDG.E.64 R18, desc[UR16][R6.64+-0x7000] ;  /* 0xff90001006127981 */ /* 0x000ee8000c1e1b00 */
[----:B------:R-:W4:Y:S04]  /*1ce0*/  LDG.E.64 R16, desc[UR16][R6.64+-0x6000] ;  /* 0xffa0001006107981 */ /* 0x000f28000c1e1b00 */
[----:B------:R-:W5:Y:S04]  /*1cf0*/  LDG.E.64 R14, desc[UR16][R6.64+-0x5000] ;  /* 0xffb00010060e7981 */ /* 0x000f68000c1e1b00 */
[----:B------:R-:W5:Y:S04]  /*1d00*/  LDG.E.64 R12, desc[UR16][R6.64+-0x4000] ;  /* 0xffc00010060c7981 */ /* 0x000f68000c1e1b00 */
[----:B------:R-:W5:Y:S04]  /*1d10*/  LDG.E.64 R10, desc[UR16][R6.64+-0x3000] ;  /* 0xffd00010060a7981 */ /* 0x000f68000c1e1b00 */
[----:B------:R-:W5:Y:S04]  /*1d20*/  LDG.E.64 R24, desc[UR16][R6.64+-0x2000] ;  /* 0xffe0001006187981 */ /* 0x000f68000c1e1b00 */
[----:B------:R-:W5:Y:S01]  /*1d30*/  LDG.E.64 R22, desc[UR16][R6.64+-0x1000] ;  /* 0xfff0001006167981 */ /* 0x000f62000c1e1b00 */
[----:B--2---:R-:W-:-:S03]  /*1d40*/  DADD R20, R20, R8 ;  /* 0x0000000014147229 */ /* 0x004fc60000000008 */
[----:B------:R-:W2:Y:S05]  /*1d50*/  LDG.E.64 R8, desc[UR16][R6.64] ;  /* 0x0000001006087981 */ /* 0x000eaa000c1e1b00 */
[----:B---3--:R-:W-:Y:S02]  /*1d60*/  DADD R18, R20, R18 ;  /* 0x0000000014127229 */ /* 0x008fe40000000012 */
[----:B------:R-:W3:Y:S06]  /*1d70*/  LDG.E.64 R20, desc[UR16][R6.64+0x1000] ;  /* 0x0010001006147981 */ /* 0x000eec000c1e1b00 */
[----:B----4-:R-:W-:-:S02]  /*1d80*/  DADD R16, R18, R16 ;  /* 0x0000000012107229 */ /* 0x010fc40000000010 */
[----:B------:R-:W4:Y:S06]  /*1d90*/  LDG.E.64 R18, desc[UR16][R6.64+0x2000] ;  /* 0x0020001006127981 */ /* 0x000f2c000c1e1b00 */
[----:B-----5:R-:W-:Y:S02]  /*1da0*/  DADD R14, R16, R14 ;  /* 0x00000000100e7229 */ /* 0x020fe4000000000e */
[----:B------:R-:W5:Y:S06]  /*1db0*/  LDG.E.64 R16, desc[UR16][R6.64+0x3000] ;  /* 0x0030001006107981 */ /* 0x000f6c000c1e1b00 */
[----:B------:R-:W-:-:S02]  /*1dc0*/  DADD R12, R14, R12 ;  /* 0x000000000e0c7229 */ /* 0x000fc4000000000c */
[----:B------:R-:W5:Y:S06]  /*1dd0*/  LDG.E.64 R14, desc[UR16][R6.64+0x4000] ;  /* 0x00400010060e7981 */ /* 0x000f6c000c1e1b00 */
[----:B------:R-:W-:Y:S02]  /*1de0*/  DADD R10, R12, R10 ;  /* 0x000000000c0a7229 */ /* 0x000fe4000000000a */
[----:B------:R-:W5:Y:S06]  /*1df0*/  LDG.E.64 R12, desc[UR16][R6.64+0x5000] ;  /* 0x00500010060c7981 */ /* 0x000f6c000c1e1b00 */
[----:B------:R-:W-:-:S02]  /*1e00*/  DADD R24, R10, R24 ;  /* 0x000000000a187229 */ /* 0x000fc40000000018 */
[----:B------:R-:W5:Y:S06]  /*1e10*/  LDG.E.64 R10, desc[UR16][R6.64+0x6000] ;  /* 0x00600010060a7981 */ /* 0x000f6c000c1e1b00 */
[----:B------:R-:W-:Y:S02]  /*1e20*/  DADD R22, R24, R22 ;  /* 0x0000000018167229 */ /* 0x000fe40000000016 */
[----:B------:R0:W5:Y:S01]  /*1e30*/  LDG.E.64 R24, desc[UR16][R6.64+0x7000] ;  /* 0x0070001006187981 */ /* 0x000162000c1e1b00 */
        /* <DEDUP_REMOVED lines=8> */
[----:B-----5:R-:W-:-:S08]  /*1ec0*/  DADD R8, R8, R16 ;  /* 0x0000000008087229 */ /* 0x020fd00000000010 */
[----:B------:R-:W-:-:S08]  /*1ed0*/  DADD R8, R8, R14 ;  /* 0x0000000008087229 */ /* 0x000fd0000000000e */
[----:B------:R-:W-:-:S08]  /*1ee0*/  DADD R8, R8, R12 ;  /* 0x0000000008087229 */ /* 0x000fd0000000000c */
[----:B------:R-:W-:-:S08]  /*1ef0*/  DADD R8, R8, R10 ;  /* 0x0000000008087229 */ /* 0x000fd0000000000a */
[----:B------:R-:W-:Y:S01]  /*1f00*/  DADD R8, R8, R24 ;  /* 0x0000000008087229 */ /* 0x000fe20000000018 */
[----:B------:R-:W-:Y:S10]  /*1f10*/  @P1 BRA `(.L_x_52) ;  /* 0xfffffffc00681947 */ /* 0x000ff4000383ffff */
.L_x_51:
[----:B------:R-:W-:Y:S05]  /*1f20*/  BSYNC.RECONVERGENT B2 ;  /* 0x0000000000027941 */ /* 0x000fea0003800200 */
.L_x_50:
[----:B------:R-:W-:Y:S05]  /*1f30*/  @!P0 BRA `(.L_x_49) ;  /* 0x0000000400008947 */ /* 0x000fea0003800000 */
[----:B------:R-:W-:Y:S01]  /*1f40*/  ISETP.GE.U32.AND P1, PT, R4, 0x8, PT ;  /* 0x000000080400780c */ /* 0x000fe20003f26070 */
[----:B------:R-:W-:Y:S01]  /*1f50*/  BSSY.RECONVERGENT B2, `(.L_x_53) ;  /* 0x0000019000027945 */ /* 0x000fe20003800200 */
[----:B------:R-:W-:-:S04]  /*1f60*/  LOP3.LUT R24, R3, 0x7, RZ, 0xc0, !PT ;  /* 0x0000000703187812 */ /* 0x000fc800078ec0ff */
[----:B------:R-:W-:-:S07]  /*1f70*/  ISETP.NE.AND P0, PT, R24, RZ, PT ;  /* 0x000000ff1800720c */ /* 0x000fce0003f05270 */
[----:B------:R-:W-:Y:S06]  /*1f80*/  @!P1 BRA `(.L_x_54) ;  /* 0x0000000000549947 */ /* 0x000fec0003800000 */
[----:B------:R-:W-:-:S05]  /*1f90*/  IADD3 R4, P1, PT, R2, UR7, RZ ;  /* 0x0000000702047c10 */ /* 0x000fca000ff3e0ff */
[----:B------:R-:W-:Y:S01]  /*1fa0*/  IMAD.X R5, RZ, RZ, UR8, P1 ;  /* 0x00000008ff057e24 */ /* 0x000fe200088e06ff */
[----:B------:R-:W-:-:S04]  /*1fb0*/  LEA R20, P1, R4, UR12, 0x3 ;  /* 0x0000000c04147c11 */ /* 0x000fc8000f8218ff */
[----:B------:R-:W-:-:S05]  /*1fc0*/  LEA.HI.X R21, R4, UR13, R5, 0x3, P1 ;  /* 0x0000000d04157c11 */ /* 0x000fca00088f1c05 */
        /* <DEDUP_REMOVED lines=8> */
[----:B------:R-:W-:Y:S01]  /*2050*/  VIADD R2, R2, 0x1000 ;  /* 0x0000100002027836 */ /* 0x000fe20000000000 */
[----:B--2---:R-:W-:-:S08]  /*2060*/  DADD R22, R8, R22 ;  /* 0x0000000008167229 */ /* 0x004fd00000000016 */
[----:B---3--:R-:W-:-:S08]  /*2070*/  DADD R16, R22, R16 ;  /* 0x0000000016107229 */ /* 0x008fd00000000010 */
[----:B----4-:R-:W-:-:S08]  /*2080*/  DADD R14, R16, R14 ;  /* 0x00000000100e7229 */ /* 0x010fd0000000000e */
[----:B-----5:R-:W-:-:S08]  /*2090*/  DADD R12, R14, R12 ;  /* 0x000000000e0c7229 */ /* 0x020fd0000000000c */
[----:B------:R-:W-:-:S08]  /*20a0*/  DADD R10, R12, R10 ;  /* 0x000000000c0a7229 */ /* 0x000fd0000000000a */
[----:B------:R-:W-:-:S08]  /*20b0*/  DADD R6, R10, R6 ;  /* 0x000000000a067229 */ /* 0x000fd00000000006 */
[----:B------:R-:W-:-:S08]  /*20c0*/  DADD R4, R6, R4 ;  /* 0x0000000006047229 */ /* 0x000fd00000000004 */
[----:B------:R-:W-:-:S11]  /*20d0*/  DADD R8, R4, R18 ;  /* 0x0000000004087229 */ /* 0x000fd60000000012 */
.L_x_54:
[----:B------:R-:W-:Y:S05]  /*20e0*/  BSYNC.RECONVERGENT B2 ;  /* 0x0000000000027941 */ /* 0x000fea0003800200 */
.L_x_53:
[----:B------:R-:W-:Y:S05]  /*20f0*/  @!P0 BRA `(.L_x_49) ;  /* 0x0000000000908947 */ /* 0x000fea0003800000 */
[----:B------:R-:W-:Y:S01]  /*2100*/  ISETP.GE.U32.AND P1, PT, R24, 0x4, PT ;  /* 0x000000041800780c */ /* 0x000fe20003f26070 */
[----:B------:R-:W-:Y:S01]  /*2110*/  BSSY.RECONVERGENT B2, `(.L_x_55) ;  /* 0x0000010000027945 */ /* 0x000fe20003800200 */
[----:B------:R-:W-:-:S11]  /*2120*/  LOP3.LUT P0, RZ, R3, 0x3, RZ, 0xc0, !PT ;  /* 0x0000000303ff7812 */ /* 0x000fd6000780c0ff */
[----:B------:R-:W-:Y:S05]  /*2130*/  @!P1 BRA `(.L_x_56) ;  /* 0x0000000000349947 */ /* 0x000fea0003800000 */
[----:B------:R-:W-:-:S05]  /*2140*/  IADD3 R3, P1, PT, R2, UR7, RZ ;  /* 0x0000000702037c10 */ /* 0x000fca000ff3e0ff */
[----:B------:R-:W-:Y:S01]  /*2150*/  IMAD.X R6, RZ, RZ, UR8, P1 ;  /* 0x00000008ff067e24 */ /* 0x000fe200088e06ff */
[----:B------:R-:W-:-:S04]  /*2160*/  LEA R4, P1, R3, UR12, 0x3 ;  /* 0x0000000c03047c11 */ /* 0x000fc8000f8218ff */
[----:B------:R-:W-:-:S05]  /*2170*/  LEA.HI.X R5, R3, UR13, R6, 0x3, P1 ;  /* 0x0000000d03057c11 */ /* 0x000fca00088f1c06 */
[----:B------:R-:W2:Y:S04]  /*2180*/  LDG.E.64 R6, desc[UR16][R4.64] ;  /* 0x0000001004067981 */ /* 0x000ea8000c1e1b00 */
[----:B------:R-:W3:Y:S04]  /*2190*/  LDG.E.64 R10, desc[UR16][R4.64+0x1000] ;  /* 0x00100010040a7981 */ /* 0x000ee8000c1e1b00 */
[----:B------:R-:W4:Y:S04]  /*21a0*/  LDG.E.64 R12, desc[UR16][R4.64+0x2000] ;  /* 0x00200010040c7981 */ /* 0x000f28000c1e1b00 */
[----:B------:R-:W5:Y:S01]  /*21b0*/  LDG.E.64 R14, desc[UR16][R4.64+0x3000] ;  /* 0x00300010040e7981 */ /* 0x000f62000c1e1b00 */
[----:B------:R-:W-:Y:S01]  /*21c0*/  VIADD R2, R2, 0x800 ;  /* 0x0000080002027836 */ /* 0x000fe20000000000 */
[----:B--2---:R-:W-:-:S08]  /*21d0*/  DADD R6, R8, R6 ;  /* 0x0000000008067229 */ /* 0x004fd00000000006 */
[----:B---3--:R-:W-:-:S08]  /*21e0*/  DADD R6, R6, R10 ;  /* 0x0000000006067229 */ /* 0x008fd0000000000a */
[----:B----4-:R-:W-:-:S08]  /*21f0*/  DADD R6, R6, R12 ;  /* 0x0000000006067229 */ /* 0x010fd0000000000c */
[----:B-----5:R-:W-:-:S11]  /*2200*/  DADD R8, R6, R14 ;  /* 0x0000000006087229 */ /* 0x020fd6000000000e */
.L_x_56:
[----:B------:R-:W-:Y:S05]  /*2210*/  BSYNC.RECONVERGENT B2 ;  /* 0x0000000000027941 */ /* 0x000fea0003800200 */
.L_x_55:
[----:B------:R-:W-:Y:S05]  /*2220*/  @!P0 BRA `(.L_x_49) ;  /* 0x0000000000448947 */ /* 0x000fea0003800000 */
[----:B------:R-:W-:Y:S02]  /*2230*/  LOP3.LUT R0, R0, 0xffff, RZ, 0xc0, !PT ;  /* 0x0000ffff00007812 */ /* 0x000fe400078ec0ff */
[----:B------:R-:W-:Y:S02]  /*2240*/  IADD3 R2, P0, PT, R2, UR9, RZ ;  /* 0x0000000902027c10 */ /* 0x000fe4000ff1e0ff */
[----:B------:R-:W-:Y:S02]  /*2250*/  LEA.HI R0, R0, 0x1, RZ, 0x17 ;  /* 0x0000000100007811 */ /* 0x000fe400078fb8ff */
[----:B------:R-:W-:Y:S01]  /*2260*/  LEA R4, P1, R2, UR12, 0x3 ;  /* 0x0000000c02047c11 */ /* 0x000fe2000f8218ff */
[----:B------:R-:W-:Y:S01]  /*2270*/  IMAD.X R5, RZ, RZ, UR10, P0 ;  /* 0x0000000aff057e24 */ /* 0x000fe200080e06ff */
[----:B------:R-:W-:-:S04]  /*2280*/  LOP3.LUT R0, R0, 0x3, RZ, 0xc0, !PT ;  /* 0x0000000300007812 */ /* 0x000fc800078ec0ff */
[----:B------:R-:W-:Y:S01]  /*2290*/  LEA.HI.X R5, R2, UR13, R5, 0x3, P1 ;  /* 0x0000000d02057c11 */ /* 0x000fe200088f1c05 */
[----:B------:R-:W-:-:S07]  /*22a0*/  IMAD.MOV R0, RZ, RZ, -R0 ;  /* 0x000000ffff007224 */ /* 0x000fce00078e0a00 */
.L_x_57:
[----:B------:R-:W-:Y:S02]  /*22b0*/  IMAD.MOV.U32 R2, RZ, RZ, R4 ;  /* 0x000000ffff027224 */ /* 0x000fe400078e0004 */
[----:B------:R-:W-:-:S06]  /*22c0*/  IMAD.MOV.U32 R3, RZ, RZ, R5 ;  /* 0x000000ffff037224 */ /* 0x000fcc00078e0005 */
[----:B------:R-:W2:Y:S01]  /*22d0*/  LDG.E.64 R2, desc[UR16][R2.64] ;  /* 0x0000001002027981 */ /* 0x000ea2000c1e1b00 */
[----:B------:R-:W-:Y:S01]  /*22e0*/  VIADD R0, R0, 0x1 ;  /* 0x0000000100007836 */ /* 0x000fe20000000000 */
[----:B------:R-:W-:-:S04]  /*22f0*/  IADD3 R4, P1, PT, R4, 0x1000, RZ ;  /* 0x0000100004047810 */ /* 0x000fc80007f3e0ff */
[----:B------:R-:W-:Y:S01]  /*2300*/  ISETP.NE.AND P0, PT, R0, RZ, PT ;  /* 0x000000ff0000720c */ /* 0x000fe20003f05270 */
[----:B------:R-:W-:Y:S01]  /*2310*/  IMAD.X R5, RZ, RZ, R5, P1 ;  /* 0x000000ffff057224 */ /* 0x000fe200008e0605 */
[----:B--2---:R-:W-:-:S11]  /*2320*/  DADD R8, R2, R8 ;  /* 0x0000000002087229 */ /* 0x004fd60000000008 */
[----:B------:R-:W-:Y:S05]  /*2330*/  @P0 BRA `(.L_x_57) ;  /* 0xfffffffc00dc0947 */ /* 0x000fea000383ffff */
.L_x_49:
[----:B------:R-:W-:Y:S05]  /*2340*/  BSYNC.RECONVERGENT B1 ;  /* 0x0000000000017941 */ /* 0x000fea0003800200 */
.L_x_46:
[----:B------:R-:W0:Y:S01]  /*2350*/  S2R R0, SR_LANEID ;  /* 0x0000000000007919 */ /* 0x000e220000000000 */
[----:B------:R-:W-:Y:S04]  /*2360*/  SHFL.DOWN PT, R2, R8, 0x1, 0x1f ;  /* 0x08201f0008027f89 */ /* 0x000fe800000e0000 */
[----:B------:R-:W1:Y:S01]  /*2370*/  SHFL.DOWN PT, R3, R9, 0x1, 0x1f ;  /* 0x08201f0009037f89 */ /* 0x000e6200000e0000 */
[----:B------:R-:W2:Y:S01]  /*2380*/  S2R R11, SR_TID.X ;  /* 0x00000000000b7919 */ /* 0x000ea20000002100 */
        /* <DEDUP_REMOVED lines=20> */
[----:B------:R-:W-:Y:S02]  /*24d0*/  @!P1 MOV R7, 0x400 ;  /* 0x0000040000079802 */ /* 0x000fe40000000f00 */
[----:B--2---:R-:W-:Y:S01]  /*24e0*/  @!P1 SHF.R.U32.HI R6, RZ, 0x2, R11 ;  /* 0x00000002ff069819 */ /* 0x004fe2000001160b */
[----:B------:R-:W0:Y:S01]  /*24f0*/  SHFL.DOWN PT, R3, R9, 0x8, 0x1f ;  /* 0x09001f0009037f89 */ /* 0x000e2200000e0000 */
[----:B-1----:R-:W-:-:S02]  /*2500*/  @!P1 LEA R7, R10, R7, 0x18 ;  /* 0x000000070a079211 */ /* 0x002fc400078ec0ff */
[----:B------:R-:W-:-:S05]  /*2510*/  @!P1 LOP3.LUT R6, R6, 0xf8, RZ, 0xc0, !PT ;  /* 0x000000f806069812 */ /* 0x000fca00078ec0ff */
        /* <DEDUP_REMOVED lines=14> */
[----:B------:R-:W1:Y:S01]  /*2600*/  S2UR UR5, SR_CgaCtaId ;  /* 0x00000000000579c3 */ /* 0x000e620000008800 */
[----:B------:R-:W-:Y:S02]  /*2610*/  UMOV UR4, 0x400 ;  /* 0x0000040000047882 */ /* 0x000fe40000000000 */
[----:B-1----:R-:W-:-:S09]  /*2620*/  ULEA UR4, UR5, UR4, 0x18 ;  /* 0x0000000405047291 */ /* 0x002fd2000f8ec0ff */
[----:B0-----:R-:W0:Y:S04]  /*2630*/  LDS.64 R2, [UR4+0x18] ;  /* 0x00001804ff027984 */ /* 0x001e280008000a00 */
        /* <DEDUP_REMOVED lines=22> */
.L_x_45:
[----:B------:R-:W-:Y:S05]  /*27a0*/  BSYNC.RECONVERGENT B0 ;  /* 0x0000000000007941 */ /* 0x000fea0003800200 */
.L_x_30:
[----:B------:R-:W-:Y:S05]  /*27b0*/  @P0 EXIT ;  /* 0x000000000000094d */ /* 0x000fea0003800000 */
[----:B------:R-:W3:Y:S02]  /*27c0*/  LDCU.64 UR4, c[0x0][0x388] ;  /* 0x00007100ff0477ac */ /* 0x000ee40008000a00 */
[----:B---3--:R-:W-:-:S06]  /*27d0*/  UIMAD.WIDE.U32 UR4, UR18, 0x8, UR4 ;  /* 0x00000008120478a5 */ /* 0x008fcc000f8e0004 */
[----:B0-----:R-:W-:Y:S02]  /*27e0*/  IMAD.U32 R2, RZ, RZ, UR4 ;  /* 0x00000004ff027e24 */ /* 0x001fe4000f8e00ff */
[----:B--2---:R-:W-:-:S05]  /*27f0*/  IMAD.U32 R3, RZ, RZ, UR5 ;  /* 0x00000005ff037e24 */ /* 0x004fca000f8e00ff */
[----:B------:R-:W-:Y:S01]  /*2800*/  STG.E.64 desc[UR16][R2.64], R8 ;  /* 0x0000000802007986 */ /* 0x000fe2000c101b10 */
[----:B------:R-:W-:Y:S05]  /*2810*/  EXIT ;  /* 0x000000000000794d */ /* 0x000fea0003800000 */
.L_x_58:
        /* <DEDUP_REMOVED lines=14> */
.L_x_455:


//--------------------- .text._ZN3cub18CUB_300001_SM_10006detail6reduce28DeviceReduceSingleTileKernelINS2_10policy_hubIdyN4cuda3std3__44plusIdEEE10Policy1000EN6thrust24THRUST_300001_SM_1000_NS6detail15normal_iteratorINSD_10device_ptrIdEEEEPdyS9_ddNS7_10__identityEEEvT0_T1_T2_T3_T4_T6_ --------------------------
	.section	.text._ZN3cub18CUB_300001_SM_10006detail6reduce28DeviceReduceSingleTileKernelINS2_10policy_hubIdyN4cuda3std3__44plusIdEEE10Policy1000EN6thrust24THRUST_300001_SM_1000_NS6detail15normal_iteratorINSD_10device_ptrIdEEEEPdyS9_ddNS7_10__identityEEEvT0_T1_T2_T3_T4_T6_,"ax",@progbits
	.align	128
        .global         _ZN3cub18CUB_300001_SM_10006detail6reduce28DeviceReduceSingleTileKernelINS2_10policy_hubIdyN4cuda3std3__44plusIdEEE10Policy1000EN6thrust24THRUST_300001_SM_1000_NS6detail15normal_iteratorINSD_10device_ptrIdEEEEPdyS9_ddNS7_10__identityEEEvT0_T1_T2_T3_T4_T6_
        .type           _ZN3cub18CUB_300001_SM_10006detail6reduce28DeviceReduceSingleTileKernelINS2_10policy_hubIdyN4cuda3std3__44plusIdEEE10Policy1000EN6thrust24THRUST_300001_SM_1000_NS6detail15normal_iteratorINSD_10device_ptrIdEEEEPdyS9_ddNS7_10__identityEEEvT0_T1_T2_T3_T4_T6_,@function
        .size           _ZN3cub18CUB_300001_SM_10006detail6reduce28DeviceReduceSingleTileKernelINS2_10policy_hubIdyN4cuda3std3__44plusIdEEE10Policy1000EN6thrust24THRUST_300001_SM_1000_NS6detail15normal_iteratorINSD_10device_ptrIdEEEEPdyS9_ddNS7_10__identityEEEvT0_T1_T2_T3_T4_T6_,(.L_x_456 - _ZN3cub18CUB_300001_SM_10006detail6reduce28DeviceReduceSingleTileKernelINS2_10policy_hubIdyN4cuda3std3__44plusIdEEE10Policy1000EN6thrust24THRUST_300001_SM_1000_NS6detail15normal_iteratorINSD_10device_ptrIdEEEEPdyS9_ddNS7_10__identityEEEvT0_T1_T2_T3_T4_T6_)
        .other          _ZN3cub18CUB_300001_SM_10006detail6reduce28DeviceReduceSingleTileKernelINS2_10policy_hubIdyN4cuda3std3__44plusIdEEE10Policy1000EN6thrust24THRUST_300001_SM_1000_NS6detail15normal_iteratorINSD_10device_ptrIdEEEEPdyS9_ddNS7_10__identityEEEvT0_T1_T2_T3_T4_T6_,@"STO_CUDA_ENTRY STV_DEFAULT"
_ZN3cub18CUB_300001_SM_10006detail6reduce28DeviceReduceSingleTileKernelINS2_10policy_hubIdyN4cuda3std3__44plusIdEEE10Policy1000EN6thrust24THRUST_300001_SM_1000_NS6detail15normal_iteratorINSD_10device_ptrIdEEEEPdyS9_ddNS7_10__identityEEEvT0_T1_T2_T3_T4_T6_:
.text._ZN3cub18CUB_300001_SM_10006detail6reduce28DeviceReduceSingleTileKernelINS2_10policy_hubIdyN4cuda3std3__44plusIdEEE10Policy1000EN6thrust24THRUST_300001_SM_1000_NS6detail15normal_iteratorINSD_10device_ptrIdEEEEPdyS9_ddNS7_10__identityEEEvT0_T1_T2_T3_T4_T6_:
[----:B------:R-:W-:Y:S01]  /*0000*/  LDC R1, c[0x0][0x37c] ;  /* 0x0000df00ff017b82 */ /* 0x000fe20000000800 */
[----:B------:R-:W0:Y:S01]  /*0010*/  LDCU.64 UR4, c[0x0][0x390] ;  /* 0x00007200ff0477ac */ /* 0x000e220008000a00 */
[----:B------:R-:W1:Y:S01]  /*0020*/  LDCU.64 UR6, c[0x0][0x358] ;  /* 0x00006b00ff0677ac */ /* 0x000e620008000a00 */
[----:B0-----:R-:W-:Y:S02]  /*0030*/  IMAD.U32 R8, RZ, RZ, UR4 ;  /* 0x00000004ff087e24 */ /* 0x001fe4000f8e00ff */
[----:B------:R-:W-:-:S03]  /*0040*/  IMAD.U32 R9, RZ, RZ, UR5 ;  /* 0x00000005ff097e24 */ /* 0x000fc6000f8e00ff */
[----:B------:R-:W-:-:S04]  /*0050*/  ISETP.NE.U32.AND P0, PT, R8, RZ, PT ;  /* 0x000000ff0800720c */ /* 0x000fc80003f05070 */
[----:B------:R-:W-:-:S13]  /*0060*/  ISETP.NE.AND.EX P0, PT, R9, RZ, PT, P0 ;  /* 0x000000ff0900720c */ /* 0x000fda0003f05300 */
        /* <DEDUP_REMOVED lines=8> */
.L_x_59:
[----:B------:R-:W-:Y:S01]  /*00f0*/  ISETP.GT.U32.AND P0, PT, R8, 0xdff, PT ;  /* 0x00000dff0800780c */ /* 0x000fe20003f04070 */
[----:B------:R-:W-:Y:S03]  /*0100*/  BSSY.RECONVERGENT B0, `(.L_x_60) ;  /* 0x000024d000007945 */ /* 0x000fe60003800200 */
[----:B------:R-:W-:-:S13]  /*0110*/  ISETP.GT.U32.AND.EX P0, PT, R9, RZ, PT, P0 ;  /* 0x000000ff0900720c */ /* 0x000fda0003f04100 */
[----:B------:R-:W-:Y:S05]  /*0120*/  @P0 BRA `(.L_x_61) ;  /* 0x0000001400340947 */ /* 0x000fea0003800000 */
[----:B------:R-:W0:Y:S01]  /*0130*/  S2R R0, SR_TID.X ;  /* 0x0000000000007919 */ /* 0x000e220000002100 */
[----:B------:R-:W-:Y:S01]  /*0140*/  BSSY.RECONVERGENT B1, `(.L_x_62) ;  /* 0x0000009000017945 */ /* 0x000fe20003800200 */
[----:B------:R-:W-:Y:S02]  /*0150*/  CS2R R4, SRZ ;  /* 0x0000000000047805 */ /* 0x000fe4000001ff00 */
[----:B0-----:R-:W-:Y:S01]  /*0160*/  ISETP.GE.U32.AND P0, PT, R0, R8, PT ;  /* 0x000000080000720c */ /* 0x001fe20003f06070 */
[----:B------:R-:W-:-:S12]  /*0170*/  IMAD.MOV.U32 R2, RZ, RZ, R0 ;  /* 0x000000ffff027224 */ /* 0x000fd800078e0000 */
[----:B------:R-:W-:Y:S05]  /*0180*/  @P0 BRA `(.L_x_63) ;  /* 0x0000000000100947 */ /* 0x000fea0003800000 */
[----:B------:R-:W0:Y:S02]  /*0190*/  LDC.64 R4, c[0x0][0x380] ;  /* 0x0000e000ff047b82 */ /* 0x000e240000000a00 */
[----:B0-----:R-:W-:-:S06]  /*01a0*/  IMAD.WIDE.U32 R4, R0, 0x8, R4 ;  /* 0x0000000800047825 */ /* 0x001fcc00078e0004 */
[----:B------:R-:W5:Y:S01]  /*01b0*/  LDG.E.64 R4, desc[UR6][R4.64] ;  /* 0x0000000604047981 */ /* 0x000f62000c1e1b00 */
[----:B------:R-:W-:-:S07]  /*01c0*/  VIADD R2, R0, 0x200 ;  /* 0x0000020000027836 */ /* 0x000fce0000000000 */
.L_x_63:
[----:B------:R-:W-:Y:S05]  /*01d0*/  BSYNC.RECONVERGENT B1 ;  /* 0x0000000000017941 */ /* 0x000fea0003800200 */
.L_x_62:
[----:B------:R-:W-:Y:S01]  /*01e0*/  ISETP.GE.U32.AND P0, PT, R2, R8, PT ;  /* 0x000000080200720c */ /* 0x000fe20003f06070 */
[----:B------:R-:W-:-:S12]  /*01f0*/  BSSY.RECONVERGENT B1, `(.L_x_64) ;  /* 0x000006d000017945 */ /* 0x000fd80003800200 */
[----:B------:R-:W-:Y:S05]  /*0200*/  @P0 BRA `(.L_x_65) ;  /* 0x0000000400ac0947 */ /* 0x000fea0003800000 */
[----:B------:R-:W-:Y:S01]  /*0210*/  LOP3.LUT R3, RZ, R2, RZ, 0x33, !PT ;  /* 0x00000002ff037212 */ /* 0x000fe200078e33ff */
[----:B------:R-:W-:Y:S04]  /*0220*/  BSSY.RECONVERGENT B2, `(.L_x_66) ;  /* 0x0000033000027945 */ /* 0x000fe80003800200 */
[----:B------:R-:W-:-:S05]  /*0230*/  IMAD.IADD R6, R3, 0x1, R8 ;  /* 0x0000000103067824 */ /* 0x000fca00078e0208 */
[C---:B------:R-:W-:Y:S02]  /*0240*/  ISETP.GE.U32.AND P1, PT, R6.reuse, 0x1e00, PT ;  /* 0x00001e000600780c */ /* 0x040fe40003f26070 */
[----:B------:R-:W-:-:S04]  /*0250*/  LEA.HI R3, R6, 0x1, RZ, 0x17 ;  /* 0x0000000106037811 */ /* 0x000fc800078fb8ff */
[----:B------:R-:W-:-:S04]  /*0260*/  LOP3.LUT R43, R3, 0xf, RZ, 0xc0, !PT ;  /* 0x0000000f032b7812 */ /* 0x000fc800078ec0ff */
[----:B------:R-:W-:-:S03]  /*0270*/  ISETP.NE.AND P0, PT, R43, RZ, PT ;  /* 0x000000ff2b00720c */ /* 0x000fc60003f05270 */
[----:B------:R-:W-:Y:S10]  /*0280*/  @!P1 BRA `(.L_x_67) ;  /* 0x0000000000b09947 */ /* 0x000ff40003800000 */
[----:B------:R-:W0:Y:S01]  /*0290*/  LDC.64 R6, c[0x0][0x380] ;  /* 0x0000e000ff067b82 */ /* 0x000e220000000a00 */
[----:B------:R-:W-:-:S05]  /*02a0*/  LOP3.LUT R42, R3, 0xfffff0, RZ, 0xc0, !PT ;  /* 0x00fffff0032a7812 */ /* 0x000fca00078ec0ff */
[----:B------:R-:W-:Y:S02]  /*02b0*/  IMAD.MOV R42, RZ, RZ, -R42 ;  /* 0x000000ffff2a7224 */ /* 0x000fe400078e0a2a */
[----:B0-----:R-:W-:-:S03]  /*02c0*/  IMAD.WIDE.U32 R6, R2, 0x8, R6 ;  /* 0x0000000802067825 */ /* 0x001fc600078e0006 */
[----:B------:R-:W-:-:S05]  /*02d0*/  IADD3 R6, P1, PT, R6, 0x8000, RZ ;  /* 0x0000800006067810 */ /* 0x000fca0007f3e0ff */
[----:B------:R-:W-:-:S08]  /*02e0*/  IMAD.X R7, RZ, RZ, R7, P1 ;  /* 0x000000ffff077224 */ /* 0x000fd000008e0607 */
.L_x_68:
[----:B------:R-:W2:Y:S04]  /*02f0*/  LDG.E.64 R10, desc[UR6][R6.64+-0x8000] ;  /* 0xff800006060a7981 */ /* 0x000ea8000c1e1b00 */
[----:B------:R-:W3:Y:S04]  /*0300*/  LDG.E.64 R12, desc[UR6][R6.64+-0x7000] ;  /* 0xff900006060c7981 */ /* 0x000ee8000c1e1b00 */
[----:B------:R-:W4:Y:S04]  /*0310*/  LDG.E.64 R14, desc[UR6][R6.64+-0x6000] ;  /* 0xffa00006060e7981 */ /* 0x000f28000c1e1b00 */
        /* <DEDUP_REMOVED lines=12> */
[----:B------:R0:W4:Y:S01]  /*03e0*/  LDG.E.64 R40, desc[UR6][R6.64+0x7000] ;  /* 0x0070000606287981 */ /* 0x000122000c1e1b00 */
[----:B------:R-:W-:-:S02]  /*03f0*/  VIADD R42, R42, 0x10 ;  /* 0x000000102a2a7836 */ /* 0x000fc40000000000 */
[----:B------:R-:W-:-:S03]  /*0400*/  VIADD R2, R2, 0x2000 ;  /* 0x0000200002027836 */ /* 0x000fc60000000000 */
[----:B------:R-:W-:Y:S02]  /*0410*/  ISETP.NE.AND P1, PT, R42, RZ, PT ;  /* 0x000000ff2a00720c */ /* 0x000fe40003f25270 */
[----:B0-----:R-:W-:-:S05]  /*0420*/  IADD3 R6, P2, PT, R6, 0x10000, RZ ;  /* 0x0001000006067810 */ /* 0x001fca0007f5e0ff */
[----:B------:R-:W-:Y:S01]  /*0430*/  IMAD.X R7, RZ, RZ, R7, P2 ;  /* 0x000000ffff077224 */ /* 0x000fe200010e0607 */
        /* <DEDUP_REMOVED lines=16> */
[----:B------:R-:W-:Y:S10]  /*0540*/  @P1 BRA `(.L_x_68) ;  /* 0xfffffffc00681947 */ /* 0x000ff4000383ffff */
.L_x_67:
[----:B------:R-:W-:Y:S05]  /*0550*/  BSYNC.RECONVERGENT B2 ;  /* 0x0000000000027941 */ /* 0x000fea0003800200 */
.L_x_66:
[----:B------:R-:W-:Y:S05]  /*0560*/  @!P0 BRA `(.L_x_65) ;  /* 0x0000000000d48947 */ /* 0x000fea0003800000 */
[----:B------:R-:W-:Y:S01]  /*0570*/  ISETP.GE.U32.AND P0, PT, R43, 0x8, PT ;  /* 0x000000082b00780c */ /* 0x000fe20003f06070 */
[----:B------:R-:W-:Y:S01]  /*0580*/  BSSY.RECONVERGENT B2, `(.L_x_69) ;  /* 0x0000017000027945 */ /* 0x000fe20003800200 */
[----:B------:R-:W-:-:S04]  /*0590*/  LOP3.LUT R26, R3, 0x7, RZ, 0xc0, !PT ;  /* 0x00000007031a7812 */ /* 0x000fc800078ec0ff */
[----:B------:R-:W-:-:S07]  /*05a0*/  ISETP.NE.AND P1, PT, R26, RZ, PT ;  /* 0x000000ff1a00720c */ /* 0x000fce0003f25270 */
[----:B------:R-:W-:Y:S06]  /*05b0*/  @!P0 BRA `(.L_x_70) ;  /* 0x00000000004c8947 */ /* 0x000fec0003800000 */
[----:B------:R-:W0:Y:S02]  /*05c0*/  LDC.64 R6, c[0x0][0x380] ;  /* 0x0000e000ff067b82 */ /* 0x000e240000000a00 */
[----:B0-----:R-:W-:-:S05]  /*05d0*/  IMAD.WIDE R6, R2, 0x8, R6 ;  /* 0x0000000802067825 */ /* 0x001fca00078e0206 */
        /* <DEDUP_REMOVED lines=17> */
.L_x_70:
[----:B------:R-:W-:Y:S05]  /*06f0*/  BSYNC.RECONVERGENT B2 ;  /* 0x0000000000027941 */ /* 0x000fea0003800200 */
.L_x_69:
        /* <DEDUP_REMOVED lines=17> */
.L_x_72:
[----:B------:R-:W-:Y:S05]  /*0810*/  BSYNC.RECONVERGENT B2 ;  /* 0x0000000000027941 */ /* 0x000fea0003800200 */
.L_x_71:
[----:B------:R-:W-:Y:S05]  /*0820*/  @!P1 BRA `(.L_x_65) ;  /* 0x0000000000249947 */ /* 0x000fea0003800000 */
[----:B------:R-:W0:Y:S01]  /*0830*/  LDC.64 R10, c[0x0][0x380] ;  /* 0x0000e000ff0a7b82 */ /* 0x000e220000000a00 */
[----:B------:R-:W-:-:S07]  /*0840*/  IMAD.MOV R3, RZ, RZ, -R3 ;  /* 0x000000ffff037224 */ /* 0x000fce00078e0a03 */
.L_x_73:
[----:B0-----:R-:W-:-:S06]  /*0850*/  IMAD.WIDE R6, R2, 0x8, R10 ;  /* 0x0000000802067825 */ /* 0x001fcc00078e020a */
[----:B------:R-:W2:Y:S01]  /*0860*/  LDG.E.64 R6, desc[UR6][R6.64] ;  /* 0x0000000606067981 */ /* 0x000ea2000c1e1b00 */
[----:B------:R-:W-:Y:S02]  /*0870*/  VIADD R3, R3, 0x1 ;  /* 0x0000000103037836 */ /* 0x000fe40000000000 */
[----:B------:R-:W-:-:S03]  /*0880*/  VIADD R2, R2, 0x200 ;  /* 0x0000020002027836 */ /* 0x000fc60000000000 */
[----:B------:R-:W-:Y:S01]  /*0890*/  ISETP.NE.AND P0, PT, R3, RZ, PT ;  /* 0x000000ff0300720c */ /* 0x000fe20003f05270 */
[----:B--2--5:R-:W-:-:S12]  /*08a0*/  DADD R4, R6, R4 ;  /* 0x0000000006047229 */ /* 0x024fd80000000004 */
[----:B------:R-:W-:Y:S05]  /*08b0*/  @P0 BRA `(.L_x_73) ;  /* 0xfffffffc00e40947 */ /* 0x000fea000383ffff */
.L_x_65:
[----:B------:R-:W-:Y:S05]  /*08c0*/  BSYNC.RECONVERGENT B1 ;  /* 0x0000000000017941 */ /* 0x000fea0003800200 */
.L_x_64:
[----:B------:R-:W-:-:S04]  /*08d0*/  ISETP.GE.U32.AND P0, PT, R8, 0x200, PT ;  /* 0x000002000800780c */ /* 0x000fc80003f06070 */
[----:B------:R-:W-:-:S13]  /*08e0*/  ISETP.GE.U32.AND.EX P0, PT, R9, RZ, PT, P0 ;  /* 0x000000ff0900720c */ /* 0x000fda0003f06100 */
        /* <DEDUP_REMOVED lines=32> */
[----:B------:R-:W-:Y:S02]  /*0af0*/  ISETP.GT.AND P0, PT, R10, 0xf, PT ;  /* 0x0000000f0a00780c */ /* 0x000fe40003f04270 */
[----:B------:R-:W-:Y:S01]  /*0b00*/  @!P1 LOP3.LUT R8, R4, 0xf8, RZ, 0xc0, !PT ;  /* 0x000000f804089812 */ /* 0x000fe200078ec0ff */
[----:B------:R-:W0:Y:S04]  /*0b10*/  SHFL.DOWN PT, R3, R7, 0x10, 0x1f ;  /* 0x0a001f0007037f89 */ /* 0x000e2800000e0000 */
[----:B------:R-:W-:Y:S01]  /*0b20*/  @!P1 IMAD.IADD R9, R8, 0x1, R9 ;  /* 0x0000000108099824 */ /* 0x000fe200078e0209 */
[----:B0-----:R-:W-:-:S07]  /*0b30*/  DADD R4, R2, R6 ;  /* 0x0000000002047229 */ /* 0x001fce0000000006 */
[----:B------:R0:W-:Y:S01]  /*0b40*/  @!P1 STS.64 [R9+0x10], R4 ;  /* 0x0000100409009388 */ /* 0x0001e20000000a00 */
[----:B------:R-:W-:Y:S01]  /*0b50*/  BAR.SYNC.DEFER_BLOCKING 0x0 ;  /* 0x0000000000007b1d */ /* 0x000fe20000010000 */
[----:B------:R-:W-:Y:S02]  /*0b60*/  ISETP.NE.AND P1, PT, R0, RZ, PT ;  /* 0x000000ff0000720c */ /* 0x000fe40003f25270 */
[----:B------:R-:W-:Y:S02]  /*0b70*/  FSEL R2, R6, R4, P0 ;  /* 0x0000000406027208 */ /* 0x000fe40000000000 */
[----:B------:R-:W-:-:S09]  /*0b80*/  FSEL R3, R7, R5, P0 ;  /* 0x0000000507037208 */ /* 0x000fd20000000000 */
[----:B0-----:R-:W-:Y:S05]  /*0b90*/  @P1 BRA `(.L_x_75) ;  /* 0x00000018008c1947 */ /* 0x001fea0003800000 */
        /* <DEDUP_REMOVED lines=27> */
.L_x_74:
[----:B------:R-:W-:Y:S01]  /*0d50*/  LOP3.LUT R2, R0, 0x3e0, RZ, 0xc0, !PT ;  /* 0x000003e000027812 */ /* 0x000fe200078ec0ff */
[----:B------:R-:W0:Y:S03]  /*0d60*/  S2R R12, SR_LANEID ;  /* 0x00000000000c7919 */ /* 0x000e260000000000 */
[----:B------:R-:W-:Y:S01]  /*0d70*/  LOP3.LUT R7, RZ, R2, RZ, 0x33, !PT ;  /* 0x00000002ff077212 */ /* 0x000fe200078e33ff */
[----:B------:R-:W-:-:S04]  /*0d80*/  VIADD R3, R2, 0x20 ;  /* 0x0000002002037836 */ /* 0x000fc80000000000 */
[----:B------:R-:W-:Y:S01]  /*0d90*/  IMAD.IADD R7, R7, 0x1, R8 ;  /* 0x0000000107077824 */ /* 0x000fe200078e0208 */
[----:B------:R-:W-:-:S04]  /*0da0*/  ISETP.GT.U32.AND P0, PT, R3, R8, PT ;  /* 0x000000080300720c */ /* 0x000fc80003f04070 */
[----:B------:R-:W-:-:S05]  /*0db0*/  SEL R13, R7, 0x1f, P0 ;  /* 0x0000001f070d7807 */ /* 0x000fca0000000000 */
[----:B-----5:R-:W-:Y:S04]  /*0dc0*/  SHFL.DOWN PT, R2, R4, 0x1, R13 ;  /* 0x0820000004027989 */ /* 0x020fe800000e000d */
[----:B------:R-:W1:Y:S01]  /*0dd0*/  SHFL.DOWN PT, R3, R5, 0x1, R13 ;  /* 0x0820000005037989 */ /* 0x000e6200000e000d */
[C---:B0-----:R-:W-:Y:S01]  /*0de0*/  ISETP.GE.AND P0, PT, R12.reuse, R13, PT ;  /* 0x0000000d0c00720c */ /* 0x041fe20003f06270 */
[C---:B------:R-:W-:Y:S01]  /*0df0*/  VIADD R10, R12.reuse, 0x2 ;  /* 0x000000020c0a7836 */ /* 0x040fe20000000000 */
[----:B------:R-:W-:Y:S01]  /*0e00*/  ISETP.NE.AND P1, PT, R12, RZ, PT ;  /* 0x000000ff0c00720c */ /* 0x000fe20003f25270 */
[----:B-1----:R-:W-:-:S10]  /*0e10*/  DADD R2, R2, R4 ;  /* 0x0000000002027229 */ /* 0x002fd40000000004 */
[----:B------:R-:W-:Y:S01]  /*0e20*/  FSEL R6, R2, R4, !P0 ;  /* 0x0000000402067208 */ /* 0x000fe20004000000 */
[----:B------:R-:W-:Y:S01]  /*0e30*/  VIADD R4, R12, 0x4 ;  /* 0x000000040c047836 */ /* 0x000fe20000000000 */
[----:B------:R-:W-:Y:S02]  /*0e40*/  FSEL R7, R3, R5, !P0 ;  /* 0x0000000503077208 */ /* 0x000fe40004000000 */
[----:B------:R-:W-:Y:S01]  /*0e50*/  ISETP.GT.AND P0, PT, R10, R13, PT ;  /* 0x0000000d0a00720c */ /* 0x000fe20003f04270 */
[----:B------:R-:W-:Y:S04]  /*0e60*/  SHFL.DOWN PT, R2, R6, 0x2, R13 ;  /* 0x0840000006027989 */ /* 0x000fe800000e000d */
[----:B------:R-:W0:Y:S02]  /*0e70*/  SHFL.DOWN PT, R3, R7, 0x2, R13 ;  /* 0x0840000007037989 */ /* 0x000e2400000e000d */
[----:B0-----:R-:W-:-:S10]  /*0e80*/  DADD R2, R2, R6 ;  /* 0x0000000002027229 */ /* 0x001fd40000000006 */
[----:B------:R-:W-:Y:S01]  /*0e90*/  FSEL R10, R6, R2, P0 ;  /* 0x00000002060a7208 */ /* 0x000fe20000000000 */
[----:B------:R-:W-:Y:S01]  /*0ea0*/  VIADD R6, R12, 0x8 ;  /* 0x000000080c067836 */ /* 0x000fe20000000000 */
[----:B------:R-:W-:Y:S02]  /*0eb0*/  FSEL R11, R7, R3, P0 ;  /* 0x00000003070b7208 */ /* 0x000fe40000000000 */
[----:B------:R-:W-:Y:S01]  /*0ec0*/  ISETP.GT.AND P0, PT, R4, R13, PT ;  /* 0x0000000d0400720c */ /* 0x000fe20003f04270 */
[----:B------:R-:W-:Y:S04]  /*0ed0*/  SHFL.DOWN PT, R2, R10, 0x4, R13 ;  /* 0x088000000a027989 */ /* 0x000fe800000e000d */
[----:B------:R-:W0:Y:S02]  /*0ee0*/  SHFL.DOWN PT, R3, R11, 0x4, R13 ;  /* 0x088000000b037989 */ /* 0x000e2400000e000d */
[----:B0-----:R-:W-:-:S10]  /*0ef0*/  DADD R2, R2, R10 ;  /* 0x0000000002027229 */ /* 0x001fd4000000000a */
[----:B------:R-:W-:Y:S02]  /*0f00*/  FSEL R4, R10, R2, P0 ;  /* 0x000000020a047208 */ /* 0x000fe40000000000 */
[----:B------:R-:W-:Y:S02]  /*0f10*/  FSEL R5, R11, R3, P0 ;  /* 0x000000030b057208 */ /* 0x000fe40000000000 */
[----:B------:R-:W-:Y:S01]  /*0f20*/  ISETP.GT.AND P0, PT, R6, R13, PT ;  /* 0x0000000d0600720c */ /* 0x000fe20003f04270 */
[----:B------:R-:W-:Y:S01]  /*0f30*/  SHFL.DOWN PT, R2, R4, 0x8, R13 ;  /* 0x0900000004027989 */ /* 0x000fe200000e000d */
[----:B------:R-:W-:-:S03]  /*0f40*/  @!P1 MOV R10, 0x400 ;  /* 0x00000400000a9802 */ /* 0x000fc60000000f00 */
[----:B------:R-:W0:Y:S01]  /*0f50*/  SHFL.DOWN PT, R3, R5, 0x8, R13 ;  /* 0x0900000005037989 */ /* 0x000e2200000e000d */
[----:B------:R-:W1:Y:S01]  /*0f60*/  @!P1 S2R R11, SR_CgaCtaId ;  /* 0x00000000000b9919 */ /* 0x000e620000008800 */
[----:B0-----:R-:W-:-:S10]  /*0f70*/  DADD R2, R2, R4 ;  /* 0x0000000002027229 */ /* 0x001fd40000000004 */
[----:B------:R-:W-:Y:S01]  /*0f80*/  FSEL R6, R4, R2, P0 ;  /* 0x0000000204067208 */ /* 0x000fe20000000000 */
[----:B------:R-:W-:Y:S01]  /*0f90*/  VIADD R4, R12, 0x10 ;  /* 0x000000100c047836 */ /* 0x000fe20000000000 */
[----:B------:R-:W-:Y:S02]  /*0fa0*/  FSEL R7, R5, R3, P0 ;  /* 0x0000000305077208 */ /* 0x000fe40000000000 */
[----:B------:R-:W-:Y:S01]  /*0fb0*/  @!P1 SHF.R.U32.HI R5, RZ, 0x2, R0 ;  /* 0x00000002ff059819 */ /* 0x000fe20000011600 */
[----:B------:R-:W-:Y:S01]  /*0fc0*/  SHFL.DOWN PT, R2, R6, 0x10, R13 ;  /* 0x0a00000006027989 */ /* 0x000fe200000e000d */
[----:B-1----:R-:W-:Y:S02]  /*0fd0*/  @!P1 LEA R10, R11, R10, 0x18 ;  /* 0x0000000a0b0a9211 */ /* 0x002fe400078ec0ff */
[----:B------:R-:W-:Y:S01]  /*0fe0*/  @!P1 LOP3.LUT R5, R5, 0xf8, RZ, 0xc0, !PT ;  /* 0x000000f805059812 */ /* 0x000fe200078ec0ff */
[----:B------:R-:W0:Y:S01]  /*0ff0*/  SHFL.DOWN PT, R3, R7, 0x10, R13 ;  /* 0x0a00000007037989 */ /* 0x000e2200000e000d */
[----:B------:R-:W-:-:S03]  /*1000*/  ISETP.GT.AND P0, PT, R4, R13, PT ;  /* 0x0000000d0400720c */ /* 0x000fc60003f04270 */
[----:B------:R-:W-:Y:S01]  /*1010*/  @!P1 IMAD.IADD R5, R5, 0x1, R10 ;  /* 0x0000000105059824 */ /* 0x000fe200078e020a */
[----:B0-----:R-:W-:-:S10]  /*1020*/  DADD R2, R2, R6 ;  /* 0x0000000002027229 */ /* 0x001fd40000000006 */
[----:B------:R-:W-:Y:S02]  /*1030*/  FSEL R2, R6, R2, P0 ;  /* 0x0000000206027208 */ /* 0x000fe40000000000 */
[----:B------:R-:W-:-:S05]  /*1040*/  FSEL R3, R7, R3, P0 ;  /* 0x0000000307037208 */ /* 0x000fca0000000000 */
[----:B------:R0:W-:Y:S01]  /*1050*/  @!P1 STS.64 [R5+0x10], R2 ;  /* 0x0000100205009388 */ /* 0x0001e20000000a00 */
[----:B------:R-:W-:Y:S01]  /*1060*/  BAR.SYNC.DEFER_BLOCKING 0x0 ;  /* 0x0000000000007b1d */ /* 0x000fe20000010000 */
[----:B------:R-:W-:-:S13]  /*1070*/  ISETP.NE.AND P1, PT, R0, RZ, PT ;  /* 0x000000ff0000720c */ /* 0x000fda0003f25270 */
[----:B0-----:R-:W-:Y:S05]  /*1080*/  @P1 BRA `(.L_x_75) ;  /* 0x0000001400501947 */ /* 0x001fea0003800000 */
[----:B------:R-:W0:Y:S01]  /*1090*/  S2UR UR5, SR_CgaCtaId ;  /* 0x00000000000579c3 */ /* 0x000e220000008800 */
[----:B------:R-:W-:Y:S01]  /*10a0*/  UMOV UR4, 0x400 ;  /* 0x0000040000047882 */ /* 0x000fe20000000000 */
[----:B------:R-:W-:-:S04]  /*10b0*/  ISETP.GT.U32.AND P0, PT, R8, 0x20, PT ;  /* 0x000000200800780c */ /* 0x000fc80003f04070 */
[----:B------:R-:W-:Y:S01]  /*10c0*/  ISETP.GT.U32.AND.EX P0, PT, R9, RZ, PT, P0 ;  /* 0x000000ff0900720c */ /* 0x000fe20003f04100 */
[----:B0-----:R-:W-:-:S09]  /*10d0*/  ULEA UR4, UR5, UR4, 0x18 ;  /* 0x0000000405047291 */ /* 0x001fd2000f8ec0ff */
[----:B------:R-:W0:Y:S04]  /*10e0*/  LDS.64 R4, [UR4+0x18] ;  /* 0x00001804ff047984 */ /* 0x000e280008000a00 */
[----:B------:R-:W1:Y:S01]  /*10f0*/  LDS.128 R12, [UR4+0x20] ;  /* 0x00002004ff0c7984 */ /* 0x000e620008000c00 */
[----:B0-----:R-:W-:-:S10]  /*1100*/  DADD R4, R2, R4 ;  /* 0x0000000002047229 */ /* 0x001fd40000000004 */
[----:B------:R-:W-:Y:S02]  /*1110*/  FSEL R2, R4, R2, P0 ;  /* 0x0000000204027208 */ /* 0x000fe40000000000 */
[----:B------:R-:W-:Y:S02]  /*1120*/  FSEL R3, R5, R3, P0 ;  /* 0x0000000305037208 */ /* 0x000fe40000000000 */
[----:B------:R-:W0:Y:S01]  /*1130*/  LDS.128 R4, [UR4+0x30] ;  /* 0x00003004ff047984 */ /* 0x000e220008000c00 */
[----:B------:R-:W-:-:S03]  /*1140*/  ISETP.GT.U32.AND P0, PT, R8, 0x40, PT ;  /* 0x000000400800780c */ /* 0x000fc60003f04070 */
[----:B-1----:R-:W-:Y:S01]  /*1150*/  DADD R12, R12, R2 ;  /* 0x000000000c0c7229 */ /* 0x002fe20000000002 */
[----:B------:R-:W-:-:S09]  /*1160*/  ISETP.GT.U32.AND.EX P0, PT, R9, RZ, PT, P0 ;  /* 0x000000ff0900720c */ /* 0x000fd20003f04100 */
[----:B------:R-:W-:Y:S02]  /*1170*/  FSEL R2, R12, R2, P0 ;  /* 0x000000020c027208 */ /* 0x000fe40000000000 */
[----:B------:R-:W-:Y:S02]  /*1180*/  FSEL R3, R13, R3, P0 ;  /* 0x000000030d037208 */ /* 0x000fe40000000000 */
[----:B------:R-:W-:-:S04]  /*1190*/  ISETP.GT.U32.AND P0, PT, R8, 0x60, PT ;  /* 0x000000600800780c */ /* 0x000fc80003f04070 */
[----:B------:R-:W-:Y:S01]  /*11a0*/  DADD R14, R2, R14 ;  /* 0x00000000020e7229 */ /* 0x000fe2000000000e */
[----:B------:R-:W-:-:S09]  /*11b0*/  ISETP.GT.U32.AND.EX P0, PT, R9, RZ, PT, P0 ;  /* 0x000000ff0900720c */ /* 0x000fd20003f04100 */
[----:B------:R-:W-:Y:S02]  /*11c0*/  FSEL R2, R14, R2, P0 ;  /* 0x000000020e027208 */ /* 0x000fe40000000000 */
[----:B------:R-:W-:Y:S02]  /*11d0*/  FSEL R3, R15, R3, P0 ;  /* 0x000000030f037208 */ /* 0x000fe40000000000 */
[----:B------:R-:W1:Y:S01]  /*11e0*/  LDS.128 R12, [UR4+0x40] ;  /* 0x00004004ff0c7984 */ /* 0x000e620008000c00 */
[----:B------:R-:W-:-:S03]  /*11f0*/  ISETP.GT.U32.AND P0, PT, R8, 0x80, PT ;  /* 0x000000800800780c */ /* 0x000fc60003f04070 */
[----:B0-----:R-:W-:Y:S01]  /*1200*/  DADD R4, R4, R2 ;  /* 0x0000000004047229 */ /* 0x001fe20000000002 */
        /* <DEDUP_REMOVED lines=52> */
[----:B------:R-:W-:-:S04]  /*1550*/  ISETP.GT.U32.AND P0, PT, R8, 0x1c0, PT ;  /* 0x000001c00800780c */ /* 0x000fc80003f04070 */
        /* <DEDUP_REMOVED lines=8> */
[----:B------:R-:W-:Y:S01]  /*15e0*/  FSEL R3, R15, R3, P0 ;  /* 0x000000030f037208 */ /* 0x000fe20000000000 */
[----:B------:R-:W-:Y:S06]  /*15f0*/  BRA `(.L_x_75) ;  /* 0x0000000c00f47947 */ /* 0x000fec0003800000 */
.L_x_61:
[----:B------:R-:W0:Y:S01]  /*1600*/  S2R R0, SR_TID.X ;  /* 0x0000000000007919 */ /* 0x000e220000002100 */
[----:B------:R-:W0:Y:S02]  /*1610*/  LDC.64 R4, c[0x0][0x380] ;  /* 0x0000e000ff047b82 */ /* 0x000e240000000a00 */
[----:B0-----:R-:W-:-:S05]  /*1620*/  IMAD.WIDE.U32 R4, R0, 0x8, R4 ;  /* 0x0000000800047825 */ /* 0x001fca00078e0004 */
[----:B------:R-:W2:Y:S04]  /*1630*/  LDG.E.64 R2, desc[UR6][R4.64] ;  /* 0x0000000604027981 */ /* 0x000ea8000c1e1b00 */
[----:B------:R-:W2:Y:S04]  /*1640*/  LDG.E.64 R6, desc[UR6][R4.64+0x1000] ;  /* 0x0010000604067981 */ /* 0x000ea8000c1e1b00 */
[----:B------:R-:W3:Y:S04]  /*1650*/  LDG.E.64 R10, desc[UR6][R4.64+0x2000] ;  /* 0x00200006040a7981 */ /* 0x000ee8000c1e1b00 */
[----:B------:R-:W4:Y:S04]  /*1660*/  LDG.E.64 R12, desc[UR6][R4.64+0x3000] ;  /* 0x00300006040c7981 */ /* 0x000f28000c1e1b00 */
[----:B------:R-:W5:Y:S04]  /*1670*/  LDG.E.64 R14, desc[UR6][R4.64+0x4000] ;  /* 0x00400006040e7981 */ /* 0x000f68000c1e1b00 */
[----:B------:R-:W5:Y:S04]  /*1680*/  LDG.E.64 R16, desc[UR6][R4.64+0x5000] ;  /* 0x0050000604107981 */ /* 0x000f68000c1e1b00 */
[----:B------:R-:W5:Y:S01]  /*1690*/  LDG.E.64 R18, desc[UR6][R4.64+0x6000] ;  /* 0x0060000604127981 */ /* 0x000f62000c1e1b00 */
[----:B--2---:R-:W-:-:S08]  /*16a0*/  DADD R2, R2, R6 ;  /* 0x0000000002027229 */ /* 0x004fd00000000006 */
[----:B---3--:R-:W-:-:S08]  /*16b0*/  DADD R2, R10, R2 ;  /* 0x000000000a027229 */ /* 0x008fd00000000002 */
[----:B----4-:R-:W-:Y:S01]  /*16c0*/  DADD R2, R12, R2 ;  /* 0x000000000c027229 */ /* 0x010fe20000000002 */
[----:B------:R-:W-:-:S04]  /*16d0*/  IADD3 R12, P1, PT, R8, -0xe00, RZ ;  /* 0xfffff200080c7810 */ /* 0x000fc80007f3e0ff */
[----:B------:R-:W-:Y:S02]  /*16e0*/  ISETP.GE.U32.AND P0, PT, R12, 0xe00, PT ;  /* 0x00000e000c00780c */ /* 0x000fe40003f06070 */
[----:B------:R-:W-:Y:S01]  /*16f0*/  IADD3.X R13, PT, PT, R9, -0x1, RZ, P1, !PT ;  /* 0xffffffff090d7810 */ /* 0x000fe20000ffe4ff */
[----:B-----5:R-:W-:-:S03]  /*1700*/  DADD R2, R14, R2 ;  /* 0x000000000e027229 */ /* 0x020fc60000000002 */
[----:B------:R-:W-:-:S05]  /*1710*/  ISETP.GE.U32.AND.EX P0, PT, R13, RZ, PT, P0 ;  /* 0x000000ff0d00720c */ /* 0x000fca0003f06100 */
[----:B------:R-:W-:-:S08]  /*1720*/  DADD R2, R16, R2 ;  /* 0x0000000010027229 */ /* 0x000fd00000000002 */
[----:B------:R-:W-:Y:S01]  /*1730*/  DADD R6, R18, R2 ;  /* 0x0000000012067229 */ /* 0x000fe20000000002 */
[----:B------:R-:W-:Y:S02]  /*1740*/  IMAD.MOV.U32 R3, RZ, RZ, 0xe00 ;  /* 0x00000e00ff037424 */ /* 0x000fe400078e00ff */
[----:B------:R-:W-:Y:S01]  /*1750*/  IMAD.MOV.U32 R2, RZ, RZ, RZ ;  /* 0x000000ffff027224 */ /* 0x000fe200078e00ff */
[----:B------:R-:W-:Y:S07]  /*1760*/  @!P0 BRA `(.L_x_76) ;  /* 0x0000000000748947 */ /* 0x000fee0003800000 */
[----:B------:R-:W0:Y:S01]  /*1770*/  LDC.64 R8, c[0x0][0x390] ;  /* 0x0000e400ff087b82 */ /* 0x000e220000000a00 */
[----:B------:R-:W-:Y:S02]  /*1780*/  IMAD.MOV.U32 R3, RZ, RZ, 0xe00 ;  /* 0x00000e00ff037424 */ /* 0x000fe400078e00ff */
[----:B------:R-:W-:-:S07]  /*1790*/  IMAD.MOV.U32 R2, RZ, RZ, RZ ;  /* 0x000000ffff027224 */ /* 0x000fce00078e00ff */
.L_x_78:
[----:B------:R-:W-:-:S04]  /*17a0*/  LEA R16, P0, R3, R4, 0x3 ;  /* 0x0000000403107211 */ /* 0x000fc800078018ff */
[----:B------:R-:W-:-:S05]  /*17b0*/  LEA.HI.X R17, R3, R5, R2, 0x3, P0 ;  /* 0x0000000503117211 */ /* 0x000fca00000f1c02 */
[----:B------:R-:W2:Y:S04]  /*17c0*/  LDG.E.64 R18, desc[UR6][R16.64] ;  /* 0x0000000610127981 */ /* 0x000ea8000c1e1b00 */
[----:B------:R-:W3:Y:S04]  /*17d0*/  LDG.E.64 R20, desc[UR6][R16.64+0x1000] ;  /* 0x0010000610147981 */ /* 0x000ee8000c1e1b00 */
[----:B------:R-:W4:Y:S04]  /*17e0*/  LDG.E.64 R22, desc[UR6][R16.64+0x2000] ;  /* 0x0020000610167981 */ /* 0x000f28000c1e1b00 */
[----:B------:R-:W5:Y:S04]  /*17f0*/  LDG.E.64 R24, desc[UR6][R16.64+0x3000] ;  /* 0x0030000610187981 */ /* 0x000f68000c1e1b00 */
[----:B------:R-:W5:Y:S04]  /*1800*/  LDG.E.64 R26, desc[UR6][R16.64+0x4000] ;  /* 0x00400006101a7981 */ /* 0x000f68000c1e1b00 */
[----:B------:R-:W5:Y:S04]  /*1810*/  LDG.E.64 R10, desc[UR6][R16.64+0x5000] ;  /* 0x00500006100a7981 */ /* 0x000f68000c1e1b00 */
[----:B------:R-:W5:Y:S01]  /*1820*/  LDG.E.64 R14, desc[UR6][R16.64+0x6000] ;  /* 0x00600006100e7981 */ /* 0x000f62000c1e1b00 */
[----:B--2---:R-:W-:Y:S01]  /*1830*/  DADD R18, R18, R6 ;  /* 0x0000000012127229 */ /* 0x004fe20000000006 */
[----:B0-----:R-:W-:-:S04]  /*1840*/  IADD3 R6, P1, PT, -R3, R8, RZ ;  /* 0x0000000803067210 */ /* 0x001fc80007f3e1ff */
[----:B------:R-:W-:Y:S01]  /*1850*/  ISETP.GE.U32.AND P0, PT, R6, 0xe00, PT ;  /* 0x00000e000600780c */ /* 0x000fe20003f06070 */
[----:B------:R-:W-:Y:S02]  /*1860*/  IMAD.X R6, R9, 0x1, ~R2, P1 ;  /* 0x0000000109067824 */ /* 0x000fe400008e0e02 */
[----:B---3--:R-:W-:-:S03]  /*1870*/  DADD R18, R20, R18 ;  /* 0x0000000014127229 */ /* 0x008fc60000000012 */
[----:B------:R-:W-:-:S05]  /*1880*/  ISETP.GE.U32.AND.EX P0, PT, R6, RZ, PT, P0 ;  /* 0x000000ff0600720c */ /* 0x000fca0003f06100 */
[----:B----4-:R-:W-:-:S08]  /*1890*/  DADD R18, R22, R18 ;  /* 0x0000000016127229 */ /* 0x010fd00000000012 */
[----:B-----5:R-:W-:-:S08]  /*18a0*/  DADD R18, R24, R18 ;  /* 0x0000000018127229 */ /* 0x020fd00000000012 */
[----:B------:R-:W-:-:S08]  /*18b0*/  DADD R18, R26, R18 ;  /* 0x000000001a127229 */ /* 0x000fd00000000012 */
[----:B------:R-:W-:-:S08]  /*18c0*/  DADD R10, R10, R18 ;  /* 0x000000000a0a7229 */ /* 0x000fd00000000012 */
[----:B------:R-:W-:Y:S01]  /*18d0*/  DADD R6, R14, R10 ;  /* 0x000000000e067229 */ /* 0x000fe2000000000a */
[----:B------:R-:W-:Y:S10]  /*18e0*/  @!P0 BRA `(.L_x_77) ;  /* 0x0000000800208947 */ /* 0x000ff40003800000 */
[----:B------:R-:W-:-:S05]  /*18f0*/  IADD3 R3, P0, PT, R3, 0xe00, RZ ;  /* 0x00000e0003037810 */ /* 0x000fca0007f1e0ff */
[----:B------:R-:W-:Y:S01]  /*1900*/  IMAD.X R2, RZ, RZ, R2, P0 ;  /* 0x000000ffff027224 */ /* 0x000fe200000e0602 */
[----:B------:R-:W-:-:S04]  /*1910*/  ISETP.GT.U32.AND P0, PT, R3, R12, PT ;  /* 0x0000000c0300720c */ /* 0x000fc80003f04070 */
[----:B------:R-:W-:-:S13]  /*1920*/  ISETP.GT.U32.AND.EX P0, PT, R2, R13, PT, P0 ;  /* 0x0000000d0200720c */ /* 0x000fda0003f04100 */
[----:B------:R-:W-:Y:S05]  /*1930*/  @!P0 BRA `(.L_x_78) ;  /* 0xfffffffc00988947 */ /* 0x000fea000383ffff */
.L_x_76:
[----:B------:R-:W-:Y:S01]  /*1940*/  IMAD.IADD R5, R8, 0x1, -R3 ;  /* 0x0000000108057824 */ /* 0x000fe200078e0a03 */
[----:B------:R-:W-:Y:S01]  /*1950*/  ISETP.GE.U32.AND P1, PT, R3, R8, PT ;  /* 0x000000080300720c */ /* 0x000fe20003f26070 */
[----:B------:R-:W-:Y:S03]  /*1960*/  BSSY.RECONVERGENT B1, `(.L_x_77) ;  /* 0x0000080000017945 */ /* 0x000fe60003800200 */
[----:B------:R-:W-:-:S04]  /*1970*/  ISETP.GE.AND P0, PT, R0, R5, PT ;  /* 0x000000050000720c */ /* 0x000fc80003f06270 */
[----:B------:R-:W-:-:S13]  /*1980*/  ISETP.GE.U32.OR.EX P0, PT, R2, R9, P0, P1 ;  /* 0x000000090200720c */ /* 0x000fda0000706510 */
[----:B------:R-:W-:Y:S05]  /*1990*/  @P0 BRA `(.L_x_79) ;  /* 0x0000000400f00947 */ /* 0x000fea0003800000 */
[----:B------:R-:W-:Y:S01]  /*19a0*/  LOP3.LUT R4, RZ, R0, RZ, 0x33, !PT ;  /* 0x00000000ff047212 */ /* 0x000fe200078e33ff */
[----:B------:R-:W-:Y:S01]  /*19b0*/  BSSY.RECONVERGENT B2, `(.L_x_80) ;  /* 0x0000038000027945 */ /* 0x000fe20003800200 */
[----:B------:R-:W-:Y:S02]  /*19c0*/  IMAD.MOV.U32 R42, RZ, RZ, R0 ;  /* 0x000000ffff2a7224 */ /* 0x000fe400078e0000 */
[----:B------:R-:W-:-:S04]  /*19d0*/  IADD3 R8, PT, PT, -R3, R8, R4 ;  /* 0x0000000803087210 */ /* 0x000fc80007ffe104 */
[C---:B------:R-:W-:Y:S02]  /*19e0*/  ISETP.GE.U32.AND P1, PT, R8.reuse, 0x1e00, PT ;  /* 0x00001e000800780c */ /* 0x040fe40003f26070 */
[----:B------:R-:W-:-:S04]  /*19f0*/  LEA.HI R4, R8, 0x1, RZ, 0x17 ;  /* 0x0000000108047811 */ /* 0x000fc800078fb8ff */
[----:B------:R-:W-:-:S04]  /*1a00*/  LOP3.LUT R5, R4, 0xf, RZ, 0xc0, !PT ;  /* 0x0000000f04057812 */ /* 0x000fc800078ec0ff */
[----:B------:R-:W-:-:S03]  /*1a10*/  ISETP.NE.AND P0, PT, R5, RZ, PT ;  /* 0x000000ff0500720c */ /* 0x000fc60003f05270 */
[----:B------:R-:W-:Y:S10]  /*1a20*/  @!P1 BRA `(.L_x_81) ;  /* 0x0000000000c09947 */ /* 0x000ff40003800000 */
[----:B------:R-:W0:Y:S01]  /*1a30*/  LDCU.64 UR4, c[0x0][0x380] ;  /* 0x00007000ff0477ac */ /* 0x000e220008000a00 */
[----:B------:R-:W-:Y:S01]  /*1a40*/  IADD3 R9, P2, PT, R0, R3, RZ ;  /* 0x0000000300097210 */ /* 0x000fe20007f5e0ff */
[----:B------:R-:W-:Y:S01]  /*1a50*/  IMAD.MOV.U32 R42, RZ, RZ, R0 ;  /* 0x000000ffff2a7224 */ /* 0x000fe200078e0000 */
[----:B------:R-:W-:-:S03]  /*1a60*/  LOP3.LUT R43, R4, 0xfffff0, RZ, 0xc0, !PT ;  /* 0x00fffff0042b7812 */ /* 0x000fc600078ec0ff */
[----:B------:R-:W-:Y:S02]  /*1a70*/  IMAD.X R10, RZ, RZ, R2, P2 ;  /* 0x000000ffff0a7224 */ /* 0x000fe400010e0602 */
[----:B------:R-:W-:Y:S01]  /*1a80*/  IMAD.MOV R43, RZ, RZ, -R43 ;  /* 0x000000ffff2b7224 */ /* 0x000fe200078e0a2b */
[----:B0-----:R-:W-:-:S04]  /*1a90*/  LEA R8, P1, R9, UR4, 0x3 ;  /* 0x0000000409087c11 */ /* 0x001fc8000f8218ff */
[----:B------:R-:W-:Y:S02]  /*1aa0*/  IADD3 R8, P2, PT, R8, 0x8000, RZ ;  /* 0x0000800008087810 */ /* 0x000fe40007f5e0ff */
[----:B------:R-:W-:-:S05]  /*1ab0*/  LEA.HI.X R9, R9, UR5, R10, 0x3, P1 ;  /* 0x0000000509097c11 */ /* 0x000fca00088f1c0a */
[----:B------:R-:W-:-:S07]  /*1ac0*/  IMAD.X R9, RZ, RZ, R9, P2 ;  /* 0x000000ffff097224 */ /* 0x000fce00010e0609 */
.L_x_82:
[----:B------:R-:W2:Y:S04]  /*1ad0*/  LDG.E.64 R10, desc[UR6][R8.64+-0x8000] ;  /* 0xff800006080a7981 */ /* 0x000ea8000c1e1b00 */
[----:B------:R-:W3:Y:S04]  /*1ae0*/  LDG.E.64 R12, desc[UR6][R8.64+-0x7000] ;  /* 0xff900006080c7981 */ /* 0x000ee8000c1e1b00 */
[----:B------:R-:W4:Y:S04]  /*1af0*/  LDG.E.64 R14, desc[UR6][R8.64+-0x6000] ;  /* 0xffa00006080e7981 */ /* 0x000f28000c1e1b00 */
[----:B------:R-:W5:Y:S04]  /*1b00*/  LDG.E.64 R16, desc[UR6][R8.64+-0x5000] ;  /* 0xffb0000608107981 */ /* 0x000f68000c1e1b00 */
        /* <DEDUP_REMOVED lines=11> */
[----:B------:R0:W5:Y:S01]  /*1bc0*/  LDG.E.64 R40, desc[UR6][R8.64+0x7000] ;  /* 0x0070000608287981 */ /* 0x000162000c1e1b00 */
[----:B------:R-:W-:-:S02]  /*1bd0*/  VIADD R43, R43, 0x10 ;  /* 0x000000102b2b7836 */ /* 0x000fc40000000000 */
        /* <DEDUP_REMOVED lines=21> */
.L_x_81:
[----:B------:R-:W-:Y:S05]  /*1d30*/  BSYNC.RECONVERGENT B2 ;  /* 0x0000000000027941 */ /* 0x000fea0003800200 */
.L_x_80:
[----:B------:R-:W-:Y:S05]  /*1d40*/  @!P0 BRA `(.L_x_79) ;  /* 0x0000000400048947 */ /* 0x000fea0003800000 */
[----:B------:R-:W-:Y:S01]  /*1d50*/  ISETP.GE.U32.AND P1, PT, R5, 0x8, PT ;  /* 0x000000080500780c */ /* 0x000fe20003f26070 */
[----:B------:R-:W-:Y:S01]  /*1d60*/  BSSY.RECONVERGENT B2, `(.L_x_83) ;  /* 0x000001a000027945 */ /* 0x000fe20003800200 */
[----:B------:R-:W-:-:S04]  /*1d70*/  LOP3.LUT R26, R4, 0x7, RZ, 0xc0, !PT ;  /* 0x00000007041a7812 */ /* 0x000fc800078ec0ff */
[----:B------:R-:W-:-:S07]  /*1d80*/  ISETP.NE.AND P0, PT, R26, RZ, PT ;  /* 0x000000ff1a00720c */ /* 0x000fce0003f05270 */
[----:B------:R-:W-:Y:S06]  /*1d90*/  @!P1 BRA `(.L_x_84) ;  /* 0x0000000000589947 */ /* 0x000fec0003800000 */
[----:B------:R-:W0:Y:S01]  /*1da0*/  LDCU.64 UR4, c[0x0][0x380] ;  /* 0x00007000ff0477ac */ /* 0x000e220008000a00 */
[----:B------:R-:W-:-:S05]  /*1db0*/  IADD3 R5, P1, PT, R42, R3, RZ ;  /* 0x000000032a057210 */ /* 0x000fca0007f3e0ff */
[----:B------:R-:W-:Y:S01]  /*1dc0*/  IMAD.X R10, RZ, RZ, R2, P1 ;  /* 0x000000ffff0a7224 */ /* 0x000fe200008e0602 */
[----:B0-----:R-:W-:-:S04]  /*1dd0*/  LEA R8, P1, R5, UR4, 0x3 ;  /* 0x0000000405087c11 */ /* 0x001fc8000f8218ff */
        /* <DEDUP_REMOVED lines=18> */
.L_x_84:
[----:B------:R-:W-:Y:S05]  /*1f00*/  BSYNC.RECONVERGENT B2 ;  /* 0x0000000000027941 */ /* 0x000fea0003800200 */
.L_x_83:
        /* <DEDUP_REMOVED lines=20> */
.L_x_86:
[----:B------:R-:W-:Y:S05]  /*2050*/  BSYNC.RECONVERGENT B2 ;  /* 0x0000000000027941 */ /* 0x000fea0003800200 */
.L_x_85:
[----:B------:R-:W-:Y:S05]  /*2060*/  @!P0 BRA `(.L_x_79) ;  /* 0x00000000003c8947 */ /* 0x000fea0003800000 */
[----:B------:R-:W0:Y:S01]  /*2070*/  LDCU.64 UR4, c[0x0][0x380] ;  /* 0x00007000ff0477ac */ /* 0x000e220008000a00 */
[----:B------:R-:W-:Y:S01]  /*2080*/  IADD3 R3, P0, PT, R42, R3, RZ ;  /* 0x000000032a037210 */ /* 0x000fe20007f1e0ff */
[----:B------:R-:W-:-:S04]  /*2090*/  IMAD.MOV R4, RZ, RZ, -R16 ;  /* 0x000000ffff047224 */ /* 0x000fc800078e0a10 */
[----:B------:R-:W-:Y:S01]  /*20a0*/  IMAD.X R2, RZ, RZ, R2, P0 ;  /* 0x000000ffff027224 */ /* 0x000fe200000e0602 */
[----:B0-----:R-:W-:-:S04]  /*20b0*/  LEA R5, P1, R3, UR4, 0x3 ;  /* 0x0000000403057c11 */ /* 0x001fc8000f8218ff */
[----:B------:R-:W-:-:S09]  /*20c0*/  LEA.HI.X R8, R3, UR5, R2, 0x3, P1 ;  /* 0x0000000503087c11 */ /* 0x000fd200088f1c02 */
.L_x_87:
        /* <DEDUP_REMOVED lines=9> */
.L_x_79:
[----:B------:R-:W-:Y:S05]  /*2160*/  BSYNC.RECONVERGENT B1 ;  /* 0x0000000000017941 */ /* 0x000fea0003800200 */
.L_x_77:
        /* <DEDUP_REMOVED lines=40> */
[----:B------:R-:W-:-:S03]  /*23f0*/  FSEL R5, R5, R3, P0 ;  /* 0x0000000305057208 */ /* 0x000fc60000000000 */
[----:B0-----:R-:W-:Y:S02]  /*2400*/  IMAD.MOV.U32 R2, RZ, RZ, R0 ;  /* 0x000000ffff027224 */ /* 0x001fe400078e0000 */
[----:B------:R-:W-:-:S04]  /*2410*/  IMAD.MOV.U32 R3, RZ, RZ, R5 ;  /* 0x000000ffff037224 */ /* 0x000fc800078e0005 */
[----:B------:R-:W-:Y:S05]  /*2420*/  @P1 BRA `(.L_x_75) ;  /* 0x0000000000681947 */ /* 0x000fea0003800000 */
        /* <DEDUP_REMOVED lines=26> */
.L_x_75:
[----:B------:R-:W-:Y:S05]  /*25d0*/  BSYNC.RECONVERGENT B0 ;  /* 0x0000000000007941 */ /* 0x000fea0003800200 */
.L_x_60:
[----:B------:R-:W-:Y:S05]  /*25e0*/  @P1 EXIT ;  /* 0x000000000000194d */ /* 0x000fea0003800000 */
[----:B------:R-:W0:Y:S01]  /*25f0*/  LDCU.64 UR4, c[0x0][0x3a0] ;  /* 0x00007400ff0477ac */ /* 0x000e220008000a00 */
[----:B------:R-:W1:Y:S01]  /*2600*/  LDC.64 R4, c[0x0][0x388] ;  /* 0x0000e200ff047b82 */ /* 0x000e620000000a00 */
[----:B0-----:R-:W-:-:S07]  /*2610*/  DADD R2, R2, UR4 ;  /* 0x0000000402027e29 */ /* 0x001fce0008000000 */
[----:B-1----:R-:W-:Y:S01]  /*2620*/  STG.E.64 desc[UR6][R4.64], R2 ;  /* 0x0000000204007986 */ /* 0x002fe2000c101b06 */
[----:B------:R-:W-:Y:S05]  /*2630*/  EXIT ;  /* 0x000000000000794d */ /* 0x000fea0003800000 */
.L_x_88:
        /* <DEDUP_REMOVED lines=12> */
.L_x_456:


//--------------------- .text._ZN3cub18CUB_300001_SM_10006detail6reduce28DeviceReduceSingleTileKernelINS2_10policy_hubIdjN4cuda3std3__44plusIdEEE10Policy1000EPdSC_iS9_ddNS7_10__identityEEEvT0_T1_T2_T3_T4_T6_ --------------------------
	.section	.text._ZN3cub18CUB_300001_SM_10006detail6reduce28DeviceReduceSingleTileKernelINS2_10policy_hubIdjN4cuda3std3__44plusIdEEE10Policy1000EPdSC_iS9_ddNS7_10__identityEEEvT0_T1_T2_T3_T4_T6_,"ax",@progbits
	.align	128
        .global         _ZN3cub18CUB_300001_SM_10006detail6reduce28DeviceReduceSingleTileKernelINS2_10policy_hubIdjN4cuda3std3__44plusIdEEE10Policy1000EPdSC_iS9_ddNS7_10__identityEEEvT0_T1_T2_T3_T4_T6_
        .type           _ZN3cub18CUB_300001_SM_10006detail6reduce28DeviceReduceSingleTileKernelINS2_10policy_hubIdjN4cuda3std3__44plusIdEEE10Policy1000EPdSC_iS9_ddNS7_10__identityEEEvT0_T1_T2_T3_T4_T6_,@function
        .size           _ZN3cub18CUB_300001_SM_10006detail6reduce28DeviceReduceSingleTileKernelINS2_10policy_hubIdjN4cuda3std3__44plusIdEEE10Policy1000EPdSC_iS9_ddNS7_10__identityEEEvT0_T1_T2_T3_T4_T6_,(.L_x_457 - _ZN3cub18CUB_300001_SM_10006detail6reduce28DeviceReduceSingleTileKernelINS2_10policy_hubIdjN4cuda3std3__44plusIdEEE10Policy1000EPdSC_iS9_ddNS7_10__identityEEEvT0_T1_T2_T3_T4_T6_)
        .other          _ZN3cub18CUB_300001_SM_10006detail6reduce28DeviceReduceSingleTileKernelINS2_10policy_hubIdjN4cuda3std3__44plusIdEEE10Policy1000EPdSC_iS9_ddNS7_10__identityEEEvT0_T1_T2_T3_T4_T6_,@"STO_CUDA_ENTRY STV_DEFAULT"
_ZN3cub18CUB_300001_SM_10006detail6reduce28DeviceReduceSingleTileKernelINS2_10policy_hubIdjN4cuda3std3__44plusIdEEE10Policy1000EPdSC_iS9_ddNS7_10__identityEEEvT0_T1_T2_T3_T4_T6_:
.text._ZN3cub18CUB_300001_SM_10006detail6reduce28DeviceReduceSingleTileKernelINS2_10policy_hubIdjN4cuda3std3__44plusIdEEE10Policy1000EPdSC_iS9_ddNS7_10__identityEEEvT0_T1_T2_T3_T4_T6_:
        /* <DEDUP_REMOVED lines=13> */
.L_x_89:
        /* <DEDUP_REMOVED lines=13> */
.L_x_93:
[----:B------:R-:W-:Y:S05]  /*01a0*/  BSYNC.RECONVERGENT B1 ;  /* 0x0000000000017941 */ /* 0x000fea0003800200 */
.L_x_92:
[----:B------:R-:W-:Y:S01]  /*01b0*/  ISETP.GE.AND P0, PT, R5, R4, PT ;  /* 0x000000040500720c */ /* 0x000fe20003f06270 */
[----:B------:R-:W-:-:S12]  /*01c0*/  BSSY.RECONVERGENT B1, `(.L_x_94) ;  /* 0x0000078000017945 */ /* 0x000fd80003800200 */
[----:B------:R-:W-:Y:S05]  /*01d0*/  @P0 BRA `(.L_x_95) ;  /* 0x0000000400d80947 */ /* 0x000fea0003800000 */
[----:B------:R-:W-:Y:S01]  /*01e0*/  LOP3.LUT R9, RZ, R5, RZ, 0x33, !PT ;  /* 0x00000005ff097212 */ /* 0x000fe200078e33ff */
[----:B------:R-:W-:Y:S04]  /*01f0*/  BSSY.RECONVERGENT B2, `(.L_x_96) ;  /* 0x0000019000027945 */ /* 0x000fe80003800200 */
[----:B------:R-:W-:-:S04]  /*0200*/  IMAD.IADD R9, R9, 0x1, R4 ;  /* 0x0000000109097824 */ /* 0x000fc800078e0204 */
[C---:B------:R-:W-:Y:S01]  /*0210*/  IMAD.HI.U32 R0, R9.reuse, -0x33333333, RZ ;  /* 0xcccccccd09007827 */ /* 0x040fe200078e00ff */
[----:B------:R-:W-:-:S04]  /*0220*/  ISETP.GE.U32.AND P0, PT, R9, 0x780, PT ;  /* 0x000007800900780c */ /* 0x000fc80003f06070 */
[----:B------:R-:W-:-:S04]  /*0230*/  SHF.R.U32.HI R0, RZ, 0x9, R0 ;  /* 0x00000009ff007819 */ /* 0x000fc80000011600 */
[----:B------:R-:W-:-:S04]  /*0240*/  LOP3.LUT R2, R0, 0x3, RZ, 0xc0, !PT ;  /* 0x0000000300027812 */ /* 0x000fc800078ec0ff */
[----:B------:R-:W-:-:S13]  /*0250*/  ISETP.NE.AND P1, PT, R2, 0x3, PT ;  /* 0x000000030200780c */ /* 0x000fda0003f25270 */
[----:B------:R-:W-:Y:S05]  /*0260*/  @!P1 BRA `(.L_x_97) ;  /* 0x0000000000449947 */ /* 0x000fea0003800000 */
[----:B------:R-:W0:Y:S01]  /*0270*/  LDC.64 R8, c[0x0][0x380] ;  /* 0x0000e000ff087b82 */ /* 0x000e220000000a00 */
[----:B------:R-:W-:-:S05]  /*0280*/  VIADD R0, R0, 0x1 ;  /* 0x0000000100007836 */ /* 0x000fca0000000000 */
[----:B------:R-:W-:-:S05]  /*0290*/  LOP3.LUT R0, R0, 0x3, RZ, 0xc0, !PT ;  /* 0x0000000300007812 */ /* 0x000fca00078ec0ff */
[----:B------:R-:W-:Y:S02]  /*02a0*/  IMAD.MOV R0, RZ, RZ, -R0 ;  /* 0x000000ffff007224 */ /* 0x000fe400078e0a00 */
[----:B0-----:R-:W-:-:S04]  /*02b0*/  IMAD.WIDE.U32 R8, R5, 0x8, R8 ;  /* 0x0000000805087825 */ /* 0x001fc800078e0008 */
[----:B------:R-:W-:Y:S02]  /*02c0*/  IMAD.MOV.U32 R2, RZ, RZ, R8 ;  /* 0x000000ffff027224 */ /* 0x000fe400078e0008 */
[----:B------:R-:W-:-:S07]  /*02d0*/  IMAD.MOV.U32 R11, RZ, RZ, R9 ;  /* 0x000000ffff0b7224 */ /* 0x000fce00078e0009 */
.L_x_98:
        /* <DEDUP_REMOVED lines=10> */
.L_x_97:
[----:B------:R-:W-:Y:S05]  /*0380*/  BSYNC.RECONVERGENT B2 ;  /* 0x0000000000027941 */ /* 0x000fea0003800200 */
.L_x_96:
        /* <DEDUP_REMOVED lines=8> */
.L_x_101:
        /* <DEDUP_REMOVED lines=43> */
.L_x_100:
[----:B------:R-:W-:Y:S05]  /*06c0*/  BSYNC.RECONVERGENT B2 ;  /* 0x0000000000027941 */ /* 0x000fea0003800200 */
.L_x_99:
        /* <DEDUP_REMOVED lines=26> */
.L_x_103:
[----:B------:R-:W-:Y:S05]  /*0870*/  BSYNC.RECONVERGENT B2 ;  /* 0x0000000000027941 */ /* 0x000fea0003800200 */
.L_x_102:
        /* <DEDUP_REMOVED lines=12> */
.L_x_95:
[----:B------:R-:W-:Y:S05]  /*0940*/  BSYNC.RECONVERGENT B1 ;  /* 0x0000000000017941 */ /* 0x000fea0003800200 */
.L_x_94:
        /* <DEDUP_REMOVED lines=47> */
[----:B------:R-:W0:Y:S04]  /*0c40*/  LDS.128 R8, [UR4+0x20] ;  /* 0x00002004ff087984 */ /* 0x000e280008000c00 */
[----:B------:R-:W1:Y:S04]  /*0c50*/  LDS.128 R16, [UR4+0x30] ;  /* 0x00003004ff107984 */ /* 0x000e680008000c00 */
[----:B--2---:R-:W2:Y:S01]  /*0c60*/  LDS.128 R4, [UR4+0x40] ;  /* 0x00004004ff047984 */ /* 0x004ea20008000c00 */
[----:B0-----:R-:W-:-:S03]  /*0c70*/  DADD R8, R12, R8 ;  /* 0x000000000c087229 */ /* 0x001fc60000000008 */
[----:B------:R-:W-:Y:S05]  /*0c80*/  LDS.128 R12, [UR4+0x60] ;  /* 0x00006004ff0c7984 */ /* 0x000fea0008000c00 */
[----:B------:R-:W-:Y:S02]  /*0c90*/  DADD R2, R8, R10 ;  /* 0x0000000008027229 */ /* 0x000fe4000000000a */
[----:B------:R-:W0:Y:S06]  /*0ca0*/  LDS.128 R8, [UR4+0x50] ;  /* 0x00005004ff087984 */ /* 0x000e2c0008000c00 */
[----:B-1----:R-:W-:-:S08]  /*0cb0*/  DADD R2, R2, R16 ;  /* 0x0000000002027229 */ /* 0x002fd00000000010 */
[----:B------:R-:W-:-:S08]  /*0cc0*/  DADD R2, R2, R18 ;  /* 0x0000000002027229 */ /* 0x000fd00000000012 */
[----:B--2---:R-:W-:-:S08]  /*0cd0*/  DADD R2, R2, R4 ;  /* 0x0000000002027229 */ /* 0x004fd00000000004 */
[----:B------:R-:W-:Y:S01]  /*0ce0*/  DADD R2, R2, R6 ;  /* 0x0000000002027229 */ /* 0x000fe20000000006 */
[----:B------:R-:W1:Y:S07]  /*0cf0*/  LDS.128 R4, [UR4+0x70] ;  /* 0x00007004ff047984 */ /* 0x000e6e0008000c00 */
[----:B0-----:R-:W-:-:S08]  /*0d00*/  DADD R2, R2, R8 ;  /* 0x0000000002027229 */ /* 0x001fd00000000008 */
[----:B------:R-:W-:Y:S01]  /*0d10*/  DADD R2, R2, R10 ;  /* 0x0000000002027229 */ /* 0x000fe2000000000a */
[----:B------:R-:W0:Y:S07]  /*0d20*/  LDS.128 R8, [UR4+0x80] ;  /* 0x00008004ff087984 */ /* 0x000e2e0008000c00 */
[----:B------:R-:W-:-:S08]  /*0d30*/  DADD R2, R2, R12 ;  /* 0x0000000002027229 */ /* 0x000fd0000000000c */
[----:B------:R-:W-:Y:S01]  /*0d40*/  DADD R2, R2, R14 ;  /* 0x0000000002027229 */ /* 0x000fe2000000000e */
[----:B------:R-:W2:Y:S07]  /*0d50*/  LDS.128 R12, [UR4+0x90] ;  /* 0x00009004ff0c7984 */ /* 0x000eae0008000c00 */
[----:B-1----:R-:W-:-:S08]  /*0d60*/  DADD R2, R2, R4 ;  /* 0x0000000002027229 */ /* 0x002fd00000000004 */
[----:B------:R-:W-:Y:S01]  /*0d70*/  DADD R2, R2, R6 ;  /* 0x0000000002027229 */ /* 0x000fe20000000006 */
[----:B------:R-:W1:Y:S07]  /*0d80*/  LDS.128 R4, [UR4+0xa0] ;  /* 0x0000a004ff047984 */ /* 0x000e6e0008000c00 */
[----:B0-----:R-:W-:Y:S01]  /*0d90*/  DADD R2, R2, R8 ;  /* 0x0000000002027229 */ /* 0x001fe20000000008 */
[----:B------:R-:W0:Y:S07]  /*0da0*/  LDS.64 R8, [UR4+0xb0] ;  /* 0x0000b004ff087984 */ /* 0x000e2e0008000a00 */
[----:B------:R-:W-:-:S08]  /*0db0*/  DADD R2, R2, R10 ;  /* 0x0000000002027229 */ /* 0x000fd0000000000a */
[----:B--2---:R-:W-:-:S08]  /*0dc0*/  DADD R2, R2, R12 ;  /* 0x0000000002027229 */ /* 0x004fd0000000000c */
[----:B------:R-:W-:-:S08]  /*0dd0*/  DADD R2, R2, R14 ;  /* 0x0000000002027229 */ /* 0x000fd0000000000e */
[----:B-1----:R-:W-:-:S08]  /*0de0*/  DADD R2, R2, R4 ;  /* 0x0000000002027229 */ /* 0x002fd00000000004 */
[----:B------:R-:W-:-:S08]  /*0df0*/  DADD R2, R2, R6 ;  /* 0x0000000002027229 */ /* 0x000fd00000000006 */
[----:B0-----:R-:W-:Y:S01]  /*0e00*/  DADD R12, R2, R8 ;  /* 0x00000000020c7229 */ /* 0x001fe20000000008 */
[----:B------:R-:W-:Y:S10]  /*0e10*/  BRA `(.L_x_105) ;  /* 0x0000001800487947 */ /* 0x000ff40003800000 */
.L_x_104:
        /* <DEDUP_REMOVED lines=32> */
[----:B------:R-:W-:Y:S01]  /*1020*/  VIADD R0, R2, 0x10 ;  /* 0x0000001002007836 */ /* 0x000fe20000000000 */
[----:B------:R-:W-:Y:S02]  /*1030*/  @!P1 SHF.R.U32.HI R2, RZ, 0x2, R3 ;  /* 0x00000002ff029819 */ /* 0x000fe40000011603 */
[----:B------:R-:W1:Y:S02]  /*1040*/  SHFL.DOWN PT, R7, R11, 0x8, R5 ;  /* 0x090000000b077989 */ /* 0x000e6400000e0005 */
[----:B------:R-:W-:Y:S01]  /*1050*/  @!P1 LOP3.LUT R2, R2, 0xf8, RZ, 0xc0, !PT ;  /* 0x000000f802029812 */ /* 0x000fe200078ec0ff */
[----:B-1----:R-:W-:-:S10]  /*1060*/  DADD R6, R6, R10 ;  /* 0x0000000006067229 */ /* 0x002fd4000000000a */
[----:B------:R-:W-:Y:S02]  /*1070*/  FSEL R8, R10, R6, P0 ;  /* 0x000000060a087208 */ /* 0x000fe40000000000 */
[----:B------:R-:W-:Y:S02]  /*1080*/  FSEL R9, R11, R7, P0 ;  /* 0x000000070b097208 */ /* 0x000fe40000000000 */
[----:B------:R-:W-:Y:S01]  /*1090*/  @!P1 MOV R10, 0x400 ;  /* 0x00000400000a9802 */ /* 0x000fe20000000f00 */
[----:B------:R-:W-:Y:S01]  /*10a0*/  SHFL.DOWN PT, R6, R8, 0x10, R5 ;  /* 0x0a00000008067989 */ /* 0x000fe200000e0005 */
[----:B------:R-:W-:Y:S02]  /*10b0*/  ISETP.GT.AND P0, PT, R0, R5, PT ;  /* 0x000000050000720c */ /* 0x000fe40003f04270 */
[----:B0-----:R-:W-:Y:S01]  /*10c0*/  @!P1 LEA R11, R13, R10, 0x18 ;  /* 0x0000000a0d0b9211 */ /* 0x001fe200078ec0ff */
        /* <DEDUP_REMOVED lines=13> */
[----:B------:R-:W0:Y:S04]  /*11a0*/  LDS.128 R16, [UR4+0x20] ;  /* 0x00002004ff107984 */ /* 0x000e280008000c00 */
[----:B-1----:R-:W1:Y:S01]  /*11b0*/  LDS.128 R8, [UR4+0x30] ;  /* 0x00003004ff087984 */ /* 0x002e620008000c00 */
[----:B0-----:R-:W-:-:S10]  /*11c0*/  DADD R16, R12, R16 ;  /* 0x000000000c107229 */ /* 0x001fd40000000010 */
[----:B------:R-:W-:Y:S02]  /*11d0*/  FSEL R2, R16, R12, P1 ;  /* 0x0000000c10027208 */ /* 0x000fe40000800000 */
[----:B------:R-:W-:Y:S02]  /*11e0*/  FSEL R3, R17, R13, P1 ;  /* 0x0000000d11037208 */ /* 0x000fe40000800000 */
[----:B------:R-:W-:Y:S01]  /*11f0*/  ISETP.GT.AND P1, PT, R4, 0x40, PT ;  /* 0x000000400400780c */ /* 0x000fe20003f24270 */
[----:B------:R-:W0:Y:S03]  /*1200*/  LDS.128 R12, [UR4+0x40] ;  /* 0x00004004ff0c7984 */ /* 0x000e260008000c00 */
        /* <DEDUP_REMOVED lines=65> */
[----:B------:R-:W1:Y:S01]  /*1620*/  LDS.64 R2, [UR4+0xb0] ;  /* 0x0000b004ff027984 */ /* 0x000e620008000a00 */
        /* <DEDUP_REMOVED lines=11> */
[----:B------:R-:W-:Y:S01]  /*16e0*/  FSEL R13, R3, R7, P1 ;  /* 0x00000007030d7208 */ /* 0x000fe20000800000 */
[----:B------:R-:W-:Y:S06]  /*16f0*/  BRA `(.L_x_105) ;  /* 0x0000001000107947 */ /* 0x000fec0003800000 */
.L_x_91:
[----:B------:R-:W0:Y:S01]  /*1700*/  S2R R0, SR_TID.X ;  /* 0x0000000000007919 */ /* 0x000e220000002100 */
[----:B------:R-:W0:Y:S02]  /*1710*/  LDC.64 R6, c[0x0][0x380] ;  /* 0x0000e000ff067b82 */ /* 0x000e240000000a00 */
[----:B0-----:R-:W-:-:S05]  /*1720*/  IMAD.WIDE.U32 R6, R0, 0x8, R6 ;  /* 0x0000000800067825 */ /* 0x001fca00078e0006 */
[----:B------:R-:W2:Y:S04]  /*1730*/  LDG.E.64.CONSTANT R20, desc[UR6][R6.64] ;  /* 0x0000000606147981 */ /* 0x000ea8000c1e9b00 */
[----:B------:R-:W2:Y:S04]  /*1740*/  LDG.E.64.CONSTANT R2, desc[UR6][R6.64+0x1400] ;  /* 0x0014000606027981 */ /* 0x000ea8000c1e9b00 */
[----:B------:R-:W3:Y:S04]  /*1750*/  LDG.E.64.CONSTANT R8, desc[UR6][R6.64+0x2800] ;  /* 0x0028000606087981 */ /* 0x000ee8000c1e9b00 */
[----:B------:R-:W4:Y:S04]  /*1760*/  LDG.E.64.CONSTANT R10, desc[UR6][R6.64+0x3c00] ;  /* 0x003c0006060a7981 */ /* 0x000f28000c1e9b00 */
[----:B------:R-:W5:Y:S04]  /*1770*/  LDG.E.64.CONSTANT R12, desc[UR6][R6.64+0x5000] ;  /* 0x00500006060c7981 */ /* 0x000f68000c1e9b00 */
[----:B------:R-:W5:Y:S04]  /*1780*/  LDG.E.64.CONSTANT R14, desc[UR6][R6.64+0x6400] ;  /* 0x00640006060e7981 */ /* 0x000f68000c1e9b00 */
[----:B------:R-:W5:Y:S04]  /*1790*/  LDG.E.64.CONSTANT R16, desc[UR6][R6.64+0x7800] ;  /* 0x0078000606107981 */ /* 0x000f68000c1e9b00 */
[----:B------:R-:W5:Y:S01]  /*17a0*/  LDG.E.64.CONSTANT R18, desc[UR6][R6.64+0x8c00] ;  /* 0x008c000606127981 */ /* 0x000f62000c1e9b00 */
[----:B------:R-:W-:Y:S01]  /*17b0*/  ISETP.GE.U32.AND P0, PT, R4, 0x2800, PT ;  /* 0x000028000400780c */ /* 0x000fe20003f06070 */
[----:B--2---:R-:W-:-:S08]  /*17c0*/  DADD R2, R20, R2 ;  /* 0x0000000014027229 */ /* 0x004fd00000000002 */
[----:B---3--:R-:W-:Y:S01]  /*17d0*/  DADD R2, R8, R2 ;  /* 0x0000000008027229 */ /* 0x008fe20000000002 */
[----:B------:R-:W-:-:S07]  /*17e0*/  IMAD.MOV.U32 R9, RZ, RZ, 0x1400 ;  /* 0x00001400ff097424 */ /* 0x000fce00078e00ff */
[----:B----4-:R-:W-:-:S08]  /*17f0*/  DADD R2, R10, R2 ;  /* 0x000000000a027229 */ /* 0x010fd00000000002 */
[----:B-----5:R-:W-:-:S08]  /*1800*/  DADD R2, R12, R2 ;  /* 0x000000000c027229 */ /* 0x020fd00000000002 */
[----:B------:R-:W-:-:S08]  /*1810*/  DADD R2, R14, R2 ;  /* 0x000000000e027229 */ /* 0x000fd00000000002 */
[----:B------:R-:W-:-:S08]  /*1820*/  DADD R2, R16, R2 ;  /* 0x0000000010027229 */ /* 0x000fd00000000002 */
[----:B------:R-:W-:Y:S01]  /*1830*/  DADD R2, R18, R2 ;  /* 0x0000000012027229 */ /* 0x000fe20000000002 */
[----:B------:R-:W-:Y:S10]  /*1840*/  @!P0 BRA `(.L_x_106) ;  /* 0x00000000006c8947 */ /* 0x000ff40003800000 */
[----:B------:R-:W0:Y:S01]  /*1850*/  LDC R26, c[0x0][0x390] ;  /* 0x0000e400ff1a7b82 */ /* 0x000e220000000800 */
[----:B------:R-:W-:Y:S02]  /*1860*/  VIADD R8, R4, 0xffffec00 ;  /* 0xffffec0004087836 */ /* 0x000fe40000000000 */
[----:B------:R-:W-:-:S07]  /*1870*/  IMAD.MOV.U32 R9, RZ, RZ, 0x1400 ;  /* 0x00001400ff097424 */ /* 0x000fce00078e00ff */
.L_x_108:
[----:B------:R-:W-:-:S05]  /*1880*/  IMAD.WIDE R12, R9, 0x8, R6 ;  /* 0x00000008090c7825 */ /* 0x000fca00078e0206 */
[----:B------:R-:W2:Y:S04]  /*1890*/  LDG.E.64.CONSTANT R4, desc[UR6][R12.64] ;  /* 0x000000060c047981 */ /* 0x000ea8000c1e9b00 */
[----:B------:R-:W3:Y:S04]  /*18a0*/  LDG.E.64.CONSTANT R14, desc[UR6][R12.64+0x1400] ;  /* 0x001400060c0e7981 */ /* 0x000ee8000c1e9b00 */
[----:B------:R-:W4:Y:S04]  /*18b0*/  LDG.E.64.CONSTANT R16, desc[UR6][R12.64+0x2800] ;  /* 0x002800060c107981 */ /* 0x000f28000c1e9b00 */
[----:B------:R-:W5:Y:S04]  /*18c0*/  LDG.E.64.CONSTANT R18, desc[UR6][R12.64+0x3c00] ;  /* 0x003c00060c127981 */ /* 0x000f68000c1e9b00 */
        /* <DEDUP_REMOVED lines=8> */
[----:B------:R-:W-:-:S08]  /*1950*/  DADD R4, R20, R4 ;  /* 0x0000000014047229 */ /* 0x000fd00000000004 */
[----:B------:R-:W-:Y:S01]  /*1960*/  DADD R22, R22, R4 ;  /* 0x0000000016167229 */ /* 0x000fe20000000004 */
[----:B0-----:R-:W-:-:S04]  /*1970*/  IMAD.MOV.U32 R4, RZ, RZ, R26 ;  /* 0x000000ffff047224 */ /* 0x001fc800078e001a */
[----:B------:R-:W-:-:S03]  /*1980*/  IMAD.IADD R2, R4, 0x1, -R9 ;  /* 0x0000000104027824 */ /* 0x000fc600078e0a09 */
[----:B------:R-:W-:Y:S02]  /*1990*/  DADD R22, R24, R22 ;  /* 0x0000000018167229 */ /* 0x000fe40000000016 */
[----:B------:R-:W-:-:S06]  /*19a0*/  ISETP.GE.AND P0, PT, R2, 0x1400, PT ;  /* 0x000014000200780c */ /* 0x000fcc0003f06270 */
[----:B------:R-:W-:-:S07]  /*19b0*/  DADD R2, R10, R22 ;  /* 0x000000000a027229 */ /* 0x000fce0000000016 */
[----:B------:R-:W-:Y:S05]  /*19c0*/  @!P0 BRA `(.L_x_107) ;  /* 0x0000000800348947 */ /* 0x000fea0003800000 */
[----:B------:R-:W-:-:S05]  /*19d0*/  VIADD R9, R9, 0x1400 ;  /* 0x0000140009097836 */ /* 0x000fca0000000000 */
[----:B------:R-:W-:-:S13]  /*19e0*/  ISETP.GT.AND P0, PT, R9, R8, PT ;  /* 0x000000080900720c */ /* 0x000fda0003f04270 */
[----:B------:R-:W-:Y:S05]  /*19f0*/  @!P0 BRA `(.L_x_108) ;  /* 0xfffffffc00a08947 */ /* 0x000fea000383ffff */
.L_x_106:
[----:B------:R-:W-:-:S13]  /*1a00*/  ISETP.GE.AND P0, PT, R9, R4, PT ;  /* 0x000000040900720c */ /* 0x000fda0003f06270 */
[----:B------:R-:W-:Y:S05]  /*1a10*/  @P0 BRA `(.L_x_107) ;  /* 0x0000000800200947 */ /* 0x000fea0003800000 */
[----:B------:R-:W-:Y:S01]  /*1a20*/  IMAD.IADD R39, R4, 0x1, -R9 ;  /* 0x0000000104277824 */ /* 0x000fe200078e0a09 */
[----:B------:R-:W-:Y:S04]  /*1a30*/  BSSY.RECONVERGENT B1, `(.L_x_107) ;  /* 0x0000086000017945 */ /* 0x000fe80003800200 */
[----:B------:R-:W-:-:S13]  /*1a40*/  ISETP.GE.AND P0, PT, R0, R39, PT ;  /* 0x000000270000720c */ /* 0x000fda0003f06270 */
[----:B------:R-:W-:Y:S05]  /*1a50*/  @P0 BRA `(.L_x_109) ;  /* 0x00000008000c0947 */ /* 0x000fea0003800000 */
[----:B------:R-:W-:Y:S01]  /*1a60*/  LOP3.LUT R5, RZ, R0, RZ, 0x33, !PT ;  /* 0x00000000ff057212 */ /* 0x000fe200078e33ff */
[----:B------:R-:W-:Y:S01]  /*1a70*/  BSSY.RECONVERGENT B2, `(.L_x_110) ;  /* 0x0000017000027945 */ /* 0x000fe20003800200 */
[----:B------:R-:W-:Y:S02]  /*1a80*/  IMAD.MOV.U32 R38, RZ, RZ, R0 ;  /* 0x000000ffff267224 */ /* 0x000fe400078e0000 */
[----:B------:R-:W-:-:S04]  /*1a90*/  IADD3 R5, PT, PT, -R9, R4, R5 ;  /* 0x0000000409057210 */ /* 0x000fc80007ffe105 */
[C---:B------:R-:W-:Y:S01]  /*1aa0*/  ISETP.GE.U32.AND P1, PT, R5.reuse, 0x780, PT ;  /* 0x000007800500780c */ /* 0x040fe20003f26070 */
[----:B------:R-:W-:-:S05]  /*1ab0*/  IMAD.HI.U32 R4, R5, -0x33333333, RZ ;  /* 0xcccccccd05047827 */ /* 0x000fca00078e00ff */
[----:B------:R-:W-:-:S04]  /*1ac0*/  SHF.R.U32.HI R4, RZ, 0x9, R4 ;  /* 0x00000009ff047819 */ /* 0x000fc80000011604 */
[----:B------:R-:W-:-:S04]  /*1ad0*/  LOP3.LUT R6, R4, 0x3, RZ, 0xc0, !PT ;  /* 0x0000000304067812 */ /* 0x000fc800078ec0ff */
[----:B------:R-:W-:-:S13]  /*1ae0*/  ISETP.NE.AND P0, PT, R6, 0x3, PT ;  /* 0x000000030600780c */ /* 0x000fda0003f05270 */
[----:B------:R-:W-:Y:S05]  /*1af0*/  @!P0 BRA `(.L_x_111) ;  /* 0x0000000000388947 */ /* 0x000fea0003800000 */
[----:B------:R-:W0:Y:S01]  /*1b00*/  LDC.64 R6, c[0x0][0x380] ;  /* 0x0000e000ff067b82 */ /* 0x000e220000000a00 */
[----:B------:R-:W-:Y:S02]  /*1b10*/  VIADD R4, R4, 0x1 ;  /* 0x0000000104047836 */ /* 0x000fe40000000000 */
[----:B------:R-:W-:Y:S02]  /*1b20*/  IMAD.IADD R11, R0, 0x1, R9 ;  /* 0x00000001000b7824 */ /* 0x000fe400078e0209 */
[----:B------:R-:W-:Y:S01]  /*1b30*/  IMAD.MOV.U32 R38, RZ, RZ, R0 ;  /* 0x000000ffff267224 */ /* 0x000fe200078e0000 */
[----:B------:R-:W-:-:S05]  /*1b40*/  LOP3.LUT R4, R4, 0x3, RZ, 0xc0, !PT ;  /* 0x0000000304047812 */ /* 0x000fca00078ec0ff */
[----:B------:R-:W-:-:S07]  /*1b50*/  IMAD.MOV R8, RZ, RZ, -R4 ;  /* 0x000000ffff087224 */ /* 0x000fce00078e0a04 */
.L_x_112:
[----:B0-----:R-:W-:-:S06]  /*1b60*/  IMAD.WIDE.U32 R4, R11, 0x8, R6 ;  /* 0x000000080b047825 */ /* 0x001fcc00078e0006 */
[----:B------:R-:W2:Y:S01]  /*1b70*/  LDG.E.64.CONSTANT R4, desc[UR6][R4.64] ;  /* 0x0000000604047981 */ /* 0x000ea2000c1e9b00 */
[----:B------:R-:W-:Y:S02]  /*1b80*/  VIADD R8, R8, 0x1 ;  /* 0x0000000108087836 */ /* 0x000fe40000000000 */
[----:B------:R-:W-:Y:S02]  /*1b90*/  VIADD R38, R38, 0x280 ;  /* 0x0000028026267836 */ /* 0x000fe40000000000 */
[----:B------:R-:W-:Y:S01]  /*1ba0*/  VIADD R11, R11, 0x280 ;  /* 0x000002800b0b7836 */ /* 0x000fe20000000000 */
[----:B------:R-:W-:Y:S01]  /*1bb0*/  ISETP.NE.AND P0, PT, R8, RZ, PT ;  /* 0x000000ff0800720c */ /* 0x000fe20003f05270 */
[----:B--2---:R-:W-:-:S12]  /*1bc0*/  DADD R2, R4, R2 ;  /* 0x0000000004027229 */ /* 0x004fd80000000002 */
[----:B------:R-:W-:Y:S05]  /*1bd0*/  @P0 BRA `(.L_x_112) ;  /* 0xfffffffc00e00947 */ /* 0x000fea000383ffff */
.L_x_111:
[----:B------:R-:W-:Y:S05]  /*1be0*/  BSYNC.RECONVERGENT B2 ;  /* 0x0000000000027941 */ /* 0x000fea0003800200 */
.L_x_110:
[----:B------:R-:W-:Y:S05]  /*1bf0*/  @!P1 BRA `(.L_x_109) ;  /* 0x0000000400a49947 */ /* 0x000fea0003800000 */
[----:B------:R-:W0:Y:S01]  /*1c00*/  LDCU.64 UR4, c[0x0][0x380] ;  /* 0x00007000ff0477ac */ /* 0x000e220008000a00 */
[----:B------:R-:W-:Y:S01]  /*1c10*/  IMAD.IADD R7, R39, 0x1, -R38 ;  /* 0x0000000127077824 */ /* 0x000fe200078e0a26 */
[C---:B------:R-:W-:Y:S01]  /*1c20*/  IADD3 R5, P0, PT, R38.reuse, R9, RZ ;  /* 0x0000000926057210 */ /* 0x040fe20007f1e0ff */
[----:B------:R-:W-:Y:S01]  /*1c30*/  BSSY.RECONVERGENT B2, `(.L_x_113) ;  /* 0x000003a000027945 */ /* 0x000fe20003800200 */
[----:B------:R-:W-:Y:S02]  /*1c40*/  IMAD.IADD R40, R38, 0x1, R9 ;  /* 0x0000000126287824 */ /* 0x000fe400078e0209 */
        /* <DEDUP_REMOVED lines=10> */
.L_x_115:
[----:B------:R-:W0:Y:S01]  /*1cf0*/  LDC.64 R30, c[0x0][0x380] ;  /* 0x0000e000ff1e7b82 */ /* 0x000e220000000a00 */
[----:B------:R-:W2:Y:S04]  /*1d00*/  LDG.E.64.CONSTANT R8, desc[UR6][R4.64+-0x1400] ;  /* 0xffec000604087981 */ /* 0x000ea8000c1e9b00 */
[----:B------:R-:W3:Y:S01]  /*1d10*/  LDG.E.64.CONSTANT R10, desc[UR6][R4.64] ;  /* 0x00000006040a7981 */ /* 0x000ee2000c1e9b00 */
[----:B------:R-:W-:-:S03]  /*1d20*/  VIADD R15, R40, 0xa00 ;  /* 0x00000a00280f7836 */ /* 0x000fc60000000000 */
[----:B------:R-:W4:Y:S04]  /*1d30*/  LDG.E.64.CONSTANT R12, desc[UR6][R4.64+0x1400] ;  /* 0x00140006040c7981 */ /* 0x000f28000c1e9b00 */
[----:B------:R-:W5:Y:S04]  /*1d40*/  LDG.E.64.CONSTANT R16, desc[UR6][R4.64+0x3c00] ;  /* 0x003c000604107981 */ /* 0x000f68000c1e9b00 */
[----:B------:R-:W5:Y:S01]  /*1d50*/  LDG.E.64.CONSTANT R18, desc[UR6][R4.64+0x5000] ;  /* 0x0050000604127981 */ /* 0x000f62000c1e9b00 */
[----:B------:R-:W-:-:S03]  /*1d60*/  VIADD R23, R40, 0x1400 ;  /* 0x0000140028177836 */ /* 0x000fc60000000000 */
[----:B------:R-:W5:Y:S01]  /*1d70*/  LDG.E.64.CONSTANT R20, desc[UR6][R4.64+0x6400] ;  /* 0x0064000604147981 */ /* 0x000f62000c1e9b00 */
[----:B0-----:R-:W-:-:S03]  /*1d80*/  IMAD.WIDE.U32 R6, R40, 0x8, R30 ;  /* 0x0000000828067825 */ /* 0x001fc600078e001e */
[----:B------:R-:W5:Y:S04]  /*1d90*/  LDG.E.64.CONSTANT R24, desc[UR6][R4.64+0x8c00] ;  /* 0x008c000604187981 */ /* 0x000f68000c1e9b00 */
[----:B------:R-:W5:Y:S04]  /*1da0*/  LDG.E.64.CONSTANT R26, desc[UR6][R4.64+0xa000] ;  /* 0x00a00006041a7981 */ /* 0x000f68000c1e9b00 */
[----:B------:R-:W2:Y:S01]  /*1db0*/  LDG.E.64.CONSTANT R6, desc[UR6][R6.64] ;  /* 0x0000000606067981 */ /* 0x000ea2000c1e9b00 */
[----:B------:R-:W-:-:S03]  /*1dc0*/  IMAD.WIDE.U32 R14, R15, 0x8, R30 ;  /* 0x000000080f0e7825 */ /* 0x000fc600078e001e */
[----:B------:R-:W5:Y:S04]  /*1dd0*/  LDG.E.64.CONSTANT R28, desc[UR6][R4.64+0xb400] ;  /* 0x00b40006041c7981 */ /* 0x000f68000c1e9b00 */
[----:B------:R-:W5:Y:S01]  /*1de0*/  LDG.E.64.CONSTANT R14, desc[UR6][R14.64] ;  /* 0x000000060e0e7981 */ /* 0x000f62000c1e9b00 */
[----:B------:R-:W-:-:S03]  /*1df0*/  IMAD.WIDE.U32 R22, R23, 0x8, R30 ;  /* 0x0000000817167825 */ /* 0x000fc600078e001e */
[----:B------:R-:W5:Y:S04]  /*1e00*/  LDG.E.64.CONSTANT R34, desc[UR6][R4.64+0xf000] ;  /* 0x00f0000604227981 */ /* 0x000f68000c1e9b00 */
[----:B------:R-:W5:Y:S01]  /*1e10*/  LDG.E.64.CONSTANT R22, desc[UR6][R22.64] ;  /* 0x0000000616167981 */ /* 0x000f62000c1e9b00 */
[----:B------:R-:W-:-:S03]  /*1e20*/  VIADD R33, R40, 0x1e00 ;  /* 0x00001e0028217836 */ /* 0x000fc60000000000 */
[----:B------:R-:W5:Y:S01]  /*1e30*/  LDG.E.64.CONSTANT R36, desc[UR6][R4.64+0x10400] ;  /* 0x0104000604247981 */ /* 0x000f62000c1e9b00 */
[----:B------:R-:W-:-:S03]  /*1e40*/  IMAD.WIDE.U32 R30, R33, 0x8, R30 ;  /* 0x00000008211e7825 */ /* 0x000fc600078e001e */
[----:B------:R0:W5:Y:S04]  /*1e50*/  LDG.E.64.CONSTANT R32, desc[UR6][R4.64+0xdc00] ;  /* 0x00dc000604207981 */ /* 0x000168000c1e9b00 */
[----:B------:R-:W5:Y:S01]  /*1e60*/  LDG.E.64.CONSTANT R30, desc[UR6][R30.64] ;  /* 0x000000061e1e7981 */ /* 0x000f62000c1e9b00 */
[----:B------:R-:W-:-:S05]  /*1e70*/  VIADD R38, R38, 0x2800 ;  /* 0x0000280026267836 */ /* 0x000fca0000000000 */
[----:B------:R-:W-:Y:S02]  /*1e80*/  ISETP.GE.AND P1, PT, R38, R41, PT ;  /* 0x000000292600720c */ /* 0x000fe40003f26270 */
[----:B0-----:R-:W-:Y:S01]  /*1e90*/  IADD3 R4, P2, PT, R4, 0x14000, RZ ;  /* 0x0001400004047810 */ /* 0x001fe20007f5e0ff */
[----:B------:R-:W-:-:S04]  /*1ea0*/  VIADD R40, R40, 0x2800 ;  /* 0x0000280028287836 */ /* 0x000fc80000000000 */
[----:B------:R-:W-:Y:S01]  /*1eb0*/  IMAD.X R5, RZ, RZ, R5, P2 ;  /* 0x000000ffff057224 */ /* 0x000fe200010e0605 */
[----:B--2---:R-:W-:-:S08]  /*1ec0*/  DADD R6, R6, R2 ;  /* 0x0000000006067229 */ /* 0x004fd00000000002 */
[----:B------:R-:W-:-:S08]  /*1ed0*/  DADD R6, R6, R8 ;  /* 0x0000000006067229 */ /* 0x000fd00000000008 */
        /* <DEDUP_REMOVED lines=15> */
.L_x_114:
[----:B------:R-:W-:Y:S05]  /*1fd0*/  BSYNC.RECONVERGENT B2 ;  /* 0x0000000000027941 */ /* 0x000fea0003800200 */
.L_x_113:
[----:B------:R-:W-:Y:S01]  /*1fe0*/  IMAD.IADD R6, R39, 0x1, -R38 ;  /* 0x0000000127067824 */ /* 0x000fe200078e0a26 */
[----:B------:R-:W-:Y:S04]  /*1ff0*/  BSSY.RECONVERGENT B2, `(.L_x_116) ;  /* 0x000001d000027945 */ /* 0x000fe80003800200 */
[----:B------:R-:W-:-:S13]  /*2000*/  ISETP.GT.AND P1, PT, R6, 0xa00, PT ;  /* 0x00000a000600780c */ /* 0x000fda0003f24270 */
[----:B------:R-:W-:Y:S05]  /*2010*/  @!P1 BRA `(.L_x_117) ;  /* 0x0000000000689947 */ /* 0x000fea0003800000 */
[----:B------:R-:W0:Y:S01]  /*2020*/  LDC.64 R14, c[0x0][0x380] ;  /* 0x0000e000ff0e7b82 */ /* 0x000e220000000a00 */
[----:B------:R-:W2:Y:S04]  /*2030*/  LDG.E.64.CONSTANT R8, desc[UR6][R4.64+-0x1400] ;  /* 0xffec000604087981 */ /* 0x000ea8000c1e9b00 */
[----:B------:R-:W3:Y:S01]  /*2040*/  LDG.E.64.CONSTANT R10, desc[UR6][R4.64] ;  /* 0x00000006040a7981 */ /* 0x000ee2000c1e9b00 */
[----:B------:R-:W-:-:S03]  /*2050*/  VIADD R17, R40, 0xa00 ;  /* 0x00000a0028117836 */ /* 0x000fc60000000000 */
[----:B------:R-:W4:Y:S04]  /*2060*/  LDG.E.64.CONSTANT R12, desc[UR6][R4.64+0x1400] ;  /* 0x00140006040c7981 */ /* 0x000f28000c1e9b00 */
[----:B------:R-:W5:Y:S04]  /*2070*/  LDG.E.64.CONSTANT R18, desc[UR6][R4.64+0x5000] ;  /* 0x0050000604127981 */ /* 0x000f68000c1e9b00 */
[----:B------:R1:W5:Y:S01]  /*2080*/  LDG.E.64.CONSTANT R20, desc[UR6][R4.64+0x6400] ;  /* 0x0064000604147981 */ /* 0x000362000c1e9b00 */
[----:B0-----:R-:W-:-:S06]  /*2090*/  IMAD.WIDE.U32 R6, R40, 0x8, R14 ;  /* 0x0000000828067825 */ /* 0x001fcc00078e000e */
[----:B------:R-:W2:Y:S01]  /*20a0*/  LDG.E.64.CONSTANT R6, desc[UR6][R6.64] ;  /* 0x0000000606067981 */ /* 0x000ea2000c1e9b00 */
[----:B------:R-:W-:-:S03]  /*20b0*/  IMAD.WIDE.U32 R14, R17, 0x8, R14 ;  /* 0x00000008110e7825 */ /* 0x000fc600078e000e */
[----:B------:R-:W5:Y:S04]  /*20c0*/  LDG.E.64.CONSTANT R16, desc[UR6][R4.64+0x3c00] ;  /* 0x003c000604107981 */ /* 0x000f68000c1e9b00 */
[----:B------:R-:W5:Y:S01]  /*20d0*/  LDG.E.64.CONSTANT R14, desc[UR6][R14.64] ;  /* 0x000000060e0e7981 */ /* 0x000f62000c1e9b00 */
[----:B------:R-:W-:Y:S01]  /*20e0*/  PLOP3.LUT P0, PT, PT, PT, PT, 0x8, 0x80 ;  /* 0x000000000080781c */ /* 0x000fe20003f0e170 */
[----:B------:R-:W-:Y:S02]  /*20f0*/  VIADD R38, R38, 0x1400 ;  /* 0x0000140026267836 */ /* 0x000fe40000000000 */
[----:B------:R-:W-:Y:S01]  /*2100*/  VIADD R40, R40, 0x1400 ;  /* 0x0000140028287836 */ /* 0x000fe20000000000 */
[----:B--2---:R-:W-:-:S08]  /*2110*/  DADD R2, R2, R6 ;  /* 0x0000000002027229 */ /* 0x004fd00000000006 */
[----:B------:R-:W-:-:S08]  /*2120*/  DADD R2, R2, R8 ;  /* 0x0000000002027229 */ /* 0x000fd00000000008 */
[----:B---3--:R-:W-:-:S08]  /*2130*/  DADD R2, R2, R10 ;  /* 0x0000000002027229 */ /* 0x008fd0000000000a */
[----:B----4-:R-:W-:-:S08]  /*2140*/  DADD R2, R2, R12 ;  /* 0x0000000002027229 */ /* 0x010fd0000000000c */
[----:B-----5:R-:W-:-:S08]  /*2150*/  DADD R2, R2, R14 ;  /* 0x0000000002027229 */ /* 0x020fd0000000000e */
[----:B------:R-:W-:Y:S01]  /*2160*/  DADD R2, R2, R16 ;  /* 0x0000000002027229 */ /* 0x000fe20000000010 */
[----:B------:R-:W-:-:S07]  /*2170*/  IADD3 R6, P1, PT, R4, 0xa000, RZ ;  /* 0x0000a00004067810 */ /* 0x000fce0007f3e0ff */
[----:B------:R-:W-:Y:S01]  /*2180*/  DADD R2, R2, R18 ;  /* 0x0000000002027229 */ /* 0x000fe20000000012 */
[----:B-1----:R-:W-:Y:S02]  /*2190*/  IMAD.X R5, RZ, RZ, R5, P1 ;  /* 0x000000ffff057224 */ /* 0x002fe400008e0605 */
[----:B------:R-:W-:-:S05]  /*21a0*/  IMAD.MOV.U32 R4, RZ, RZ, R6 ;  /* 0x000000ffff047224 */ /* 0x000fca00078e0006 */
[----:B------:R-:W-:-:S11]  /*21b0*/  DADD R2, R2, R20 ;  /* 0x0000000002027229 */ /* 0x000fd60000000014 */
.L_x_117:
[----:B------:R-:W-:Y:S05]  /*21c0*/  BSYNC.RECONVERGENT B2 ;  /* 0x0000000000027941 */ /* 0x000fea0003800200 */
.L_x_116:
[----:B------:R-:W-:-:S13]  /*21d0*/  ISETP.LT.OR P0, PT, R38, R39, P0 ;  /* 0x000000272600720c */ /* 0x000fda0000701670 */
[----:B------:R-:W-:Y:S05]  /*21e0*/  @!P0 BRA `(.L_x_109) ;  /* 0x0000000000288947 */ /* 0x000fea0003800000 */
[----:B------:R-:W0:Y:S01]  /*21f0*/  LDC.64 R6, c[0x0][0x380] ;  /* 0x0000e000ff067b82 */ /* 0x000e220000000a00 */
[----:B------:R-:W2:Y:S04]  /*2200*/  LDG.E.64.CONSTANT R8, desc[UR6][R4.64] ;  /* 0x0000000604087981 */ /* 0x000ea8000c1e9b00 */
[----:B------:R-:W3:Y:S01]  /*2210*/  LDG.E.64.CONSTANT R10, desc[UR6][R4.64+0x1400] ;  /* 0x00140006040a7981 */ /* 0x000ee2000c1e9b00 */
[----:B0-----:R-:W-:-:S03]  /*2220*/  IMAD.WIDE.U32 R40, R40, 0x8, R6 ;  /* 0x0000000828287825 */ /* 0x001fc600078e0006 */
[----:B------:R-:W4:Y:S04]  /*2230*/  LDG.E.64.CONSTANT R6, desc[UR6][R4.64+-0x1400] ;  /* 0xffec000604067981 */ /* 0x000f28000c1e9b00 */
[----:B------:R-:W5:Y:S02]  /*2240*/  LDG.E.64.CONSTANT R40, desc[UR6][R40.64] ;  /* 0x0000000628287981 */ /* 0x000f64000c1e9b00 */
[----:B-----5:R-:W-:-:S08]  /*2250*/  DADD R2, R2, R40 ;  /* 0x0000000002027229 */ /* 0x020fd00000000028 */
[----:B----4-:R-:W-:-:S08]  /*2260*/  DADD R2, R2, R6 ;  /* 0x0000000002027229 */ /* 0x010fd00000000006 */
[----:B--2---:R-:W-:-:S08]  /*2270*/  DADD R2, R2, R8 ;  /* 0x0000000002027229 */ /* 0x004fd00000000008 */
[----:B---3--:R-:W-:-:S11]  /*2280*/  DADD R2, R2, R10 ;  /* 0x0000000002027229 */ /* 0x008fd6000000000a */
.L_x_109:
[----:B------:R-:W-:Y:S05]  /*2290*/  BSYNC.RECONVERGENT B1 ;  /* 0x0000000000017941 */ /* 0x000fea0003800200 */
.L_x_107:
        /* <DEDUP_REMOVED lines=16> */
[----:B------:R-:W-:Y:S01]  /*23a0*/  SHFL.DOWN PT, R2, R4, 0x4, 0x1f ;  /* 0x08801f0004027f89 */ /* 0x000fe200000e0000 */
[----:B------:R-:W-:Y:S02]  /*23b0*/  @!P1 MOV R7, 0x400 ;  /* 0x0000040000079802 */ /* 0x000fe40000000f00 */
[----:B------:R-:W-:Y:S01]  /*23c0*/  @!P1 SHF.R.U32.HI R6, RZ, 0x2, R0 ;  /* 0x00000002ff069819 */ /* 0x000fe20000011600 */
[----:B------:R-:W0:Y:S01]  /*23d0*/  SHFL.DOWN PT, R3, R5, 0x4, 0x1f ;  /* 0x08801f0005037f89 */ /* 0x000e2200000e0000 */
[----:B-1----:R-:W-:-:S02]  /*23e0*/  @!P1 LEA R7, R12, R7, 0x18 ;  /* 0x000000070c079211 */ /* 0x002fc400078ec0ff */
[----:B------:R-:W-:-:S05]  /*23f0*/  @!P1 LOP3.LUT R6, R6, 0xf8, RZ, 0xc0, !PT ;  /* 0x000000f806069812 */ /* 0x000fca00078ec0ff */
[----:B------:R-:W-:Y:S01]  /*2400*/  @!P1 IMAD.IADD R7, R6, 0x1, R7 ;  /* 0x0000000106079824 */ /* 0x000fe200078e0207 */
        /* <DEDUP_REMOVED lines=22> */
[----:B------:R-:W1:Y:S04]  /*2570*/  LDS.128 R8, [UR4+0x20] ;  /* 0x00002004ff087984 */ /* 0x000e680008000c00 */
[----:B------:R-:W2:Y:S04]  /*2580*/  LDS.128 R16, [UR4+0x30] ;  /* 0x00003004ff107984 */ /* 0x000ea80008000c00 */
[----:B0-----:R-:W0:Y:S01]  /*2590*/  LDS.128 R4, [UR4+0x40] ;  /* 0x00004004ff047984 */ /* 0x001e220008000c00 */
[----:B-1----:R-:W-:-:S03]  /*25a0*/  DADD R8, R12, R8 ;  /* 0x000000000c087229 */ /* 0x002fc60000000008 */
[----:B------:R-:W-:Y:S05]  /*25b0*/  LDS.128 R12, [UR4+0x60] ;  /* 0x00006004ff0c7984 */ /* 0x000fea0008000c00 */
[----:B------:R-:W-:Y:S02]  /*25c0*/  DADD R2, R8, R10 ;  /* 0x0000000008027229 */ /* 0x000fe4000000000a */
[----:B------:R-:W1:Y:S06]  /*25d0*/  LDS.128 R8, [UR4+0x50] ;  /* 0x00005004ff087984 */ /* 0x000e6c0008000c00 */
[----:B--2---:R-:W-:-:S08]  /*25e0*/  DADD R2, R2, R16 ;  /* 0x0000000002027229 */ /* 0x004fd00000000010 */
[----:B------:R-:W-:-:S08]  /*25f0*/  DADD R2, R2, R18 ;  /* 0x0000000002027229 */ /* 0x000fd00000000012 */
[----:B0-----:R-:W-:-:S08]  /*2600*/  DADD R2, R2, R4 ;  /* 0x0000000002027229 */ /* 0x001fd00000000004 */
[----:B------:R-:W-:Y:S01]  /*2610*/  DADD R2, R2, R6 ;  /* 0x0000000002027229 */ /* 0x000fe20000000006 */
[----:B------:R-:W0:Y:S07]  /*2620*/  LDS.128 R4, [UR4+0x70] ;  /* 0x00007004ff047984 */ /* 0x000e2e0008000c00 */
[----:B-1----:R-:W-:-:S08]  /*2630*/  DADD R2, R2, R8 ;  /* 0x0000000002027229 */ /* 0x002fd00000000008 */
[----:B------:R-:W-:Y:S01]  /*2640*/  DADD R2, R2, R10 ;  /* 0x0000000002027229 */ /* 0x000fe2000000000a */
[----:B------:R-:W1:Y:S07]  /*2650*/  LDS.128 R8, [UR4+0x80] ;  /* 0x00008004ff087984 */ /* 0x000e6e0008000c00 */
[----:B------:R-:W-:-:S08]  /*2660*/  DADD R2, R2, R12 ;  /* 0x0000000002027229 */ /* 0x000fd0000000000c */
[----:B------:R-:W-:Y:S01]  /*2670*/  DADD R2, R2, R14 ;  /* 0x0000000002027229 */ /* 0x000fe2000000000e */
[----:B------:R-:W2:Y:S07]  /*2680*/  LDS.128 R12, [UR4+0x90] ;  /* 0x00009004ff0c7984 */ /* 0x000eae0008000c00 */
[----:B0-----:R-:W-:-:S08]  /*2690*/  DADD R2, R2, R4 ;  /* 0x0000000002027229 */ /* 0x001fd00000000004 */
[----:B------:R-:W-:Y:S01]  /*26a0*/  DADD R2, R2, R6 ;  /* 0x0000000002027229 */ /* 0x000fe20000000006 */
[----:B------:R-:W0:Y:S07]  /*26b0*/  LDS.128 R4, [UR4+0xa0] ;  /* 0x0000a004ff047984 */ /* 0x000e2e0008000c00 */
[----:B-1----:R-:W-:Y:S01]  /*26c0*/  DADD R2, R2, R8 ;  /* 0x0000000002027229 */ /* 0x002fe20000000008 */
[----:B------:R-:W1:Y:S07]  /*26d0*/  LDS.64 R8, [UR4+0xb0] ;  /* 0x0000b004ff087984 */ /* 0x000e6e0008000a00 */
[----:B------:R-:W-:-:S08]  /*26e0*/  DADD R2, R2, R10 ;  /* 0x0000000002027229 */ /* 0x000fd0000000000a */
[----:B--2---:R-:W-:-:S08]  /*26f0*/  DADD R2, R2, R12 ;  /* 0x0000000002027229 */ /* 0x004fd0000000000c */
[----:B------:R-:W-:-:S08]  /*2700*/  DADD R2, R2, R14 ;  /* 0x0000000002027229 */ /* 0x000fd0000000000e */
[----:B0-----:R-:W-:-:S08]  /*2710*/  DADD R2, R2, R4 ;  /* 0x0000000002027229 */ /* 0x001fd00000000004 */
[----:B------:R-:W-:-:S08]  /*2720*/  DADD R2, R2, R6 ;  /* 0x0000000002027229 */ /* 0x000fd00000000006 */
[----:B-1----:R-:W-:-:S11]  /*2730*/  DADD R12, R2, R8 ;  /* 0x00000000020c7229 */ /* 0x002fd60000000008 */
.L_x_105:
[----:B------:R-:W-:Y:S05]  /*2740*/  BSYNC.RECONVERGENT B0 ;  /* 0x0000000000007941 */ /* 0x000fea0003800200 */
.L_x_90:
[----:B------:R-:W-:Y:S05]  /*2750*/  @P0 EXIT ;  /* 0x000000000000094d */ /* 0x000fea0003800000 */
[----:B------:R-:W1:Y:S01]  /*2760*/  LDCU.64 UR4, c[0x0][0x398] ;  /* 0x00007300ff0477ac */ /* 0x000e620008000a00 */
[----:B0-----:R-:W0:Y:S01]  /*2770*/  LDC.64 R2, c[0x0][0x388] ;  /* 0x0000e200ff027b82 */ /* 0x001e220000000a00 */
[----:B-1----:R-:W-:-:S07]  /*2780*/  DADD R12, R12, UR4 ;  /* 0x000000040c0c7e29 */ /* 0x002fce0008000000 */
[----:B0-----:R-:W-:Y:S01]  /*2790*/  STG.E.64 desc[UR6][R2.64], R12 ;  /* 0x0000000c02007986 */ /* 0x001fe2000c101b06 */
[----:B------:R-:W-:Y:S05]  /*27a0*/  EXIT ;  /* 0x000000000000794d */ /* 0x000fea0003800000 */
.L_x_118:
        /* <DEDUP_REMOVED lines=13> */
.L_x_457:


//--------------------- .text._ZN3cub18CUB_300001_SM_10006detail6reduce18DeviceReduceKernelINS2_10policy_hubIdjN4cuda3std3__44plusIdEEE10Policy1000EN6thrust24THRUST_300001_SM_1000_NS6detail15normal_iteratorINSD_10device_ptrIdEEEEjS9_dNS7_10__identityEEEvT0_PT3_T1_NS0_13GridEvenShareISN_EET2_T4_ --------------------------
	.section	.text._ZN3cub18CUB_300001_SM_10006detail6reduce18DeviceReduceKernelINS2_10policy_hubIdjN4cuda3std3__44plusIdEEE10Policy1000EN6thrust24THRUST_300001_SM_1000_NS6detail15normal_iteratorINSD_10device_ptrIdEEEEjS9_dNS7_10__identityEEEvT0_PT3_T1_NS0_13GridEvenShareISN_EET2_T4_,"ax",@progbits
	.align	128
        .global         _ZN3cub18CUB_300001_SM_10006detail6reduce18DeviceReduceKernelINS2_10policy_hubIdjN4cuda3std3__44plusIdEEE10Policy1000EN6thrust24THRUST_300001_SM_1000_NS6detail15normal_iteratorINSD_10device_ptrIdEEEEjS9_dNS7_10__identityEEEvT0_PT3_T1_NS0_13GridEvenShareISN_EET2_T4_
        .type           _ZN3cub18CUB_300001_SM_10006detail6reduce18DeviceReduceKernelINS2_10policy_hubIdjN4cuda3std3__44plusIdEEE10Policy1000EN6thrust24THRUST_300001_SM_1000_NS6detail15normal_iteratorINSD_10device_ptrIdEEEEjS9_dNS7_10__identityEEEvT0_PT3_T1_NS0_13GridEvenShareISN_EET2_T4_,@function
        .size           _ZN3cub18CUB_300001_SM_10006detail6reduce18DeviceReduceKernelINS2_10policy_hubIdjN4cuda3std3__44plusIdEEE10Policy1000EN6thrust24THRUST_300001_SM_1000_NS6detail15normal_iteratorINSD_10device_ptrIdEEEEjS9_dNS7_10__identityEEEvT0_PT3_T1_NS0_13GridEvenShareISN_EET2_T4_,(.L_x_458 - _ZN3cub18CUB_300001_SM_10006detail6reduce18DeviceReduceKernelINS2_10policy_hubIdjN4cuda3std3__44plusIdEEE10Policy1000EN6thrust24THRUST_300001_SM_1000_NS6detail15normal_iteratorINSD_10device_ptrIdEEEEjS9_dNS7_10__identityEEEvT0_PT3_T1_NS0_13GridEvenShareISN_EET2_T4_)
        .other          _ZN3cub18CUB_300001_SM_10006detail6reduce18DeviceReduceKernelINS2_10policy_hubIdjN4cuda3std3__44plusIdEEE10Policy1000EN6thrust24THRUST_300001_SM_1000_NS6detail15normal_iteratorINSD_10device_ptrIdEEEEjS9_dNS7_10__identityEEEvT0_PT3_T1_NS0_13GridEvenShareISN_EET2_T4_,@"STO_CUDA_ENTRY STV_DEFAULT"
_ZN3cub18CUB_300001_SM_10006detail6reduce18DeviceReduceKernelINS2_10policy_hubIdjN4cuda3std3__44plusIdEEE10Policy1000EN6thrust24THRUST_300001_SM_1000_NS6detail15normal_iteratorINSD_10device_ptrIdEEEEjS9_dNS7_10__identityEEEvT0_PT3_T1_NS0_13GridEvenShareISN_EET2_T4_:
.text._ZN3cub18CUB_300001_SM_10006detail6reduce18DeviceReduceKernelINS2_10policy_hubIdjN4cuda3std3__44plusIdEEE10Policy1000EN6thrust24THRUST_300001_SM_1000_NS6detail15normal_iteratorINSD_10device_ptrIdEEEEjS9_dNS7_10__identityEEEvT0_PT3_T1_NS0_13GridEvenShareISN_EET2_T4_:
[----:B------:R-:W-:Y:S08]  /*0000*/  LDC R1, c[0x0][0x37c] ;  /* 0x0000df00ff017b82 */ /* 0x000ff00000000800 */
[----:B------:R-:W0:Y:S01]  /*0010*/  S2UR UR9, SR_CTAID.X ;  /* 0x00000000000979c3 */ /* 0x000e220000002500 */
[----:B------:R-:W1:Y:S01]  /*0020*/  LDCU.64 UR12, c[0x0][0x3a8] ;  /* 0x00007500ff0c77ac */ /* 0x000e620008000a00 */
[----:B------:R-:W-:Y:S01]  /*0030*/  BSSY.RECONVERGENT B0, `(.L_x_119) ;  /* 0x00002d4000007945 */ /* 0x000fe20003800200 */
[----:B------:R-:W2:Y:S01]  /*0040*/  LDCU.64 UR10, c[0x0][0x358] ;  /* 0x00006b00ff0a77ac */ /* 0x000ea20008000a00 */
[----:B-1----:R-:W-:Y:S01]  /*0050*/  IMAD.U32 R4, RZ, RZ, UR12 ;  /* 0x0000000cff047e24 */ /* 0x002fe2000f8e00ff */
[----:B------:R-:W-:-:S02]  /*0060*/  UIMAD UR8, UR13, 0x1400, URZ ;  /* 0x000014000d0878a4 */ /* 0x000fc4000f8e02ff */
[----:B0-----:R-:W-:-:S06]  /*0070*/  UIMAD UR4, UR9, 0x1400, URZ ;  /* 0x00001400090478a4 */ /* 0x001fcc000f8e02ff */
[----:B------:R-:W-:-:S05]  /*0080*/  VIADD R0, R4, -UR4 ;  /* 0x8000000404007c36 */ /* 0x000fca0008000000 */
[----:B------:R-:W-:-:S13]  /*0090*/  ISETP.GT.U32.AND P0, PT, R0, 0x13ff, PT ;  /* 0x000013ff0000780c */ /* 0x000fda0003f04070 */
[----:B--2---:R-:W-:Y:S05]  /*00a0*/  @P0 BRA `(.L_x_120) ;  /* 0x0000001800380947 */ /* 0x004fea0003800000 */
[----:B------:R-:W0:Y:S01]  /*00b0*/  S2R R3, SR_TID.X ;  /* 0x0000000000037919 */ /* 0x000e220000002100 */
[----:B------:R-:W-:Y:S01]  /*00c0*/  BSSY.RECONVERGENT B1, `(.L_x_121) ;  /* 0x000000a000017945 */ /* 0x000fe20003800200 */
[----:B------:R-:W-:Y:S02]  /*00d0*/  CS2R R20, SRZ ;  /* 0x0000000000147805 */ /* 0x000fe4000001ff00 */
[----:B0-----:R-:W-:Y:S01]  /*00e0*/  ISETP.GE.U32.AND P0, PT, R3, R0, PT ;  /* 0x000000000300720c */ /* 0x001fe20003f06070 */
[----:B------:R-:W-:-:S12]  /*00f0*/  IMAD.MOV.U32 R19, RZ, RZ, R3 ;  /* 0x000000ffff137224 */ /* 0x000fd800078e0003 */
[----:B------:R-:W-:Y:S05]  /*0100*/  @P0 BRA `(.L_x_122) ;  /* 0x0000000000140947 */ /* 0x000fea0003800000 */
[----:B------:R-:W0:Y:S01]  /*0110*/  LDC.64 R20, c[0x0][0x380] ;  /* 0x0000e000ff147b82 */ /* 0x000e220000000a00 */
[----:B------:R-:W-:-:S04]  /*0120*/  VIADD R5, R3, UR4 ;  /* 0x0000000403057c36 */ /* 0x000fc80008000000 */
[----:B0-----:R-:W-:-:S06]  /*0130*/  IMAD.WIDE.U32 R20, R5, 0x8, R20 ;  /* 0x0000000805147825 */ /* 0x001fcc00078e0014 */
[----:B------:R-:W5:Y:S01]  /*0140*/  LDG.E.64 R20, desc[UR10][R20.64] ;  /* 0x0000000a14147981 */ /* 0x000f62000c1e1b00 */
[----:B------:R-:W-:-:S07]  /*0150*/  VIADD R19, R3, 0x280 ;  /* 0x0000028003137836 */ /* 0x000fce0000000000 */
.L_x_122:
[----:B------:R-:W-:Y:S05]  /*0160*/  BSYNC.RECONVERGENT B1 ;  /* 0x0000000000017941 */ /* 0x000fea0003800200 */
.L_x_121:
[----:B------:R-:W-:Y:S01]  /*0170*/  ISETP.GE.U32.AND P0, PT, R19, R0, PT ;  /* 0x000000001300720c */ /* 0x000fe20003f06070 */
[----:B------:R-:W-:-:S12]  /*0180*/  BSSY.RECONVERGENT B1, `(.L_x_123) ;  /* 0x00000a5000017945 */ /* 0x000fd80003800200 */
[----:B------:R-:W-:Y:S05]  /*0190*/  @P0 BRA `(.L_x_124) ;  /* 0x00000008008c0947 */ /* 0x000fea0003800000 */
[----:B------:R-:W-:Y:S01]  /*01a0*/  LOP3.LUT R5, RZ, R19, RZ, 0x33, !PT ;  /* 0x00000013ff057212 */ /* 0x000fe200078e33ff */
[----:B------:R-:W-:Y:S03]  /*01b0*/  BSSY.RECONVERGENT B2, `(.L_x_125) ;  /* 0x0000053000027945 */ /* 0x000fe60003800200 */
[----:B------:R-:W-:-:S04]  /*01c0*/  IADD3 R5, PT, PT, R4, -UR4, R5 ;  /* 0x8000000404057c10 */ /* 0x000fc8000fffe005 */
[C---:B------:R-:W-:Y:S01]  /*01d0*/  ISETP.GE.U32.AND P0, PT, R5.reuse, 0x2580, PT ;  /* 0x000025800500780c */ /* 0x040fe20003f06070 */
[----:B------:R-:W-:-:S05]  /*01e0*/  IMAD.HI.U32 R4, R5, -0x33333333, RZ ;  /* 0xcccccccd05047827 */ /* 0x000fca00078e00ff */
[----:B------:R-:W-:-:S04]  /*01f0*/  LEA.HI R4, R4, 0x1, RZ, 0x17 ;  /* 0x0000000104047811 */ /* 0x000fc800078fb8ff */
[----:B------:R-:W-:-:S03]  /*0200*/  LOP3.LUT R5, R4, 0xf, RZ, 0xc0, !PT ;  /* 0x0000000f04057812 */ /* 0x000fc600078ec0ff */
[----:B------:R-:W-:Y:S05]  /*0210*/  @!P0 BRA `(.L_x_126) ;  /* 0x0000000400308947 */ /* 0x000fea0003800000 */
[----:B------:R-:W-:Y:S01]  /*0220*/  LOP3.LUT R24, R4, 0xfffff0, RZ, 0xc0, !PT ;  /* 0x00fffff004187812 */ /* 0x000fe200078ec0ff */
[----:B------:R-:W-:Y:S01]  /*0230*/  BSSY.RECONVERGENT B3, `(.L_x_127) ;  /* 0x0000049000037945 */ /* 0x000fe20003800200 */
[C---:B------:R-:W-:Y:S02]  /*0240*/  VIADD R2, R19.reuse, 0x1400 ;  /* 0x0000140013027836 */ /* 0x040fe40000000000 */
[----:B------:R-:W-:Y:S02]  /*0250*/  VIADD R25, R19, UR4 ;  /* 0x0000000413197c36 */ /* 0x000fe40008000000 */
[----:B------:R-:W-:-:S07]  /*0260*/  IMAD.MOV R24, RZ, RZ, -R24 ;  /* 0x000000ffff187224 */ /* 0x000fce00078e0a18 */
.L_x_128:
[----:B------:R-:W0:Y:S02]  /*0270*/  LDC.64 R22, c[0x0][0x380] ;  /* 0x0000e000ff167b82 */ /* 0x000e240000000a00 */
[----:B0-----:R-:W-:-:S06]  /*0280*/  IMAD.WIDE.U32 R18, R25, 0x8, R22 ;  /* 0x0000000819127825 */ /* 0x001fcc00078e0016 */
[----:B------:R-:W2:Y:S01]  /*0290*/  LDG.E.64 R18, desc[UR10][R18.64] ;  /* 0x0000000a12127981 */ /* 0x000ea2000c1e1b00 */
[C---:B------:R-:W-:Y:S02]  /*02a0*/  VIADD R7, R25.reuse, 0x280 ;  /* 0x0000028019077836 */ /* 0x040fe40000000000 */
[----:B------:R-:W-:Y:S02]  /*02b0*/  VIADD R17, R25, 0x500 ;  /* 0x0000050019117836 */ /* 0x000fe40000000000 */
[----:B------:R-:W-:-:S04]  /*02c0*/  IMAD.WIDE.U32 R6, R7, 0x8, R22 ;  /* 0x0000000807067825 */ /* 0x000fc800078e0016 */
[--C-:B------:R-:W-:Y:S02]  /*02d0*/  IMAD.WIDE.U32 R16, R17, 0x8, R22.reuse ;  /* 0x0000000811107825 */ /* 0x100fe400078e0016 */
[----:B------:R-:W3:Y:S02]  /*02e0*/  LDG.E.64 R6, desc[UR10][R6.64] ;  /* 0x0000000a06067981 */ /* 0x000ee4000c1e1b00 */
[C---:B------:R-:W-:Y:S02]  /*02f0*/  VIADD R15, R25.reuse, 0x780 ;  /* 0x00000780190f7836 */ /* 0x040fe40000000000 */
[----:B------:R-:W4:Y:S01]  /*0300*/  LDG.E.64 R16, desc[UR10][R16.64] ;  /* 0x0000000a10107981 */ /* 0x000f22000c1e1b00 */
[----:B------:R-:W-:Y:S02]  /*0310*/  VIADD R13, R25, 0xa00 ;  /* 0x00000a00190d7836 */ /* 0x000fe40000000000 */
[----:B------:R-:W-:-:S04]  /*0320*/  IMAD.WIDE.U32 R14, R15, 0x8, R22 ;  /* 0x000000080f0e7825 */ /* 0x000fc800078e0016 */
[--C-:B------:R-:W-:Y:S02]  /*0330*/  IMAD.WIDE.U32 R12, R13, 0x8, R22.reuse ;  /* 0x000000080d0c7825 */ /* 0x100fe400078e0016 */
[----:B------:R-:W4:Y:S02]  /*0340*/  LDG.E.64 R14, desc[UR10][R14.64] ;  /* 0x0000000a0e0e7981 */ /* 0x000f24000c1e1b00 */
[C---:B------:R-:W-:Y:S02]  /*0350*/  VIADD R11, R25.reuse, 0xc80 ;  /* 0x00000c80190b7836 */ /* 0x040fe40000000000 */
[----:B------:R-:W4:Y:S01]  /*0360*/  LDG.E.64 R12, desc[UR10][R12.64] ;  /* 0x0000000a0c0c7981 */ /* 0x000f22000c1e1b00 */
[----:B------:R-:W-:Y:S02]  /*0370*/  VIADD R9, R25, 0xf00 ;  /* 0x00000f0019097836 */ /* 0x000fe40000000000 */
[----:B------:R-:W-:-:S04]  /*0380*/  IMAD.WIDE.U32 R10, R11, 0x8, R22 ;  /* 0x000000080b0a7825 */ /* 0x000fc800078e0016 */
[----:B------:R-:W-:Y:S02]  /*0390*/  IMAD.WIDE.U32 R8, R9, 0x8, R22 ;  /* 0x0000000809087825 */ /* 0x000fe400078e0016 */
[----:B------:R-:W4:Y:S04]  /*03a0*/  LDG.E.64 R10, desc[UR10][R10.64] ;  /* 0x0000000a0a0a7981 */ /* 0x000f28000c1e1b00 */
[----:B------:R-:W4:Y:S01]  /*03b0*/  LDG.E.64 R8, desc[UR10][R8.64] ;  /* 0x0000000a08087981 */ /* 0x000f22000c1e1b00 */
[----:B--2--5:R-:W-:Y:S01]  /*03c0*/  DADD R18, R18, R20 ;  /* 0x0000000012127229 */ /* 0x024fe20000000014 */
[----:B------:R-:W-:-:S04]  /*03d0*/  VIADD R21, R25, 0x1180 ;  /* 0x0000118019157836 */ /* 0x000fc80000000000 */
[----:B------:R-:W-:-:S06]  /*03e0*/  IMAD.WIDE.U32 R20, R21, 0x8, R22 ;  /* 0x0000000815147825 */ /* 0x000fcc00078e0016 */
[----:B------:R-:W2:Y:S01]  /*03f0*/  LDG.E.64 R20, desc[UR10][R20.64] ;  /* 0x0000000a14147981 */ /* 0x000ea2000c1e1b00 */
[----:B---3--:R-:W-:Y:S01]  /*0400*/  DADD R18, R18, R6 ;  /* 0x0000000012127229 */ /* 0x008fe20000000006 */
[----:B------:R-:W-:-:S04]  /*0410*/  VIADD R7, R25, 0x1400 ;  /* 0x0000140019077836 */ /* 0x000fc80000000000 */
[----:B------:R-:W-:-:S03]  /*0420*/  IMAD.WIDE.U32 R6, R7, 0x8, R22 ;  /* 0x0000000807067825 */ /* 0x000fc600078e0016 */
[----:B----4-:R-:W-:Y:S01]  /*0430*/  DADD R16, R18, R16 ;  /* 0x0000000012107229 */ /* 0x010fe20000000010 */
[----:B------:R-:W-:Y:S02]  /*0440*/  VIADD R19, R25, 0x1680 ;  /* 0x0000168019137836 */ /* 0x000fe40000000000 */
[----:B------:R-:W3:Y:S02]  /*0450*/  LDG.E.64 R6, desc[UR10][R6.64] ;  /* 0x0000000a06067981 */ /* 0x000ee4000c1e1b00 */
[----:B------:R-:W-:-:S03]  /*0460*/  IMAD.WIDE.U32 R18, R19, 0x8, R22 ;  /* 0x0000000813127825 */ /* 0x000fc600078e0016 */
[----:B------:R-:W-:Y:S01]  /*0470*/  DADD R14, R16, R14 ;  /* 0x00000000100e7229 */ /* 0x000fe2000000000e */
[----:B------:R-:W-:Y:S02]  /*0480*/  VIADD R17, R25, 0x1900 ;  /* 0x0000190019117836 */ /* 0x000fe40000000000 */
[----:B------:R-:W4:Y:S02]  /*0490*/  LDG.E.64 R18, desc[UR10][R18.64] ;  /* 0x0000000a12127981 */ /* 0x000f24000c1e1b00 */
        /* <DEDUP_REMOVED lines=12> */
[----:B------:R-:W-:-:S06]  /*0560*/  IMAD.WIDE.U32 R10, R11, 0x8, R22 ;  /* 0x000000080b0a7825 */ /* 0x000fcc00078e0016 */
[----:B------:R-:W4:Y:S01]  /*0570*/  LDG.E.64 R10, desc[UR10][R10.64] ;  /* 0x0000000a0a0a7981 */ /* 0x000f22000c1e1b00 */
[C---:B------:R-:W-:Y:S01]  /*0580*/  VIADD R27, R25.reuse, 0x2580 ;  /* 0x00002580191b7836 */ /* 0x040fe20000000000 */
[----:B--2---:R-:W-:Y:S01]  /*0590*/  DADD R20, R8, R20 ;  /* 0x0000000008147229 */ /* 0x004fe20000000014 */
[----:B------:R-:W-:-:S04]  /*05a0*/  VIADD R9, R25, 0x2300 ;  /* 0x0000230019097836 */ /* 0x000fc80000000000 */
[----:B------:R-:W-:-:S04]  /*05b0*/  IMAD.WIDE.U32 R8, R9, 0x8, R22 ;  /* 0x0000000809087825 */ /* 0x000fc800078e0016 */
[----:B------:R-:W-:Y:S02]  /*05c0*/  IMAD.WIDE.U32 R22, R27, 0x8, R22 ;  /* 0x000000081b167825 */ /* 0x000fe400078e0016 */
[----:B------:R-:W2:Y:S04]  /*05d0*/  LDG.E.64 R8, desc[UR10][R8.64] ;  /* 0x0000000a08087981 */ /* 0x000ea8000c1e1b00 */
[----:B------:R-:W2:Y:S01]  /*05e0*/  LDG.E.64 R22, desc[UR10][R22.64] ;  /* 0x0000000a16167981 */ /* 0x000ea2000c1e1b00 */
[----:B---3--:R-:W-:-:S08]  /*05f0*/  DADD R6, R20, R6 ;  /* 0x0000000014067229 */ /* 0x008fd00000000006 */
[----:B----4-:R-:W-:-:S08]  /*0600*/  DADD R6, R6, R18 ;  /* 0x0000000006067229 */ /* 0x010fd00000000012 */
[----:B------:R-:W-:-:S08]  /*0610*/  DADD R6, R6, R16 ;  /* 0x0000000006067229 */ /* 0x000fd00000000010 */
[----:B------:R-:W-:Y:S01]  /*0620*/  DADD R6, R6, R14 ;  /* 0x0000000006067229 */ /* 0x000fe2000000000e */
[----:B------:R-:W-:-:S07]  /*0630*/  VIADD R24, R24, 0x10 ;  /* 0x0000001018187836 */ /* 0x000fce0000000000 */
[----:B------:R-:W-:Y:S01]  /*0640*/  DADD R6, R6, R12 ;  /* 0x0000000006067229 */ /* 0x000fe2000000000c */
[----:B------:R-:W-:-:S07]  /*0650*/  ISETP.NE.AND P0, PT, R24, RZ, PT ;  /* 0x000000ff1800720c */ /* 0x000fce0003f05270 */
[----:B------:R-:W-:Y:S01]  /*0660*/  DADD R6, R6, R10 ;  /* 0x0000000006067229 */ /* 0x000fe2000000000a */
[----:B------:R-:W-:Y:S02]  /*0670*/  VIADD R2, R2, 0x2800 ;  /* 0x0000280002027836 */ /* 0x000fe40000000000 */
[----:B------:R-:W-:-:S05]  /*0680*/  VIADD R25, R25, 0x2800 ;  /* 0x0000280019197836 */ /* 0x000fca0000000000 */
[----:B--2---:R-:W-:-:S08]  /*0690*/  DADD R6, R6, R8 ;  /* 0x0000000006067229 */ /* 0x004fd00000000008 */
[----:B------:R-:W-:Y:S01]  /*06a0*/  DADD R20, R6, R22 ;  /* 0x0000000006147229 */ /* 0x000fe20000000016 */
[----:B------:R-:W-:Y:S10]  /*06b0*/  @P0 BRA `(.L_x_128) ;  /* 0xfffffff800ec0947 */ /* 0x000ff4000383ffff */
[----:B------:R-:W-:Y:S05]  /*06c0*/  BSYNC.RECONVERGENT B3 ;  /* 0x0000000000037941 */ /* 0x000fea0003800200 */
.L_x_127:
[----:B------:R-:W-:-:S07]  /*06d0*/  VIADD R19, R2, 0xffffec00 ;  /* 0xffffec0002137836 */ /* 0x000fce0000000000 */
.L_x_126:
[----:B------:R-:W-:Y:S05]  /*06e0*/  BSYNC.RECONVERGENT B2 ;  /* 0x0000000000027941 */ /* 0x000fea0003800200 */
.L_x_125:
[----:B------:R-:W-:-:S13]  /*06f0*/  ISETP.NE.AND P0, PT, R5, RZ, PT ;  /* 0x000000ff0500720c */ /* 0x000fda0003f05270 */
[----:B------:R-:W-:Y:S05]  /*0700*/  @!P0 BRA `(.L_x_124) ;  /* 0x0000000400308947 */ /* 0x000fea0003800000 */
[----:B------:R-:W-:Y:S01]  /*0710*/  ISETP.GE.U32.AND P0, PT, R5, 0x8, PT ;  /* 0x000000080500780c */ /* 0x000fe20003f06070 */
[----:B------:R-:W-:Y:S01]  /*0720*/  BSSY.RECONVERGENT B2, `(.L_x_129) ;  /* 0x0000026000027945 */ /* 0x000fe20003800200 */
[----:B------:R-:W-:-:S04]  /*0730*/  LOP3.LUT R2, R4, 0x7, RZ, 0xc0, !PT ;  /* 0x0000000704027812 */ /* 0x000fc800078ec0ff */
[----:B------:R-:W-:-:S07]  /*0740*/  ISETP.NE.AND P1, PT, R2, RZ, PT ;  /* 0x000000ff0200720c */ /* 0x000fce0003f25270 */
[----:B------:R-:W-:Y:S06]  /*0750*/  @!P0 BRA `(.L_x_130) ;  /* 0x0000000000888947 */ /* 0x000fec0003800000 */
[----:B------:R-:W0:Y:S01]  /*0760*/  LDC.64 R22, c[0x0][0x380] ;  /* 0x0000e000ff167b82 */ /* 0x000e220000000a00 */
[----:B------:R-:W-:-:S04]  /*0770*/  VIADD R5, R19, UR4 ;  /* 0x0000000413057c36 */ /* 0x000fc80008000000 */
[C---:B------:R-:W-:Y:S02]  /*0780*/  VIADD R15, R5.reuse, 0x280 ;  /* 0x00000280050f7836 */ /* 0x040fe40000000000 */
[C---:B------:R-:W-:Y:S02]  /*0790*/  VIADD R13, R5.reuse, 0x500 ;  /* 0x00000500050d7836 */ /* 0x040fe40000000000 */
[----:B0-----:R-:W-:-:S04]  /*07a0*/  IMAD.WIDE.U32 R16, R5, 0x8, R22 ;  /* 0x0000000805107825 */ /* 0x001fc800078e0016 */
[--C-:B------:R-:W-:Y:S02]  /*07b0*/  IMAD.WIDE.U32 R14, R15, 0x8, R22.reuse ;  /* 0x000000080f0e7825 */ /* 0x100fe400078e0016 */
[----:B------:R-:W2:Y:S02]  /*07c0*/  LDG.E.64 R16, desc[UR10][R16.64] ;  /* 0x0000000a10107981 */ /* 0x000ea4000c1e1b00 */
[----:B------:R-:W-:Y:S02]  /*07d0*/  IMAD.WIDE.U32 R12, R13, 0x8, R22 ;  /* 0x000000080d0c7825 */ /* 0x000fe400078e0016 */
[----:B------:R-:W3:Y:S02]  /*07e0*/  LDG.E.64 R14, desc[UR10][R14.64] ;  /* 0x0000000a0e0e7981 */ /* 0x000ee4000c1e1b00 */
[C---:B------:R-:W-:Y:S02]  /*07f0*/  VIADD R11, R5.reuse, 0x780 ;  /* 0x00000780050b7836 */ /* 0x040fe40000000000 */
[----:B------:R-:W4:Y:S01]  /*0800*/  LDG.E.64 R12, desc[UR10][R12.64] ;  /* 0x0000000a0c0c7981 */ /* 0x000f22000c1e1b00 */
[----:B------:R-:W-:-:S02]  /*0810*/  VIADD R9, R5, 0xa00 ;  /* 0x00000a0005097836 */ /* 0x000fc40000000000 */
[----:B------:R-:W-:-:S04]  /*0820*/  IMAD.WIDE.U32 R10, R11, 0x8, R22 ;  /* 0x000000080b0a7825 */ /* 0x000fc800078e0016 */
[--C-:B------:R-:W-:Y:S02]  /*0830*/  IMAD.WIDE.U32 R8, R9, 0x8, R22.reuse ;  /* 0x0000000809087825 */ /* 0x100fe400078e0016 */
[----:B------:R-:W4:Y:S02]  /*0840*/  LDG.E.64 R10, desc[UR10][R10.64] ;  /* 0x0000000a0a0a7981 */ /* 0x000f24000c1e1b00 */
[C---:B------:R-:W-:Y:S02]  /*0850*/  VIADD R7, R5.reuse, 0xc80 ;  /* 0x00000c8005077836 */ /* 0x040fe40000000000 */
[----:B------:R-:W4:Y:S01]  /*0860*/  LDG.E.64 R8, desc[UR10][R8.64] ;  /* 0x0000000a08087981 */ /* 0x000f22000c1e1b00 */
[----:B------:R-:W-:Y:S02]  /*0870*/  VIADD R25, R5, 0xf00 ;  /* 0x00000f0005197836 */ /* 0x000fe40000000000 */
[----:B------:R-:W-:-:S04]  /*0880*/  IMAD.WIDE.U32 R6, R7, 0x8, R22 ;  /* 0x0000000807067825 */ /* 0x000fc800078e0016 */
[--C-:B------:R-:W-:Y:S02]  /*0890*/  IMAD.WIDE.U32 R24, R25, 0x8, R22.reuse ;  /* 0x0000000819187825 */ /* 0x100fe400078e0016 */
[----:B------:R-:W4:Y:S02]  /*08a0*/  LDG.E.64 R6, desc[UR10][R6.64] ;  /* 0x0000000a06067981 */ /* 0x000f24000c1e1b00 */
[----:B------:R-:W-:Y:S02]  /*08b0*/  VIADD R5, R5, 0x1180 ;  /* 0x0000118005057836 */ /* 0x000fe40000000000 */
[----:B------:R-:W4:Y:S02]  /*08c0*/  LDG.E.64 R24, desc[UR10][R24.64] ;  /* 0x0000000a18187981 */ /* 0x000f24000c1e1b00 */
[----:B------:R-:W-:-:S06]  /*08d0*/  IMAD.WIDE.U32 R22, R5, 0x8, R22 ;  /* 0x0000000805167825 */ /* 0x000fcc00078e0016 */
        /* <DEDUP_REMOVED lines=10> */
.L_x_130:
[----:B------:R-:W-:Y:S05]  /*0980*/  BSYNC.RECONVERGENT B2 ;  /* 0x0000000000027941 */ /* 0x000fea0003800200 */
.L_x_129:
        /* <DEDUP_REMOVED lines=13> */
[--C-:B------:R-:W-:Y:S02]  /*0a60*/  IMAD.WIDE.U32 R12, R13, 0x8, R8.reuse ;  /* 0x000000080d0c7825 */ /* 0x100fe400078e0008 */
[----:B------:R-:W3:Y:S02]  /*0a70*/  LDG.E.64 R10, desc[UR10][R10.64] ;  /* 0x0000000a0a0a7981 */ /* 0x000ee4000c1e1b00 */
        /* <DEDUP_REMOVED lines=8> */
[----:B------:R-:W-:-:S11]  /*0b00*/  DADD R20, R20, R8 ;  /* 0x0000000014147229 */ /* 0x000fd60000000008 */
.L_x_132:
[----:B------:R-:W-:Y:S05]  /*0b10*/  BSYNC.RECONVERGENT B2 ;  /* 0x0000000000027941 */ /* 0x000fea0003800200 */
.L_x_131:
[----:B------:R-:W-:Y:S05]  /*0b20*/  @!P1 BRA `(.L_x_124) ;  /* 0x0000000000289947 */ /* 0x000fea0003800000 */
[----:B------:R-:W0:Y:S01]  /*0b30*/  LDC.64 R6, c[0x0][0x380] ;  /* 0x0000e000ff067b82 */ /* 0x000e220000000a00 */
[----:B------:R-:W-:Y:S02]  /*0b40*/  VIADD R9, R19, UR4 ;  /* 0x0000000413097c36 */ /* 0x000fe40008000000 */
[----:B------:R-:W-:-:S07]  /*0b50*/  IMAD.MOV R2, RZ, RZ, -R4 ;  /* 0x000000ffff027224 */ /* 0x000fce00078e0a04 */
.L_x_133:
[----:B0-----:R-:W-:-:S06]  /*0b60*/  IMAD.WIDE.U32 R4, R9, 0x8, R6 ;  /* 0x0000000809047825 */ /* 0x001fcc00078e0006 */
[----:B------:R-:W2:Y:S01]  /*0b70*/  LDG.E.64 R4, desc[UR10][R4.64] ;  /* 0x0000000a04047981 */ /* 0x000ea2000c1e1b00 */
[----:B------:R-:W-:Y:S02]  /*0b80*/  VIADD R2, R2, 0x1 ;  /* 0x0000000102027836 */ /* 0x000fe40000000000 */
[----:B------:R-:W-:-:S03]  /*0b90*/  VIADD R9, R9, 0x280 ;  /* 0x0000028009097836 */ /* 0x000fc60000000000 */
[----:B------:R-:W-:Y:S01]  /*0ba0*/  ISETP.NE.AND P0, PT, R2, RZ, PT ;  /* 0x000000ff0200720c */ /* 0x000fe20003f05270 */
[----:B--2--5:R-:W-:-:S12]  /*0bb0*/  DADD R20, R4, R20 ;  /* 0x0000000004147229 */ /* 0x024fd80000000014 */
[----:B------:R-:W-:Y:S05]  /*0bc0*/  @P0 BRA `(.L_x_133) ;  /* 0xfffffffc00e40947 */ /* 0x000fea000383ffff */
.L_x_124:
[----:B------:R-:W-:Y:S05]  /*0bd0*/  BSYNC.RECONVERGENT B1 ;  /* 0x0000000000017941 */ /* 0x000fea0003800200 */
.L_x_123:
[----:B------:R-:W-:-:S13]  /*0be0*/  ISETP.GE.U32.AND P0, PT, R0, 0x280, PT ;  /* 0x000002800000780c */ /* 0x000fda0003f06070 */
        /* <DEDUP_REMOVED lines=50> */
[----:B------:R-:W1:Y:S05]  /*0f10*/  LDS.128 R4, [UR4+0x50] ;  /* 0x00005004ff047984 */ /* 0x000e6a0008000c00 */
[----:B------:R-:W-:-:S08]  /*0f20*/  DADD R16, R16, R18 ;  /* 0x0000000010107229 */ /* 0x000fd00000000012 */
[----:B--2---:R-:W-:-:S08]  /*0f30*/  DADD R12, R16, R12 ;  /* 0x00000000100c7229 */ /* 0x004fd0000000000c */
[----:B------:R-:W-:Y:S02]  /*0f40*/  DADD R2, R12, R14 ;  /* 0x000000000c027229 */ /* 0x000fe4000000000e */
[----:B------:R-:W2:Y:S06]  /*0f50*/  LDS.128 R12, [UR4+0x60] ;  /* 0x00006004ff0c7984 */ /* 0x000eac0008000c00 */
[----:B0-----:R-:W-:-:S08]  /*0f60*/  DADD R2, R2, R8 ;  /* 0x0000000002027229 */ /* 0x001fd00000000008 */
[----:B------:R-:W-:Y:S01]  /*0f70*/  DADD R2, R2, R10 ;  /* 0x0000000002027229 */ /* 0x000fe2000000000a */
[----:B------:R-:W0:Y:S07]  /*0f80*/  LDS.128 R8, [UR4+0x70] ;  /* 0x00007004ff087984 */ /* 0x000e2e0008000c00 */
        /* <DEDUP_REMOVED lines=16> */
[----:B-1----:R-:W-:Y:S01]  /*1090*/  DADD R4, R2, R4 ;  /* 0x0000000002047229 */ /* 0x002fe20000000004 */
[----:B------:R-:W-:Y:S10]  /*10a0*/  BRA `(.L_x_135) ;  /* 0x0000001c00307947 */ /* 0x000ff40003800000 */
.L_x_134:
[----:B------:R-:W-:-:S04]  /*10b0*/  LOP3.LUT R2, R3, 0x3e0, RZ, 0xc0, !PT ;  /* 0x000003e003027812 */ /* 0x000fc800078ec0ff */
[----:B------:R-:W-:Y:S01]  /*10c0*/  LOP3.LUT R7, RZ, R2, RZ, 0x33, !PT ;  /* 0x00000002ff077212 */ /* 0x000fe200078e33ff */
[----:B------:R-:W-:Y:S02]  /*10d0*/  VIADD R5, R2, 0x20 ;  /* 0x0000002002057836 */ /* 0x000fe40000000000 */
[----:B------:R-:W0:Y:S02]  /*10e0*/  S2R R2, SR_LANEID ;  /* 0x0000000000027919 */ /* 0x000e240000000000 */
[----:B------:R-:W-:Y:S01]  /*10f0*/  IMAD.IADD R7, R0, 0x1, R7 ;  /* 0x0000000100077824 */ /* 0x000fe200078e0207 */
[----:B------:R-:W-:-:S04]  /*1100*/  ISETP.GT.U32.AND P0, PT, R5, R0, PT ;  /* 0x000000000500720c */ /* 0x000fc80003f04070 */
[----:B------:R-:W-:-:S05]  /*1110*/  SEL R7, R7, 0x1f, P0 ;  /* 0x0000001f07077807 */ /* 0x000fca0000000000 */
[----:B-----5:R-:W-:Y:S04]  /*1120*/  SHFL.DOWN PT, R4, R20, 0x1, R7 ;  /* 0x0820000014047989 */ /* 0x020fe800000e0007 */
[----:B------:R-:W1:Y:S01]  /*1130*/  SHFL.DOWN PT, R5, R21, 0x1, R7 ;  /* 0x0820000015057989 */ /* 0x000e6200000e0007 */
[C---:B0-----:R-:W-:Y:S01]  /*1140*/  ISETP.GE.AND P0, PT, R2.reuse, R7, PT ;  /* 0x000000070200720c */ /* 0x041fe20003f06270 */
[----:B------:R-:W-:Y:S01]  /*1150*/  VIADD R6, R2, 0x2 ;  /* 0x0000000202067836 */ /* 0x000fe20000000000 */
[----:B-1----:R-:W-:-:S10]  /*1160*/  DADD R4, R4, R20 ;  /* 0x0000000004047229 */ /* 0x002fd40000000014 */
        /* <DEDUP_REMOVED lines=11> */
[----:B------:R-:W-:-:S03]  /*1220*/  VIADD R6, R2, 0x8 ;  /* 0x0000000802067836 */ /* 0x000fc60000000000 */
[----:B------:R-:W0:Y:S02]  /*1230*/  SHFL.DOWN PT, R5, R11, 0x4, R7 ;  /* 0x088000000b057989 */ /* 0x000e2400000e0007 */
[----:B------:R-:W-:Y:S01]  /*1240*/  ISETP.GT.AND P1, PT, R6, R7, PT ;  /* 0x000000070600720c */ /* 0x000fe20003f24270 */
[----:B0-----:R-:W-:-:S10]  /*1250*/  DADD R4, R4, R10 ;  /* 0x0000000004047229 */ /* 0x001fd4000000000a */
[----:B------:R-:W-:Y:S02]  /*1260*/  FSEL R8, R10, R4, P0 ;  /* 0x000000040a087208 */ /* 0x000fe40000000000 */
[----:B------:R-:W-:Y:S02]  /*1270*/  FSEL R9, R11, R5, P0 ;  /* 0x000000050b097208 */ /* 0x000fe40000000000 */
[C---:B------:R-:W-:Y:S01]  /*1280*/  ISETP.NE.AND P0, PT, R2.reuse, RZ, PT ;  /* 0x000000ff0200720c */ /* 0x040fe20003f05270 */
[----:B------:R-:W-:Y:S01]  /*1290*/  SHFL.DOWN PT, R4, R8, 0x8, R7 ;  /* 0x0900000008047989 */ /* 0x000fe200000e0007 */
[----:B------:R-:W-:-:S03]  /*12a0*/  VIADD R2, R2, 0x10 ;  /* 0x0000001002027836 */ /* 0x000fc60000000000 */
[----:B------:R-:W0:Y:S08]  /*12b0*/  SHFL.DOWN PT, R5, R9, 0x8, R7 ;  /* 0x0900000009057989 */ /* 0x000e3000000e0007 */
[----:B------:R-:W1:Y:S01]  /*12c0*/  @!P0 S2R R13, SR_CgaCtaId ;  /* 0x00000000000d8919 */ /* 0x000e620000008800 */
[----:B------:R-:W-:-:S04]  /*12d0*/  @!P0 SHF.R.U32.HI R6, RZ, 0x2, R3 ;  /* 0x00000002ff068819 */ /* 0x000fc80000011603 */
[----:B------:R-:W-:Y:S01]  /*12e0*/  @!P0 LOP3.LUT R6, R6, 0xf8, RZ, 0xc0, !PT ;  /* 0x000000f806068812 */ /* 0x000fe200078ec0ff */
        /* <DEDUP_REMOVED lines=18> */
[----:B------:R-:W-:Y:S01]  /*1410*/  ISETP.GT.U32.AND P1, PT, R0, 0x20, PT ;  /* 0x000000200000780c */ /* 0x000fe20003f24070 */
[----:B0-----:R-:W-:-:S09]  /*1420*/  ULEA UR4, UR5, UR4, 0x18 ;  /* 0x0000000405047291 */ /* 0x001fd2000f8ec0ff */
[----:B------:R-:W0:Y:S04]  /*1430*/  LDS.128 R12, [UR4+0x20] ;  /* 0x00002004ff0c7984 */ /* 0x000e280008000c00 */
[----:B------:R-:W1:Y:S01]  /*1440*/  LDS.128 R8, [UR4+0x30] ;  /* 0x00003004ff087984 */ /* 0x000e620008000c00 */
[----:B0-----:R-:W-:-:S10]  /*1450*/  DADD R12, R4, R12 ;  /* 0x00000000040c7229 */ /* 0x001fd4000000000c */
[----:B------:R-:W-:Y:S02]  /*1460*/  FSEL R2, R12, R4, P1 ;  /* 0x000000040c027208 */ /* 0x000fe40000800000 */
[----:B------:R-:W-:Y:S02]  /*1470*/  FSEL R3, R13, R5, P1 ;  /* 0x000000050d037208 */ /* 0x000fe40000800000 */
[----:B------:R-:W-:Y:S01]  /*1480*/  ISETP.GT.U32.AND P1, PT, R0, 0x40, PT ;  /* 0x000000400000780c */ /* 0x000fe20003f24070 */
[----:B------:R-:W0:Y:S03]  /*1490*/  LDS.128 R4, [UR4+0x40] ;  /* 0x00004004ff047984 */ /* 0x000e260008000c00 */
[----:B------:R-:W-:-:S10]  /*14a0*/  DADD R14, R2, R14 ;  /* 0x00000000020e7229 */ /* 0x000fd4000000000e */
[----:B------:R-:W-:Y:S02]  /*14b0*/  FSEL R2, R14, R2, P1 ;  /* 0x000000020e027208 */ /* 0x000fe40000800000 */
[----:B------:R-:W-:Y:S02]  /*14c0*/  FSEL R3, R15, R3, P1 ;  /* 0x000000030f037208 */ /* 0x000fe40000800000 */
[----:B------:R-:W-:-:S04]  /*14d0*/  ISETP.GT.U32.AND P1, PT, R0, 0x60, PT ;  /* 0x000000600000780c */ /* 0x000fc80003f24070 */
[----:B-1----:R-:W-:-:S10]  /*14e0*/  DADD R8, R8, R2 ;  /* 0x0000000008087229 */ /* 0x002fd40000000002 */
[----:B------:R-:W-:Y:S02]  /*14f0*/  FSEL R2, R8, R2, P1 ;  /* 0x0000000208027208 */ /* 0x000fe40000800000 */
[----:B------:R-:W-:Y:S02]  /*1500*/  FSEL R3, R9, R3, P1 ;  /* 0x0000000309037208 */ /* 0x000fe40000800000 */
[----:B------:R-:W-:-:S04]  /*1510*/  ISETP.GT.U32.AND P1, PT, R0, 0x80, PT ;  /* 0x000000800000780c */ /* 0x000fc80003f24070 */
[----:B------:R-:W-:-:S10]  /*1520*/  DADD R10, R2, R10 ;  /* 0x00000000020a7229 */ /* 0x000fd4000000000a */
[----:B------:R-:W-:Y:S02]  /*1530*/  FSEL R2, R10, R2, P1 ;  /* 0x000000020a027208 */ /* 0x000fe40000800000 */
[----:B------:R-:W-:Y:S02]  /*1540*/  FSEL R3, R11, R3, P1 ;  /* 0x000000030b037208 */ /* 0x000fe40000800000 */
[----:B------:R-:W1:Y:S01]  /*1550*/  LDS.128 R8, [UR4+0x50] ;  /* 0x00005004ff087984 */ /* 0x000e620008000c00 */
[----:B------:R-:W-:-:S03]  /*1560*/  ISETP.GT.U32.AND P1, PT, R0, 0xa0, PT ;  /* 0x000000a00000780c */ /* 0x000fc60003f24070 */
[----:B0-----:R-:W-:-:S10]  /*1570*/  DADD R4, R4, R2 ;  /* 0x0000000004047229 */ /* 0x001fd40000000002 */
[----:B------:R-:W-:Y:S02]  /*1580*/  FSEL R2, R4, R2, P1 ;  /* 0x0000000204027208 */ /* 0x000fe40000800000 */
[----:B------:R-:W-:Y:S02]  /*1590*/  FSEL R3, R5, R3, P1 ;  /* 0x0000000305037208 */ /* 0x000fe40000800000 */
[----:B------:R-:W-:-:S04]  /*15a0*/  ISETP.GT.U32.AND P1, PT, R0, 0xc0, PT ;  /* 0x000000c00000780c */ /* 0x000fc80003f24070 */
[----:B------:R-:W-:-:S10]  /*15b0*/  DADD R6, R2, R6 ;  /* 0x0000000002067229 */ /* 0x000fd40000000006 */
[----:B------:R-:W-:Y:S02]  /*15c0*/  FSEL R2, R6, R2, P1 ;  /* 0x0000000206027208 */ /* 0x000fe40000800000 */
[----:B------:R-:W-:Y:S02]  /*15d0*/  FSEL R3, R7, R3, P1 ;  /* 0x0000000307037208 */ /* 0x000fe40000800000 */
[----:B------:R-:W0:Y:S01]  /*15e0*/  LDS.128 R4, [UR4+0x60] ;  /* 0x00006004ff047984 */ /* 0x000e220008000c00 */
[----:B------:R-:W-:-:S03]  /*15f0*/  ISETP.GT.U32.AND P1, PT, R0, 0xe0, PT ;  /* 0x000000e00000780c */ /* 0x000fc60003f24070 */
        /* <DEDUP_REMOVED lines=43> */
[----:B------:R-:W1:Y:S01]  /*18b0*/  LDS.64 R2, [UR4+0xb0] ;  /* 0x0000b004ff027984 */ /* 0x000e620008000a00 */
        /* <DEDUP_REMOVED lines=8> */
[----:B------:R-:W-:-:S04]  /*1940*/  ISETP.GT.U32.AND P1, PT, R0, 0x260, PT ;  /* 0x000002600000780c */ /* 0x000fc80003f24070 */
[----:B-1----:R-:W-:-:S10]  /*1950*/  DADD R2, R2, R4 ;  /* 0x0000000002027229 */ /* 0x002fd40000000004 */
[----:B------:R-:W-:Y:S02]  /*1960*/  FSEL R4, R2, R4, P1 ;  /* 0x0000000402047208 */ /* 0x000fe40000800000 */
[----:B------:R-:W-:Y:S01]  /*1970*/  FSEL R5, R3, R5, P1 ;  /* 0x0000000503057208 */ /* 0x000fe20000800000 */
[----:B------:R-:W-:Y:S06]  /*1980*/  BRA `(.L_x_135) ;  /* 0x0000001000f87947 */ /* 0x000fec0003800000 */
.L_x_120:
[----:B------:R-:W0:Y:S01]  /*1990*/  S2R R5, SR_TID.X ;  /* 0x0000000000057919 */ /* 0x000e220000002100 */
[----:B------:R-:W1:Y:S02]  /*19a0*/  LDCU.64 UR6, c[0x0][0x380] ;  /* 0x00007000ff0677ac */ /* 0x000e640008000a00 */
[----:B-1----:R-:W-:Y:S02]  /*19b0*/  IMAD.U32 R6, RZ, RZ, UR6 ;  /* 0x00000006ff067e24 */ /* 0x002fe4000f8e00ff */
[----:B------:R-:W-:Y:S01]  /*19c0*/  IMAD.U32 R7, RZ, RZ, UR7 ;  /* 0x00000007ff077e24 */ /* 0x000fe2000f8e00ff */
[----:B0-----:R-:W-:-:S05]  /*19d0*/  IADD3 R21, PT, PT, R5, UR4, RZ ;  /* 0x0000000405157c10 */ /* 0x001fca000fffe0ff */
[----:B------:R-:W-:-:S05]  /*19e0*/  IMAD.WIDE.U32 R20, R21, 0x8, R6 ;  /* 0x0000000815147825 */ /* 0x000fca00078e0006 */
[----:B------:R-:W2:Y:S04]  /*19f0*/  LDG.E.64 R14, desc[UR10][R20.64] ;  /* 0x0000000a140e7981 */ /* 0x000ea8000c1e1b00 */
[----:B------:R-:W2:Y:S04]  /*1a00*/  LDG.E.64 R16, desc[UR10][R20.64+0x1400] ;  /* 0x0014000a14107981 */ /* 0x000ea8000c1e1b00 */
[----:B------:R-:W3:Y:S04]  /*1a10*/  LDG.E.64 R18, desc[UR10][R20.64+0x2800] ;  /* 0x0028000a14127981 */ /* 0x000ee8000c1e1b00 */
[----:B------:R-:W4:Y:S04]  /*1a20*/  LDG.E.64 R12, desc[UR10][R20.64+0x3c00] ;  /* 0x003c000a140c7981 */ /* 0x000f28000c1e1b00 */
[----:B------:R-:W5:Y:S04]  /*1a30*/  LDG.E.64 R10, desc[UR10][R20.64+0x5000] ;  /* 0x0050000a140a7981 */ /* 0x000f68000c1e1b00 */
[----:B------:R-:W5:Y:S04]  /*1a40*/  LDG.E.64 R8, desc[UR10][R20.64+0x6400] ;  /* 0x0064000a14087981 */ /* 0x000f68000c1e1b00 */
[----:B------:R-:W5:Y:S04]  /*1a50*/  LDG.E.64 R2, desc[UR10][R20.64+0x7800] ;  /* 0x0078000a14027981 */ /* 0x000f68000c1e1b00 */
[----:B------:R-:W5:Y:S01]  /*1a60*/  LDG.E.64 R28, desc[UR10][R20.64+0x8c00] ;  /* 0x008c000a141c7981 */ /* 0x000f62000c1e1b00 */
[----:B------:R-:W-:Y:S01]  /*1a70*/  ISETP.GE.U32.AND P0, PT, R0, UR8, PT ;  /* 0x0000000800007c0c */ /* 0x000fe2000bf06070 */
[----:B--2---:R-:W-:-:S08]  /*1a80*/  DADD R14, R14, R16 ;  /* 0x000000000e0e7229 */ /* 0x004fd00000000010 */
[----:B---3--:R-:W-:-:S08]  /*1a90*/  DADD R14, R18, R14 ;  /* 0x00000000120e7229 */ /* 0x008fd0000000000e */
[----:B----4-:R-:W-:-:S08]  /*1aa0*/  DADD R12, R12, R14 ;  /* 0x000000000c0c7229 */ /* 0x010fd0000000000e */
[----:B-----5:R-:W-:-:S08]  /*1ab0*/  DADD R10, R10, R12 ;  /* 0x000000000a0a7229 */ /* 0x020fd0000000000c */
[----:B------:R-:W-:-:S08]  /*1ac0*/  DADD R8, R8, R10 ;  /* 0x0000000008087229 */ /* 0x000fd0000000000a */
[----:B------:R-:W-:-:S08]  /*1ad0*/  DADD R2, R2, R8 ;  /* 0x0000000002027229 */ /* 0x000fd00000000008 */
[----:B------:R-:W-:Y:S01]  /*1ae0*/  DADD R28, R28, R2 ;  /* 0x000000001c1c7229 */ /* 0x000fe20000000002 */
[----:B------:R-:W-:Y:S10]  /*1af0*/  @!P0 BRA `(.L_x_136) ;  /* 0x0000000c00708947 */ /* 0x000ff40003800000 */
[----:B------:R-:W-:Y:S01]  /*1b00*/  UIMAD UR12, UR13, 0x1400, UR4 ;  /* 0x000014000d0c78a4 */ /* 0x000fe2000f8e0204 */
[----:B------:R-:W-:Y:S01]  /*1b10*/  VIADD R0, R4, 0xffffec00 ;  /* 0xffffec0004007836 */ /* 0x000fe20000000000 */
[----:B------:R-:W-:Y:S01]  /*1b20*/  UIADD3 UR5, UPT, UPT, UR9, UR13, URZ ;  /* 0x0000000d09057290 */ /* 0x000fe2000fffe0ff */
[----:B------:R-:W-:-:S03]  /*1b30*/  LOP3.LUT R3, RZ, R5, RZ, 0x33, !PT ;  /* 0x00000005ff037212 */ /* 0x000fc600078e33ff */
[----:B------:R-:W-:Y:S01]  /*1b40*/  ISETP.LT.U32.AND P0, PT, R0, UR12, PT ;  /* 0x0000000c00007c0c */ /* 0x000fe2000bf01070 */
[----:B------:R-:W-:Y:S01]  /*1b50*/  UIMAD UR5, UR5, 0x1400, URZ ;  /* 0x00001400050578a4 */ /* 0x000fe2000f8e02ff */
[----:B------:R-:W-:-:S05]  /*1b60*/  IADD3 R3, PT, PT, R4, -UR8, R3 ;  /* 0x8000000804037c10 */ /* 0x000fca000fffe003 */
[----:B------:R-:W-:Y:S01]  /*1b70*/  IMAD.U32 R8, RZ, RZ, UR5 ;  /* 0x00000005ff087e24 */ /* 0x000fe2000f8e00ff */
[----:B------:R-:W-:Y:S01]  /*1b80*/  UMOV UR6, UR5 ;  /* 0x0000000500067c82 */ /* 0x000fe20008000000 */
[----:B------:R-:W-:Y:S01]  /*1b90*/  VIADD R2, R3, -UR4 ;  /* 0x8000000403027c36 */ /* 0x000fe20008000000 */
[----:B------:R-:W-:Y:S02]  /*1ba0*/  UMOV UR4, URZ ;  /* 0x000000ff00047c82 */ /* 0x000fe40008000000 */
[----:B------:R-:W-:Y:S01]  /*1bb0*/  IADD3 R5, PT, PT, R8, 0x1400, R5 ;  /* 0x0000140008057810 */ /* 0x000fe20007ffe005 */
[----:B------:R-:W-:Y:S06]  /*1bc0*/  @P0 BRA `(.L_x_137) ;  /* 0x0000000000840947 */ /* 0x000fec0003800000 */
[----:B------:R-:W0:Y:S01]  /*1bd0*/  LDC R4, c[0x0][0x3a8] ;  /* 0x0000ea00ff047b82 */ /* 0x000e220000000800 */
[----:B------:R-:W1:Y:S07]  /*1be0*/  LDCU UR7, c[0x0][0x3ac] ;  /* 0x00007580ff0777ac */ /* 0x000e6e0008000800 */
[----:B------:R-:W2:Y:S02]  /*1bf0*/  LDC.64 R6, c[0x0][0x380] ;  /* 0x0000e000ff067b82 */ /* 0x000ea40000000a00 */
.L_x_138:
[----:B------:R-:W3:Y:S02]  /*1c00*/  S2R R25, SR_TID.X ;  /* 0x0000000000197919 */ /* 0x000ee40000002100 */
[----:B---3--:R-:W-:-:S04]  /*1c10*/  VIADD R25, R25, UR12 ;  /* 0x0000000c19197c36 */ /* 0x008fc80008000000 */
[----:B--2---:R-:W-:-:S05]  /*1c20*/  IMAD.WIDE.U32 R24, R25, 0x8, R6 ;  /* 0x0000000819187825 */ /* 0x004fca00078e0006 */
        /* <DEDUP_REMOVED lines=8> */
[----:B0-----:R-:W-:-:S05]  /*1cb0*/  VIADD R3, R4, -UR12 ;  /* 0x8000000c04037c36 */ /* 0x001fca0008000000 */
[----:B------:R-:W-:Y:S01]  /*1cc0*/  ISETP.GE.U32.AND P0, PT, R3, UR8, PT ;  /* 0x0000000803007c0c */ /* 0x000fe2000bf06070 */
        /* <DEDUP_REMOVED lines=8> */
[----:B------:R-:W-:Y:S10]  /*1d50*/  @!P0 BRA `(.L_x_136) ;  /* 0x0000000800d88947 */ /* 0x000ff40003800000 */
[----:B-1----:R-:W-:Y:S01]  /*1d60*/  UMOV UR13, UR7 ;  /* 0x00000007000d7c82 */ /* 0x002fe20008000000 */
[----:B------:R-:W-:Y:S01]  /*1d70*/  UIADD3 UR4, UPT, UPT, UR4, 0x1, URZ ;  /* 0x0000000104047890 */ /* 0x000fe2000fffe0ff */
[----:B------:R-:W-:Y:S01]  /*1d80*/  VIADD R2, R2, -UR8 ;  /* 0x8000000802027c36 */ /* 0x000fe20008000000 */
[----:B------:R-:W-:Y:S01]  /*1d90*/  UIMAD UR12, UR13, 0x1400, UR12 ;  /* 0x000014000d0c78a4 */ /* 0x000fe2000f8e020c */
[----:B------:R-:W-:Y:S01]  /*1da0*/  VIADD R5, R5, UR8 ;  /* 0x0000000805057c36 */ /* 0x000fe20008000000 */
[----:B------:R-:W-:-:S04]  /*1db0*/  UIADD3 UR6, UPT, UPT, UR8, UR6, URZ ;  /* 0x0000000608067290 */ /* 0x000fc8000fffe0ff */
[----:B------:R-:W-:-:S13]  /*1dc0*/  ISETP.LT.U32.AND P0, PT, R0, UR12, PT ;  /* 0x0000000c00007c0c */ /* 0x000fda000bf01070 */
[----:B------:R-:W-:Y:S05]  /*1dd0*/  @!P0 BRA `(.L_x_138) ;  /* 0xfffffffc00888947 */ /* 0x000fea000383ffff */
.L_x_137:
[----:B------:R-:W0:Y:S01]  /*1de0*/  S2R R9, SR_TID.X ;  /* 0x0000000000097919 */ /* 0x000e220000002100 */
[----:B------:R-:W-:Y:S01]  /*1df0*/  VIADD R0, R4, -UR12 ;  /* 0x8000000c04007c36 */ /* 0x000fe20008000000 */
[----:B------:R-:W-:Y:S04]  /*1e00*/  BSSY.RECONVERGENT B1, `(.L_x_136) ;  /* 0x00000ab000017945 */ /* 0x000fe80003800200 */
[----:B0-----:R-:W-:-:S04]  /*1e10*/  ISETP.GE.AND P0, PT, R9, R0, PT ;  /* 0x000000000900720c */ /* 0x001fc80003f06270 */
[----:B------:R-:W-:-:S13]  /*1e20*/  ISETP.LE.U32.OR P0, PT, R4, UR12, P0 ;  /* 0x0000000c04007c0c */ /* 0x000fda0008703470 */
[----:B------:R-:W-:Y:S05]  /*1e30*/  @P0 BRA `(.L_x_139) ;  /* 0x00000008009c0947 */ /* 0x000fea0003800000 */
[----:B------:R-:W-:Y:S01]  /*1e40*/  UIMAD UR7, UR4, UR13, URZ ;  /* 0x0000000d040772a4 */ /* 0x000fe2000f8e02ff */
[----:B------:R-:W-:Y:S01]  /*1e50*/  LOP3.LUT R3, RZ, R9, RZ, 0x33, !PT ;  /* 0x00000009ff037212 */ /* 0x000fe200078e33ff */
[----:B------:R-:W-:Y:S01]  /*1e60*/  BSSY.RECONVERGENT B2, `(.L_x_140) ;  /* 0x0000056000027945 */ /* 0x000fe20003800200 */
[----:B------:R-:W-:Y:S02]  /*1e70*/  IMAD.MOV.U32 R0, RZ, RZ, R9 ;  /* 0x000000ffff007224 */ /* 0x000fe400078e0009 */
[----:B------:R-:W-:Y:S01]  /*1e80*/  IADD3 R4, PT, PT, R4, -UR5, R3 ;  /* 0x8000000504047c10 */ /* 0x000fe2000fffe003 */
[----:B------:R-:W-:-:S04]  /*1e90*/  IMAD.U32 R3, RZ, RZ, UR7 ;  /* 0x00000007ff037e24 */ /* 0x000fc8000f8e00ff */
[----:B------:R-:W-:-:S04]  /*1ea0*/  IMAD R4, R3, -0x1400, R4 ;  /* 0xffffec0003047824 */ /* 0x000fc800078e0204 */
[C---:B------:R-:W-:Y:S01]  /*1eb0*/  IMAD.HI.U32 R3, R4.reuse, -0x33333333, RZ ;  /* 0xcccccccd04037827 */ /* 0x040fe200078e00ff */
[----:B------:R-:W-:-:S04]  /*1ec0*/  ISETP.GE.U32.AND P0, PT, R4, 0x2580, PT ;  /* 0x000025800400780c */ /* 0x000fc80003f06070 */
[----:B------:R-:W-:-:S04]  /*1ed0*/  LEA.HI R3, R3, 0x1, RZ, 0x17 ;  /* 0x0000000103037811 */ /* 0x000fc800078fb8ff */
[----:B------:R-:W-:-:S05]  /*1ee0*/  LOP3.LUT R4, R3, 0xf, RZ, 0xc0, !PT ;  /* 0x0000000f03047812 */ /* 0x000fca00078ec0ff */
[----:B------:R-:W-:Y:S05]  /*1ef0*/  @!P0 BRA `(.L_x_141) ;  /* 0x0000000400308947 */ /* 0x000fea0003800000 */
[----:B------:R-:W-:Y:S01]  /*1f00*/  IMAD.HI.U32 R0, R2, -0x33333333, RZ ;  /* 0xcccccccd02007827 */ /* 0x000fe200078e00ff */
[----:B------:R-:W-:Y:S04]  /*1f10*/  BSSY.RECONVERGENT B3, `(.L_x_142) ;  /* 0x0000049000037945 */ /* 0x000fe80003800200 */
[----:B------:R-:W-:-:S04]  /*1f20*/  LEA.HI R0, R0, 0x1, RZ, 0x17 ;  /* 0x0000000100007811 */ /* 0x000fc800078fb8ff */
[----:B------:R-:W-:Y:S02]  /*1f30*/  LOP3.LUT R26, R0, 0xfffff0, RZ, 0xc0, !PT ;  /* 0x00fffff0001a7812 */ /* 0x000fe400078ec0ff */
[----:B------:R-:W-:-:S03]  /*1f40*/  LOP3.LUT R0, R9, 0x1400, RZ, 0xfc, !PT ;  /* 0x0000140009007812 */ /* 0x000fc600078efcff */
[----:B------:R-:W-:-:S07]  /*1f50*/  IMAD.MOV R26, RZ, RZ, -R26 ;  /* 0x000000ffff1a7224 */ /* 0x000fce00078e0a1a */
.L_x_143:
[C---:B------:R-:W-:Y:S02]  /*1f60*/  VIADD R23, R5.reuse, 0xffffec00 ;  /* 0xffffec0005177836 */ /* 0x040fe40000000000 */
[----:B------:R-:W-:Y:S02]  /*1f70*/  VIADD R19, R5, 0xffffee80 ;  /* 0xffffee8005137836 */ /* 0x000fe40000000000 */
[----:B------:R-:W-:-:S04]  /*1f80*/  IMAD.WIDE.U32 R22, R23, 0x8, R6 ;  /* 0x0000000817167825 */ /* 0x000fc800078e0006 */
[--C-:B------:R-:W-:Y:S02]  /*1f90*/  IMAD.WIDE.U32 R18, R19, 0x8, R6.reuse ;  /* 0x0000000813127825 */ /* 0x100fe400078e0006 */
[----:B------:R-:W2:Y:S02]  /*1fa0*/  LDG.E.64 R22, desc[UR10][R22.64] ;  /* 0x0000000a16167981 */ /* 0x000ea4000c1e1b00 */
[C---:B------:R-:W-:Y:S02]  /*1fb0*/  VIADD R17, R5.reuse, 0xfffff100 ;  /* 0xfffff10005117836 */ /* 0x040fe40000000000 */
[----:B------:R-:W3:Y:S01]  /*1fc0*/  LDG.E.64 R18, desc[UR10][R18.64] ;  /* 0x0000000a12127981 */ /* 0x000ee2000c1e1b00 */
[----:B------:R-:W-:Y:S02]  /*1fd0*/  VIADD R15, R5, 0xfffff380 ;  /* 0xfffff380050f7836 */ /* 0x000fe40000000000 */
[----:B------:R-:W-:-:S04]  /*1fe0*/  IMAD.WIDE.U32 R16, R17, 0x8, R6 ;  /* 0x0000000811107825 */ /* 0x000fc800078e0006 */
[--C-:B------:R-:W-:Y:S02]  /*1ff0*/  IMAD.WIDE.U32 R14, R15, 0x8, R6.reuse ;  /* 0x000000080f0e7825 */ /* 0x100fe400078e0006 */
[----:B------:R-:W4:Y:S02]  /*2000*/  LDG.E.64 R16, desc[UR10][R16.64] ;  /* 0x0000000a10107981 */ /* 0x000f24000c1e1b00 */
[C---:B------:R-:W-:Y:S02]  /*2010*/  VIADD R13, R5.reuse, 0xfffff600 ;  /* 0xfffff600050d7836 */ /* 0x040fe40000000000 */
[----:B------:R-:W5:Y:S01]  /*2020*/  LDG.E.64 R14, desc[UR10][R14.64] ;  /* 0x0000000a0e0e7981 */ /* 0x000f62000c1e1b00 */
[----:B------:R-:W-:Y:S02]  /*2030*/  VIADD R11, R5, 0xfffff880 ;  /* 0xfffff880050b7836 */ /* 0x000fe40000000000 */
[----:B------:R-:W-:-:S04]  /*2040*/  IMAD.WIDE.U32 R12, R13, 0x8, R6 ;  /* 0x000000080d0c7825 */ /* 0x000fc800078e0006 */
[--C-:B------:R-:W-:Y:S02]  /*2050*/  IMAD.WIDE.U32 R10, R11, 0x8, R6.reuse ;  /* 0x000000080b0a7825 */ /* 0x100fe400078e0006 */
[----:B------:R-:W5:Y:S02]  /*2060*/  LDG.E.64 R12, desc[UR10][R12.64] ;  /* 0x0000000a0c0c7981 */ /* 0x000f64000c1e1b00 */
[C---:B------:R-:W-:Y:S02]  /*2070*/  VIADD R9, R5.reuse, 0xfffffb00 ;  /* 0xfffffb0005097836 */ /* 0x040fe40000000000 */
[----:B------:R-:W5:Y:S01]  /*2080*/  LDG.E.64 R10, desc[UR10][R10.64] ;  /* 0x0000000a0a0a7981 */ /* 0x000f62000c1e1b00 */
[----:B------:R-:W-:Y:S02]  /*2090*/  VIADD R21, R5, 0xfffffd80 ;  /* 0xfffffd8005157836 */ /* 0x000fe40000000000 */
[----:B------:R-:W-:-:S04]  /*20a0*/  IMAD.WIDE.U32 R8, R9, 0x8, R6 ;  /* 0x0000000809087825 */ /* 0x000fc800078e0006 */
[----:B------:R-:W-:Y:S02]  /*20b0*/  IMAD.WIDE.U32 R20, R21, 0x8, R6 ;  /* 0x0000000815147825 */ /* 0x000fe400078e0006 */
[----:B------:R-:W5:Y:S04]  /*20c0*/  LDG.E.64 R8, desc[UR10][R8.64] ;  /* 0x0000000a08087981 */ /* 0x000f68000c1e1b00 */
[----:B------:R-:W5:Y:S01]  /*20d0*/  LDG.E.64 R20, desc[UR10][R20.64] ;  /* 0x0000000a14147981 */ /* 0x000f62000c1e1b00 */
[----:B------:R-:W-:Y:S01]  /*20e0*/  VIADD R25, R5, 0x280 ;  /* 0x0000028005197836 */ /* 0x000fe20000000000 */
[----:B--2---:R-:W-:-:S08]  /*20f0*/  DADD R22, R22, R28 ;  /* 0x0000000016167229 */ /* 0x004fd0000000001c */
[----:B---3--:R-:W-:Y:S01]  /*2100*/  DADD R18, R22, R18 ;  /* 0x0000000016127229 */ /* 0x008fe20000000012 */
[----:B------:R-:W-:-:S06]  /*2110*/  IMAD.WIDE.U32 R22, R5, 0x8, R6 ;  /* 0x0000000805167825 */ /* 0x000fcc00078e0006 */
[----:B------:R-:W2:Y:S01]  /*2120*/  LDG.E.64 R22, desc[UR10][R22.64] ;  /* 0x0000000a16167981 */ /* 0x000ea2000c1e1b00 */
[----:B----4-:R-:W-:Y:S01]  /*2130*/  DADD R16, R18, R16 ;  /* 0x0000000012107229 */ /* 0x010fe20000000010 */
[----:B------:R-:W-:-:S04]  /*2140*/  IMAD.WIDE.U32 R18, R25, 0x8, R6 ;  /* 0x0000000819127825 */ /* 0x000fc800078e0006 */
[----:B------:R-:W-:Y:S02]  /*2150*/  VIADD R25, R5, 0x500 ;  /* 0x0000050005197836 */ /* 0x000fe40000000000 */
[----:B------:R-:W3:Y:S01]  /*2160*/  LDG.E.64 R18, desc[UR10][R18.64] ;  /* 0x0000000a12127981 */ /* 0x000ee2000c1e1b00 */
[----:B-----5:R-:W-:Y:S01]  /*2170*/  DADD R14, R16, R14 ;  /* 0x00000000100e7229 */ /* 0x020fe2000000000e */
[----:B------:R-:W-:-:S04]  /*2180*/  IMAD.WIDE.U32 R16, R25, 0x8, R6 ;  /* 0x0000000819107825 */ /* 0x000fc800078e0006 */
[----:B------:R-:W-:Y:S02]  /*2190*/  VIADD R25, R5, 0x780 ;  /* 0x0000078005197836 */ /* 0x000fe40000000000 */
[----:B------:R-:W4:Y:S01]  /*21a0*/  LDG.E.64 R16, desc[UR10][R16.64] ;  /* 0x0000000a10107981 */ /* 0x000f22000c1e1b00 */
[----:B------:R-:W-:Y:S01]  /*21b0*/  DADD R12, R14, R12 ;  /* 0x000000000e0c7229 */ /* 0x000fe2000000000c */
[----:B------:R-:W-:-:S04]  /*21c0*/  IMAD.WIDE.U32 R14, R25, 0x8, R6 ;  /* 0x00000008190e7825 */ /* 0x000fc800078e0006 */
[----:B------:R-:W-:Y:S02]  /*21d0*/  VIADD R25, R5, 0xa00 ;  /* 0x00000a0005197836 */ /* 0x000fe40000000000 */
[----:B------:R-:W5:Y:S01]  /*21e0*/  LDG.E.64 R14, desc[UR10][R14.64] ;  /* 0x0000000a0e0e7981 */ /* 0x000f62000c1e1b00 */
        /* <DEDUP_REMOVED lines=9> */
[----:B------:R-:W-:Y:S01]  /*2280*/  IMAD.WIDE.U32 R8, R25, 0x8, R6 ;  /* 0x0000000819087825 */ /* 0x000fe200078e0006 */
[----:B------:R-:W-:-:S05]  /*2290*/  IADD3 R25, PT, PT, R5, 0x1180, RZ ;  /* 0x0000118005197810 */ /* 0x000fca0007ffe0ff */
[----:B------:R-:W5:Y:S01]  /*22a0*/  LDG.E.64 R8, desc[UR10][R8.64] ;  /* 0x0000000a08087981 */ /* 0x000f62000c1e1b00 */
[----:B------:R-:W-:-:S06]  /*22b0*/  IMAD.WIDE.U32 R24, R25, 0x8, R6 ;  /* 0x0000000819187825 */ /* 0x000fcc00078e0006 */
[----:B------:R-:W5:Y:S01]  /*22c0*/  LDG.E.64 R24, desc[UR10][R24.64] ;  /* 0x0000000a18187981 */ /* 0x000f62000c1e1b00 */
[----:B------:R-:W-:Y:S02]  /*22d0*/  VIADD R26, R26, 0x10 ;  /* 0x000000101a1a7836 */ /* 0x000fe40000000000 */
[----:B------:R-:W-:Y:S02]  /*22e0*/  VIADD R0, R0, 0x2800 ;  /* 0x0000280000007836 */ /* 0x000fe40000000000 */
[----:B------:R-:W-:Y:S01]  /*22f0*/  VIADD R5, R5, 0x2800 ;  /* 0x0000280005057836 */ /* 0x000fe20000000000 */
[----:B------:R-:W-:Y:S01]  /*2300*/  ISETP.NE.AND P0, PT, R26, RZ, PT ;  /* 0x000000ff1a00720c */ /* 0x000fe20003f05270 */
        /* <DEDUP_REMOVED lines=9> */
[----:B------:R-:W-:Y:S05]  /*23a0*/  BSYNC.RECONVERGENT B3 ;  /* 0x0000000000037941 */ /* 0x000fea0003800200 */
.L_x_142:
[----:B------:R-:W-:-:S07]  /*23b0*/  VIADD R0, R0, 0xffffec00 ;  /* 0xffffec0000007836 */ /* 0x000fce0000000000 */
.L_x_141:
[----:B------:R-:W-:Y:S05]  /*23c0*/  BSYNC.RECONVERGENT B2 ;  /* 0x0000000000027941 */ /* 0x000fea0003800200 */
.L_x_140:
[----:B------:R-:W-:-:S13]  /*23d0*/  ISETP.NE.AND P0, PT, R4, RZ, PT ;  /* 0x000000ff0400720c */ /* 0x000fda0003f05270 */
[----:B------:R-:W-:Y:S05]  /*23e0*/  @!P0 BRA `(.L_x_139) ;  /* 0x0000000400308947 */ /* 0x000fea0003800000 */
[----:B------:R-:W-:Y:S01]  /*23f0*/  ISETP.GE.U32.AND P0, PT, R4, 0x8, PT ;  /* 0x000000080400780c */ /* 0x000fe20003f06070 */
[----:B------:R-:W-:Y:S01]  /*2400*/  BSSY.RECONVERGENT B2, `(.L_x_144) ;  /* 0x0000025000027945 */ /* 0x000fe20003800200 */
[----:B------:R-:W-:-:S04]  /*2410*/  LOP3.LUT R22, R3, 0x7, RZ, 0xc0, !PT ;  /* 0x0000000703167812 */ /* 0x000fc800078ec0ff */
[----:B------:R-:W-:-:S07]  /*2420*/  ISETP.NE.AND P1, PT, R22, RZ, PT ;  /* 0x000000ff1600720c */ /* 0x000fce0003f25270 */
[----:B------:R-:W-:Y:S06]  /*2430*/  @!P0 BRA `(.L_x_145) ;  /* 0x0000000000848947 */ /* 0x000fec0003800000 */
[----:B------:R-:W-:-:S04]  /*2440*/  VIADD R19, R0, UR12 ;  /* 0x0000000c00137c36 */ /* 0x000fc80008000000 */
[----:B------:R-:W-:-:S04]  /*2450*/  IMAD.WIDE.U32 R4, R19, 0x8, R6 ;  /* 0x0000000813047825 */ /* 0x000fc800078e0006 */
[C---:B------:R-:W-:Y:S02]  /*2460*/  VIADD R17, R19.reuse, 0x280 ;  /* 0x0000028013117836 */ /* 0x040fe40000000000 */
[----:B------:R-:W2:Y:S01]  /*2470*/  LDG.E.64 R4, desc[UR10][R4.64] ;  /* 0x0000000a04047981 */ /* 0x000ea2000c1e1b00 */
        /* <DEDUP_REMOVED lines=14> */
[--C-:B------:R-:W-:Y:S02]  /*2560*/  IMAD.WIDE.U32 R20, R21, 0x8, R6.reuse ;  /* 0x0000000815147825 */ /* 0x100fe400078e0006 */
[----:B------:R-:W5:Y:S02]  /*2570*/  LDG.E.64 R8, desc[UR10][R8.64] ;  /* 0x0000000a08087981 */ /* 0x000f64000c1e1b00 */
[----:B------:R-:W-:Y:S02]  /*2580*/  VIADD R19, R19, 0x1180 ;  /* 0x0000118013137836 */ /* 0x000fe40000000000 */
[----:B------:R-:W5:Y:S02]  /*2590*/  LDG.E.64 R20, desc[UR10][R20.64] ;  /* 0x0000000a14147981 */ /* 0x000f64000c1e1b00 */
[----:B------:R-:W-:-:S06]  /*25a0*/  IMAD.WIDE.U32 R18, R19, 0x8, R6 ;  /* 0x0000000813127825 */ /* 0x000fcc00078e0006 */
        /* <DEDUP_REMOVED lines=10> */
.L_x_145:
[----:B------:R-:W-:Y:S05]  /*2650*/  BSYNC.RECONVERGENT B2 ;  /* 0x0000000000027941 */ /* 0x000fea0003800200 */
.L_x_144:
[----:B------:R-:W-:Y:S05]  /*2660*/  @!P1 BRA `(.L_x_139) ;  /* 0x0000000000909947 */ /* 0x000fea0003800000 */
[----:B------:R-:W-:Y:S01]  /*2670*/  ISETP.GE.U32.AND P0, PT, R22, 0x4, PT ;  /* 0x000000041600780c */ /* 0x000fe20003f06070 */
[----:B------:R-:W-:Y:S01]  /*2680*/  BSSY.RECONVERGENT B2, `(.L_x_146) ;  /* 0x0000014000027945 */ /* 0x000fe20003800200 */
[----:B------:R-:W-:-:S11]  /*2690*/  LOP3.LUT P1, RZ, R3, 0x3, RZ, 0xc0, !PT ;  /* 0x0000000303ff7812 */ /* 0x000fd6000782c0ff */
[----:B------:R-:W-:Y:S05]  /*26a0*/  @!P0 BRA `(.L_x_147) ;  /* 0x0000000000448947 */ /* 0x000fea0003800000 */
        /* <DEDUP_REMOVED lines=8> */
[----:B------:R-:W-:Y:S02]  /*2730*/  VIADD R13, R3, 0x780 ;  /* 0x00000780030d7836 */ /* 0x000fe40000000000 */
[----:B------:R-:W4:Y:S02]  /*2740*/  LDG.E.64 R10, desc[UR10][R10.64] ;  /* 0x0000000a0a0a7981 */ /* 0x000f24000c1e1b00 */
[----:B------:R-:W-:-:S06]  /*2750*/  IMAD.WIDE.U32 R12, R13, 0x8, R6 ;  /* 0x000000080d0c7825 */ /* 0x000fcc00078e0006 */
[----:B------:R-:W5:Y:S01]  /*2760*/  LDG.E.64 R12, desc[UR10][R12.64] ;  /* 0x0000000a0c0c7981 */ /* 0x000f62000c1e1b00 */
[----:B------:R-:W-:Y:S01]  /*2770*/  VIADD R0, R0, 0xa00 ;  /* 0x00000a0000007836 */ /* 0x000fe20000000000 */
[----:B--2---:R-:W-:-:S08]  /*2780*/  DADD R28, R28, R4 ;  /* 0x000000001c1c7229 */ /* 0x004fd00000000004 */
[----:B---3--:R-:W-:-:S08]  /*2790*/  DADD R28, R28, R8 ;  /* 0x000000001c1c7229 */ /* 0x008fd00000000008 */
[----:B----4-:R-:W-:-:S08]  /*27a0*/  DADD R28, R28, R10 ;  /* 0x000000001c1c7229 */ /* 0x010fd0000000000a */
[----:B-----5:R-:W-:-:S11]  /*27b0*/  DADD R28, R28, R12 ;  /* 0x000000001c1c7229 */ /* 0x020fd6000000000c */
.L_x_147:
[----:B------:R-:W-:Y:S05]  /*27c0*/  BSYNC.RECONVERGENT B2 ;  /* 0x0000000000027941 */ /* 0x000fea0003800200 */
.L_x_146:
[----:B------:R-:W-:Y:S05]  /*27d0*/  @!P1 BRA `(.L_x_139) ;  /* 0x0000000000349947 */ /* 0x000fea0003800000 */
[----:B------:R-:W-:-:S04]  /*27e0*/  IMAD.HI.U32 R2, R2, -0x33333333, RZ ;  /* 0xcccccccd02027827 */ /* 0x000fc800078e00ff */
[----:B------:R-:W-:Y:S01]  /*27f0*/  VIADD R5, R0, UR6 ;  /* 0x0000000600057c36 */ /* 0x000fe20008000000 */
[----:B------:R-:W-:-:S04]  /*2800*/  LOP3.LUT R2, R2, 0xffff, RZ, 0xc0, !PT ;  /* 0x0000ffff02027812 */ /* 0x000fc800078ec0ff */
[----:B------:R-:W-:-:S04]  /*2810*/  LEA.HI R2, R2, 0x1, RZ, 0x17 ;  /* 0x0000000102027811 */ /* 0x000fc800078fb8ff */
[----:B------:R-:W-:-:S05]  /*2820*/  LOP3.LUT R2, R2, 0x3, RZ, 0xc0, !PT ;  /* 0x0000000302027812 */ /* 0x000fca00078ec0ff */
[----:B------:R-:W-:-:S07]  /*2830*/  IMAD.MOV R0, RZ, RZ, -R2 ;  /* 0x000000ffff007224 */ /* 0x000fce00078e0a02 */
.L_x_148:
[----:B------:R-:W-:-:S06]  /*2840*/  IMAD.WIDE.U32 R2, R5, 0x8, R6 ;  /* 0x0000000805027825 */ /* 0x000fcc00078e0006 */
[----:B------:R-:W2:Y:S01]  /*2850*/  LDG.E.64 R2, desc[UR10][R2.64] ;  /* 0x0000000a02027981 */ /* 0x000ea2000c1e1b00 */
[----:B------:R-:W-:Y:S02]  /*2860*/  VIADD R0, R0, 0x1 ;  /* 0x0000000100007836 */ /* 0x000fe40000000000 */
[----:B------:R-:W-:-:S03]  /*2870*/  VIADD R5, R5, 0x280 ;  /* 0x0000028005057836 */ /* 0x000fc60000000000 */
[----:B------:R-:W-:Y:S01]  /*2880*/  ISETP.NE.AND P0, PT, R0, RZ, PT ;  /* 0x000000ff0000720c */ /* 0x000fe20003f05270 */
[----:B--2---:R-:W-:-:S12]  /*2890*/  DADD R28, R2, R28 ;  /* 0x00000000021c7229 */ /* 0x004fd8000000001c */
[----:B------:R-:W-:Y:S05]  /*28a0*/  @P0 BRA `(.L_x_148) ;  /* 0xfffffffc00e40947 */ /* 0x000fea000383ffff */
.L_x_139:
[----:B------:R-:W-:Y:S05]  /*28b0*/  BSYNC.RECONVERGENT B1 ;  /* 0x0000000000017941 */ /* 0x000fea0003800200 */
.L_x_136:
[----:B------:R-:W0:Y:S01]  /*28c0*/  S2R R0, SR_LANEID ;  /* 0x0000000000007919 */ /* 0x000e220000000000 */
[----:B------:R-:W-:Y:S04]  /*28d0*/  SHFL.DOWN PT, R2, R28, 0x1, 0x1f ;  /* 0x08201f001c027f89 */ /* 0x000fe800000e0000 */
[----:B------:R-:W2:Y:S01]  /*28e0*/  SHFL.DOWN PT, R3, R29, 0x1, 0x1f ;  /* 0x08201f001d037f89 */ /* 0x000ea200000e0000 */
[----:B------:R-:W3:Y:S01]  /*28f0*/  S2R R11, SR_TID.X ;  /* 0x00000000000b7919 */ /* 0x000ee20000002100 */
[----:B--2---:R-:W-:Y:S01]  /*2900*/  DADD R2, R2, R28 ;  /* 0x0000000002027229 */ /* 0x004fe2000000001c */
[C---:B0-----:R-:W-:Y:S02]  /*2910*/  ISETP.GT.AND P0, PT, R0.reuse, 0x1e, PT ;  /* 0x0000001e0000780c */ /* 0x041fe40003f04270 */
[----:B------:R-:W-:-:S07]  /*2920*/  ISETP.NE.AND P1, PT, R0, RZ, PT ;  /* 0x000000ff0000720c */ /* 0x000fce0003f25270 */
[----:B------:R-:W-:Y:S02]  /*2930*/  FSEL R4, R28, R2, P0 ;  /* 0x000000021c047208 */ /* 0x000fe40000000000 */
[----:B------:R-:W-:Y:S02]  /*2940*/  FSEL R5, R29, R3, P0 ;  /* 0x000000031d057208 */ /* 0x000fe40000000000 */
[----:B------:R-:W-:Y:S01]  /*2950*/  ISETP.GT.AND P0, PT, R0, 0x1d, PT ;  /* 0x0000001d0000780c */ /* 0x000fe20003f04270 */
[----:B------:R-:W-:Y:S04]  /*2960*/  SHFL.DOWN PT, R2, R4, 0x2, 0x1f ;  /* 0x08401f0004027f89 */ /* 0x000fe800000e0000 */
[----:B------:R-:W0:Y:S01]  /*2970*/  SHFL.DOWN PT, R3, R5, 0x2, 0x1f ;  /* 0x08401f0005037f89 */ /* 0x000e2200000e0000 */
[----:B------:R-:W2:Y:S01]  /*2980*/  @!P1 S2R R10, SR_CgaCtaId ;  /* 0x00000000000a9919 */ /* 0x000ea20000008800 */
        /* <DEDUP_REMOVED lines=12> */
[----:B---3--:R-:W-:Y:S01]  /*2a50*/  @!P1 SHF.R.U32.HI R6, RZ, 0x2, R11 ;  /* 0x00000002ff069819 */ /* 0x008fe2000001160b */
[----:B------:R-:W0:Y:S01]  /*2a60*/  SHFL.DOWN PT, R3, R9, 0x8, 0x1f ;  /* 0x09001f0009037f89 */ /* 0x000e2200000e0000 */
[----:B--2---:R-:W-:-:S02]  /*2a70*/  @!P1 LEA R7, R10, R7, 0x18 ;  /* 0x000000070a079211 */ /* 0x004fc400078ec0ff */
        /* <DEDUP_REMOVED lines=19> */
[----:B------:R-:W3:Y:S04]  /*2bb0*/  LDS.128 R12, [UR4+0x30] ;  /* 0x00003004ff0c7984 */ /* 0x000ee80008000c00 */
[----:B------:R-:W4:Y:S01]  /*2bc0*/  LDS.128 R8, [UR4+0x40] ;  /* 0x00004004ff087984 */ /* 0x000f220008000c00 */
[----:B0-----:R-:W-:-:S03]  /*2bd0*/  DADD R16, R4, R16 ;  /* 0x0000000004107229 */ /* 0x001fc60000000010 */
[----:B--2---:R-:W0:Y:S05]  /*2be0*/  LDS.128 R4, [UR4+0x50] ;  /* 0x00005004ff047984 */ /* 0x004e2a0008000c00 */
[----:B------:R-:W-:-:S08]  /*2bf0*/  DADD R16, R16, R18 ;  /* 0x0000000010107229 */ /* 0x000fd00000000012 */
[----:B---3--:R-:W-:-:S08]  /*2c00*/  DADD R12, R16, R12 ;  /* 0x00000000100c7229 */ /* 0x008fd0000000000c */
[----:B------:R-:W-:Y:S02]  /*2c10*/  DADD R2, R12, R14 ;  /* 0x000000000c027229 */ /* 0x000fe4000000000e */
[----:B------:R-:W2:Y:S06]  /*2c20*/  LDS.128 R12, [UR4+0x60] ;  /* 0x00006004ff0c7984 */ /* 0x000eac0008000c00 */
[----:B----4-:R-:W-:-:S08]  /*2c30*/  DADD R2, R2, R8 ;  /* 0x0000000002027229 */ /* 0x010fd00000000008 */
[----:B------:R-:W-:Y:S01]  /*2c40*/  DADD R2, R2, R10 ;  /* 0x0000000002027229 */ /* 0x000fe2000000000a */
[----:B------:R-:W3:Y:S07]  /*2c50*/  LDS.128 R8, [UR4+0x70] ;  /* 0x00007004ff087984 */ /* 0x000eee0008000c00 */
[----:B0-----:R-:W-:-:S08]  /*2c60*/  DADD R2, R2, R4 ;  /* 0x0000000002027229 */ /* 0x001fd00000000004 */
[----:B------:R-:W-:Y:S01]  /*2c70*/  DADD R2, R2, R6 ;  /* 0x0000000002027229 */ /* 0x000fe20000000006 */
[----:B------:R-:W0:Y:S07]  /*2c80*/  LDS.128 R4, [UR4+0x80] ;  /* 0x00008004ff047984 */ /* 0x000e2e0008000c00 */
[----:B--2---:R-:W-:-:S08]  /*2c90*/  DADD R2, R2, R12 ;  /* 0x0000000002027229 */ /* 0x004fd0000000000c */
[----:B------:R-:W-:Y:S01]  /*2ca0*/  DADD R2, R2, R14 ;  /* 0x0000000002027229 */ /* 0x000fe2000000000e */
[----:B------:R-:W2:Y:S07]  /*2cb0*/  LDS.128 R12, [UR4+0x90] ;  /* 0x00009004ff0c7984 */ /* 0x000eae0008000c00 */
[----:B---3--:R-:W-:-:S08]  /*2cc0*/  DADD R2, R2, R8 ;  /* 0x0000000002027229 */ /* 0x008fd00000000008 */
[----:B------:R-:W-:Y:S01]  /*2cd0*/  DADD R2, R2, R10 ;  /* 0x0000000002027229 */ /* 0x000fe2000000000a */
[----:B------:R-:W3:Y:S07]  /*2ce0*/  LDS.128 R8, [UR4+0xa0] ;  /* 0x0000a004ff087984 */ /* 0x000eee0008000c00 */
[----:B0-----:R-:W-:Y:S01]  /*2cf0*/  DADD R2, R2, R4 ;  /* 0x0000000002027229 */ /* 0x001fe20000000004 */
[----:B------:R-:W0:Y:S07]  /*2d00*/  LDS.64 R4, [UR4+0xb0] ;  /* 0x0000b004ff047984 */ /* 0x000e2e0008000a00 */
[----:B------:R-:W-:-:S08]  /*2d10*/  DADD R2, R2, R6 ;  /* 0x0000000002027229 */ /* 0x000fd00000000006 */
[----:B--2---:R-:W-:-:S08]  /*2d20*/  DADD R2, R2, R12 ;  /* 0x0000000002027229 */ /* 0x004fd0000000000c */
[----:B------:R-:W-:-:S08]  /*2d30*/  DADD R2, R2, R14 ;  /* 0x0000000002027229 */ /* 0x000fd0000000000e */
[----:B---3--:R-:W-:-:S08]  /*2d40*/  DADD R2, R2, R8 ;  /* 0x0000000002027229 */ /* 0x008fd00000000008 */
[----:B------:R-:W-:-:S08]  /*2d50*/  DADD R2, R2, R10 ;  /* 0x0000000002027229 */ /* 0x000fd0000000000a */
[----:B0-----:R-:W-:-:S11]  /*2d60*/  DADD R4, R2, R4 ;  /* 0x0000000002047229 */ /* 0x001fd60000000004 */
.L_x_135:
[----:B-1----:R-:W-:Y:S05]  /*2d70*/  BSYNC.RECONVERGENT B0 ;  /* 0x0000000000007941 */ /* 0x002fea0003800200 */
.L_x_119:
[----:B------:R-:W-:Y:S05]  /*2d80*/  @P0 EXIT ;  /* 0x000000000000094d */ /* 0x000fea0003800000 */
[----:B------:R-:W1:Y:S02]  /*2d90*/  LDCU.64 UR4, c[0x0][0x388] ;  /* 0x00007100ff0477ac */ /* 0x000e640008000a00 */
[----:B-1----:R-:W-:-:S06]  /*2da0*/  UIMAD.WIDE.U32 UR4, UR9, 0x8, UR4 ;  /* 0x00000008090478a5 */ /* 0x002fcc000f8e0004 */
[----:B--2---:R-:W-:Y:S02]  /*2db0*/  IMAD.U32 R2, RZ, RZ, UR4 ;  /* 0x00000004ff027e24 */ /* 0x004fe4000f8e00ff */
[----:B------:R-:W-:-:S05]  /*2dc0*/  IMAD.U32 R3, RZ, RZ, UR5 ;  /* 0x00000005ff037e24 */ /* 0x000fca000f8e00ff */
[----:B------:R-:W-:Y:S01]  /*2dd0*/  STG.E.64 desc[UR10][R2.64], R4 ;  /* 0x0000000402007986 */ /* 0x000fe2000c101b0a */
[----:B------:R-:W-:Y:S05]  /*2de0*/  EXIT ;  /* 0x000000000000794d */ /* 0x000fea0003800000 */
.L_x_149:
        /* <DEDUP_REMOVED lines=9> */
.L_x_458:


//--------------------- .text._ZN3cub18CUB_300001_SM_10006detail6reduce28DeviceReduceSingleTileKernelINS2_10policy_hubIdjN4cuda3std3__44plusIdEEE10Policy1000EN6thrust24THRUST_300001_SM_1000_NS6detail15normal_iteratorINSD_10device_ptrIdEEEEPdjS9_ddNS7_10__identityEEEvT0_T1_T2_T3_T4_T6_ --------------------------
	.section	.text._ZN3cub18CUB_300001_SM_10006detail6reduce28DeviceReduceSingleTileKernelINS2_10policy_hubIdjN4cuda3std3__44plusIdEEE10Policy1000EN6thrust24THRUST_300001_SM_1000_NS6detail15normal_iteratorINSD_10device_ptrIdEEEEPdjS9_ddNS7_10__identityEEEvT0_T1_T2_T3_T4_T6_,"ax",@progbits
	.align	128
        .global         _ZN3cub18CUB_300001_SM_10006detail6reduce28DeviceReduceSingleTileKernelINS2_10policy_hubIdjN4cuda3std3__44plusIdEEE10Policy1000EN6thrust24THRUST_300001_SM_1000_NS6detail15normal_iteratorINSD_10device_ptrIdEEEEPdjS9_ddNS7_10__identityEEEvT0_T1_T2_T3_T4_T6_
        .type           _ZN3cub18CUB_300001_SM_10006detail6reduce28DeviceReduceSingleTileKernelINS2_10policy_hubIdjN4cuda3std3__44plusIdEEE10Policy1000EN6thrust24THRUST_300001_SM_1000_NS6detail15normal_iteratorINSD_10device_ptrIdEEEEPdjS9_ddNS7_10__identityEEEvT0_T1_T2_T3_T4_T6_,@function
        .size           _ZN3cub18CUB_300001_SM_10006detail6reduce28DeviceReduceSingleTileKernelINS2_10policy_hubIdjN4cuda3std3__44plusIdEEE10Policy1000EN6thrust24THRUST_300001_SM_1000_NS6detail15normal_iteratorINSD_10device_ptrIdEEEEPdjS9_ddNS7_10__identityEEEvT0_T1_T2_T3_T4_T6_,(.L_x_459 - _ZN3cub18CUB_300001_SM_10006detail6reduce28DeviceReduceSingleTileKernelINS2_10policy_hubIdjN4cuda3std3__44plusIdEEE10Policy1000EN6thrust24THRUST_300001_SM_1000_NS6detail15normal_iteratorINSD_10device_ptrIdEEEEPdjS9_ddNS7_10__identityEEEvT0_T1_T2_T3_T4_T6_)
        .other          _ZN3cub18CUB_300001_SM_10006detail6reduce28DeviceReduceSingleTileKernelINS2_10policy_hubIdjN4cuda3std3__44plusIdEEE10Policy1000EN6thrust24THRUST_300001_SM_1000_NS6detail15normal_iteratorINSD_10device_ptrIdEEEEPdjS9_ddNS7_10__identityEEEvT0_T1_T2_T3_T4_T6_,@"STO_CUDA_ENTRY STV_DEFAULT"
_ZN3cub18CUB_300001_SM_10006detail6reduce28DeviceReduceSingleTileKernelINS2_10policy_hubIdjN4cuda3std3__44plusIdEEE10Policy1000EN6thrust24THRUST_300001_SM_1000_NS6detail15normal_iteratorINSD_10device_ptrIdEEEEPdjS9_ddNS7_10__identityEEEvT0_T1_T2_T3_T4_T6_:
.text._ZN3cub18CUB_300001_SM_10006detail6reduce28DeviceReduceSingleTileKernelINS2_10policy_hubIdjN4cuda3std3__44plusIdEEE10Policy1000EN6thrust24THRUST_300001_SM_1000_NS6detail15normal_iteratorINSD_10device_ptrIdEEEEPdjS9_ddNS7_10__identityEEEvT0_T1_T2_T3_T4_T6_:
        /* <DEDUP_REMOVED lines=13> */
.L_x_150:
[----:B------:R-:W-:Y:S01]  /*00d0*/  ISETP.GT.U32.AND P0, PT, R2, 0x13ff, PT ;  /* 0x000013ff0200780c */ /* 0x000fe20003f04070 */
[----:B------:R-:W-:-:S12]  /*00e0*/  BSSY.RECONVERGENT B0, `(.L_x_151) ;  /* 0x0000280000007945 */ /* 0x000fd80003800200 */
        /* <DEDUP_REMOVED lines=11> */
.L_x_154:
[----:B------:R-:W-:Y:S05]  /*01a0*/  BSYNC.RECONVERGENT B1 ;  /* 0x0000000000017941 */ /* 0x000fea0003800200 */
.L_x_153:
[----:B------:R-:W-:Y:S01]  /*01b0*/  ISETP.GE.U32.AND P0, PT, R41, R2, PT ;  /* 0x000000022900720c */ /* 0x000fe20003f06070 */
[----:B------:R-:W-:-:S12]  /*01c0*/  BSSY.RECONVERGENT B1, `(.L_x_155) ;  /* 0x0000073000017945 */ /* 0x000fd80003800200 */
[----:B------:R-:W-:Y:S05]  /*01d0*/  @P0 BRA `(.L_x_156) ;  /* 0x0000000400c40947 */ /* 0x000fea0003800000 */
[----:B------:R-:W-:Y:S01]  /*01e0*/  LOP3.LUT R5, RZ, R41, RZ, 0x33, !PT ;  /* 0x00000029ff057212 */ /* 0x000fe200078e33ff */
[----:B------:R-:W-:Y:S04]  /*01f0*/  BSSY.RECONVERGENT B2, `(.L_x_157) ;  /* 0x0000034000027945 */ /* 0x000fe80003800200 */
[----:B------:R-:W-:-:S04]  /*0200*/  IMAD.IADD R5, R5, 0x1, R2 ;  /* 0x0000000105057824 */ /* 0x000fc800078e0202 */
[C---:B------:R-:W-:Y:S01]  /*0210*/  IMAD.HI.U32 R40, R5.reuse, -0x33333333, RZ ;  /* 0xcccccccd05287827 */ /* 0x040fe200078e00ff */
[----:B------:R-:W-:-:S04]  /*0220*/  ISETP.GE.U32.AND P1, PT, R5, 0x2580, PT ;  /* 0x000025800500780c */ /* 0x000fc80003f26070 */
[----:B------:R-:W-:-:S04]  /*0230*/  LEA.HI R40, R40, 0x1, RZ, 0x17 ;  /* 0x0000000128287811 */ /* 0x000fc800078fb8ff */
[----:B------:R-:W-:-:S04]  /*0240*/  LOP3.LUT R42, R40, 0xf, RZ, 0xc0, !PT ;  /* 0x0000000f282a7812 */ /* 0x000fc800078ec0ff */
[----:B------:R-:W-:Y:S01]  /*0250*/  ISETP.NE.AND P0, PT, R42, RZ, PT ;  /* 0x000000ff2a00720c */ /* 0x000fe20003f05270 */
[----:B------:R-:W-:-:S12]  /*0260*/  @!P1 BRA `(.L_x_158) ;  /* 0x0000000000b09947 */ /* 0x000fd80003800000 */
[----:B------:R-:W0:Y:S01]  /*0270*/  LDC.64 R4, c[0x0][0x380] ;  /* 0x0000e000ff047b82 */ /* 0x000e220000000a00 */
[----:B------:R-:W-:-:S05]  /*0280*/  LOP3.LUT R0, R40, 0xfffff0, RZ, 0xc0, !PT ;  /* 0x00fffff028007812 */ /* 0x000fca00078ec0ff */
[----:B------:R-:W-:Y:S02]  /*0290*/  IMAD.MOV R0, RZ, RZ, -R0 ;  /* 0x000000ffff007224 */ /* 0x000fe400078e0a00 */
[----:B0-----:R-:W-:-:S03]  /*02a0*/  IMAD.WIDE.U32 R4, R41, 0x8, R4 ;  /* 0x0000000829047825 */ /* 0x001fc600078e0004 */
[----:B------:R-:W-:-:S05]  /*02b0*/  IADD3 R4, P1, PT, R4, 0xa000, RZ ;  /* 0x0000a00004047810 */ /* 0x000fca0007f3e0ff */
[----:B------:R-:W-:-:S08]  /*02c0*/  IMAD.X R5, RZ, RZ, R5, P1 ;  /* 0x000000ffff057224 */ /* 0x000fd000008e0605 */
.L_x_159:
        /* <DEDUP_REMOVED lines=38> */
.L_x_158:
[----:B------:R-:W-:Y:S05]  /*0530*/  BSYNC.RECONVERGENT B2 ;  /* 0x0000000000027941 */ /* 0x000fea0003800200 */
.L_x_157:
[----:B------:R-:W-:Y:S05]  /*0540*/  @!P0 BRA `(.L_x_156) ;  /* 0x0000000000e88947 */ /* 0x000fea0003800000 */
[----:B------:R-:W-:Y:S01]  /*0550*/  ISETP.GE.U32.AND P0, PT, R42, 0x8, PT ;  /* 0x000000082a00780c */ /* 0x000fe20003f06070 */
[----:B------:R-:W-:Y:S01]  /*0560*/  BSSY.RECONVERGENT B2, `(.L_x_160) ;  /* 0x0000017000027945 */ /* 0x000fe20003800200 */
[----:B------:R-:W-:-:S04]  /*0570*/  LOP3.LUT R22, R40, 0x7, RZ, 0xc0, !PT ;  /* 0x0000000728167812 */ /* 0x000fc800078ec0ff */
[----:B------:R-:W-:-:S07]  /*0580*/  ISETP.NE.AND P1, PT, R22, RZ, PT ;  /* 0x000000ff1600720c */ /* 0x000fce0003f25270 */
[----:B------:R-:W-:Y:S06]  /*0590*/  @!P0 BRA `(.L_x_161) ;  /* 0x00000000004c8947 */ /* 0x000fec0003800000 */
[----:B------:R-:W0:Y:S02]  /*05a0*/  LDC.64 R4, c[0x0][0x380] ;  /* 0x0000e000ff047b82 */ /* 0x000e240000000a00 */
[----:B0-----:R-:W-:-:S05]  /*05b0*/  IMAD.WIDE.U32 R20, R41, 0x8, R4 ;  /* 0x0000000829147825 */ /* 0x001fca00078e0004 */
        /* <DEDUP_REMOVED lines=17> */
.L_x_161:
[----:B------:R-:W-:Y:S05]  /*06d0*/  BSYNC.RECONVERGENT B2 ;  /* 0x0000000000027941 */ /* 0x000fea0003800200 */
.L_x_160:
        /* <DEDUP_REMOVED lines=17> */
.L_x_163:
[----:B------:R-:W-:Y:S05]  /*07f0*/  BSYNC.RECONVERGENT B2 ;  /* 0x0000000000027941 */ /* 0x000fea0003800200 */
.L_x_162:
[----:B------:R-:W-:Y:S05]  /*0800*/  @!P1 BRA `(.L_x_156) ;  /* 0x0000000000389947 */ /* 0x000fea0003800000 */
[----:B------:R-:W0:Y:S01]  /*0810*/  LDC.64 R4, c[0x0][0x380] ;  /* 0x0000e000ff047b82 */ /* 0x000e220000000a00 */
[----:B------:R-:W-:Y:S02]  /*0820*/  IMAD.MOV R0, RZ, RZ, -R0 ;  /* 0x000000ffff007224 */ /* 0x000fe400078e0a00 */
[----:B0-----:R-:W-:-:S04]  /*0830*/  IMAD.WIDE.U32 R4, R41, 0x8, R4 ;  /* 0x0000000829047825 */ /* 0x001fc800078e0004 */
[----:B------:R-:W-:Y:S02]  /*0840*/  IMAD.MOV.U32 R6, RZ, RZ, R4 ;  /* 0x000000ffff067224 */ /* 0x000fe400078e0004 */
[----:B------:R-:W-:-:S07]  /*0850*/  IMAD.MOV.U32 R7, RZ, RZ, R5 ;  /* 0x000000ffff077224 */ /* 0x000fce00078e0005 */
.L_x_164:
[----:B------:R-:W-:Y:S02]  /*0860*/  IMAD.MOV.U32 R4, RZ, RZ, R6 ;  /* 0x000000ffff047224 */ /* 0x000fe400078e0006 */
[----:B------:R-:W-:-:S06]  /*0870*/  IMAD.MOV.U32 R5, RZ, RZ, R7 ;  /* 0x000000ffff057224 */ /* 0x000fcc00078e0007 */
[----:B------:R-:W2:Y:S01]  /*0880*/  LDG.E.64 R4, desc[UR6][R4.64] ;  /* 0x0000000604047981 */ /* 0x000ea2000c1e1b00 */
[----:B------:R-:W-:Y:S01]  /*0890*/  VIADD R0, R0, 0x1 ;  /* 0x0000000100007836 */ /* 0x000fe20000000000 */
[----:B------:R-:W-:-:S04]  /*08a0*/  IADD3 R6, P1, PT, R6, 0x1400, RZ ;  /* 0x0000140006067810 */ /* 0x000fc80007f3e0ff */
[----:B------:R-:W-:Y:S01]  /*08b0*/  ISETP.NE.AND P0, PT, R0, RZ, PT ;  /* 0x000000ff0000720c */ /* 0x000fe20003f05270 */
[----:B------:R-:W-:Y:S01]  /*08c0*/  IMAD.X R7, RZ, RZ, R7, P1 ;  /* 0x000000ffff077224 */ /* 0x000fe200008e0607 */
[----:B--2--5:R-:W-:-:S11]  /*08d0*/  DADD R36, R4, R36 ;  /* 0x0000000004247229 */ /* 0x024fd60000000024 */
[----:B------:R-:W-:Y:S05]  /*08e0*/  @P0 BRA `(.L_x_164) ;  /* 0xfffffffc00dc0947 */ /* 0x000fea000383ffff */
.L_x_156:
[----:B------:R-:W-:Y:S05]  /*08f0*/  BSYNC.RECONVERGENT B1 ;  /* 0x0000000000017941 */ /* 0x000fea0003800200 */
.L_x_155:
        /* <DEDUP_REMOVED lines=28> */
[----:B-1----:R-:W-:-:S03]  /*0ac0*/  @!P1 LEA R9, R13, R2, 0x18 ;  /* 0x000000020d099211 */ /* 0x002fc600078ec0ff */
[----:B------:R-:W0:Y:S02]  /*0ad0*/  SHFL.DOWN PT, R5, R11, 0x8, 0x1f ;  /* 0x09001f000b057f89 */ /* 0x000e2400000e0000 */
[----:B0-----:R-:W-:-:S10]  /*0ae0*/  DADD R4, R4, R10 ;  /* 0x0000000004047229 */ /* 0x001fd4000000000a */
[----:B------:R-:W-:Y:S02]  /*0af0*/  FSEL R6, R10, R4, P0 ;  /* 0x000000040a067208 */ /* 0x000fe40000000000 */
[----:B------:R-:W-:Y:S01]  /*0b00*/  FSEL R7, R11, R5, P0 ;  /* 0x000000050b077208 */ /* 0x000fe20000000000 */
[----:B------:R-:W-:Y:S01]  /*0b10*/  @!P1 IMAD.IADD R11, R0, 0x1, R9 ;  /* 0x00000001000b9824 */ /* 0x000fe200078e0209 */
        /* <DEDUP_REMOVED lines=14> */
[----:B------:R-:W2:Y:S04]  /*0c00*/  LDS.128 R16, [UR4+0x30] ;  /* 0x00003004ff107984 */ /* 0x000ea80008000c00 */
[----:B-1----:R-:W1:Y:S01]  /*0c10*/  LDS.128 R4, [UR4+0x40] ;  /* 0x00004004ff047984 */ /* 0x002e620008000c00 */
[----:B0-----:R-:W-:-:S03]  /*0c20*/  DADD R12, R8, R12 ;  /* 0x00000000080c7229 */ /* 0x001fc6000000000c */
[----:B------:R-:W0:Y:S05]  /*0c30*/  LDS.128 R8, [UR4+0x50] ;  /* 0x00005004ff087984 */ /* 0x000e2a0008000c00 */
[----:B------:R-:W-:-:S08]  /*0c40*/  DADD R12, R12, R14 ;  /* 0x000000000c0c7229 */ /* 0x000fd0000000000e */
[----:B--2---:R-:W-:-:S08]  /*0c50*/  DADD R12, R12, R16 ;  /* 0x000000000c0c7229 */ /* 0x004fd00000000010 */
[----:B------:R-:W-:Y:S02]  /*0c60*/  DADD R18, R12, R18 ;  /* 0x000000000c127229 */ /* 0x000fe40000000012 */
[----:B------:R-:W2:Y:S06]  /*0c70*/  LDS.128 R12, [UR4+0x60] ;  /* 0x00006004ff0c7984 */ /* 0x000eac0008000c00 */
[----:B-1----:R-:W-:-:S08]  /*0c80*/  DADD R4, R18, R4 ;  /* 0x0000000012047229 */ /* 0x002fd00000000004 */
[----:B------:R-:W-:Y:S02]  /*0c90*/  DADD R2, R4, R6 ;  /* 0x0000000004027229 */ /* 0x000fe40000000006 */
[----:B------:R-:W1:Y:S06]  /*0ca0*/  LDS.128 R4, [UR4+0x70] ;  /* 0x00007004ff047984 */ /* 0x000e6c0008000c00 */
[----:B0-----:R-:W-:-:S08]  /*0cb0*/  DADD R2, R2, R8 ;  /* 0x0000000002027229 */ /* 0x001fd00000000008 */
[----:B------:R-:W-:Y:S01]  /*0cc0*/  DADD R2, R2, R10 ;  /* 0x0000000002027229 */ /* 0x000fe2000000000a */
[----:B------:R-:W0:Y:S07]  /*0cd0*/  LDS.128 R8, [UR4+0x80] ;  /* 0x00008004ff087984 */ /* 0x000e2e0008000c00 */
[----:B--2---:R-:W-:-:S08]  /*0ce0*/  DADD R2, R2, R12 ;  /* 0x0000000002027229 */ /* 0x004fd0000000000c */
        /* <DEDUP_REMOVED lines=14> */
.L_x_165:
        /* <DEDUP_REMOVED lines=26> */
[----:B0-----:R-:W-:-:S10]  /*0f70*/  DADD R4, R4, R8 ;  /* 0x0000000004047229 */ /* 0x001fd40000000008 */
[----:B------:R-:W-:Y:S02]  /*0f80*/  FSEL R6, R8, R4, P0 ;  /* 0x0000000408067208 */ /* 0x000fe40000000000 */
[----:B------:R-:W-:Y:S01]  /*0f90*/  FSEL R7, R9, R5, P0 ;  /* 0x0000000509077208 */ /* 0x000fe20000000000 */
[----:B------:R-:W0:Y:S01]  /*0fa0*/  @!P1 S2R R8, SR_CgaCtaId ;  /* 0x0000000000089919 */ /* 0x000e220000008800 */
[----:B------:R-:W-:Y:S01]  /*0fb0*/  ISETP.GT.AND P0, PT, R0, R13, PT ;  /* 0x0000000d0000720c */ /* 0x000fe20003f04270 */
[----:B------:R-:W-:Y:S01]  /*0fc0*/  VIADD R0, R12, 0x10 ;  /* 0x000000100c007836 */ /* 0x000fe20000000000 */
[----:B------:R-:W-:Y:S04]  /*0fd0*/  SHFL.DOWN PT, R4, R6, 0x8, R13 ;  /* 0x0900000006047989 */ /* 0x000fe800000e000d */
[----:B------:R-:W1:Y:S02]  /*0fe0*/  SHFL.DOWN PT, R5, R7, 0x8, R13 ;  /* 0x0900000007057989 */ /* 0x000e6400000e000d */
[----:B-1----:R-:W-:-:S10]  /*0ff0*/  DADD R4, R4, R6 ;  /* 0x0000000004047229 */ /* 0x002fd40000000006 */
[----:B------:R-:W-:Y:S02]  /*1000*/  FSEL R10, R6, R4, P0 ;  /* 0x00000004060a7208 */ /* 0x000fe40000000000 */
[----:B------:R-:W-:Y:S02]  /*1010*/  FSEL R11, R7, R5, P0 ;  /* 0x00000005070b7208 */ /* 0x000fe40000000000 */
[----:B------:R-:W-:Y:S01]  /*1020*/  @!P1 MOV R7, 0x400 ;  /* 0x0000040000079802 */ /* 0x000fe20000000f00 */
[----:B------:R-:W-:Y:S01]  /*1030*/  SHFL.DOWN PT, R4, R10, 0x10, R13 ;  /* 0x0a0000000a047989 */ /* 0x000fe200000e000d */
[----:B------:R-:W-:Y:S02]  /*1040*/  ISETP.GT.AND P0, PT, R0, R13, PT ;  /* 0x0000000d0000720c */ /* 0x000fe40003f04270 */
        /* <DEDUP_REMOVED lines=14> */
[----:B------:R-:W-:Y:S01]  /*1130*/  ISETP.GT.U32.AND P1, PT, R2, 0x20, PT ;  /* 0x000000200200780c */ /* 0x000fe20003f24070 */
[----:B-1----:R-:W-:-:S09]  /*1140*/  ULEA UR4, UR5, UR4, 0x18 ;  /* 0x0000000405047291 */ /* 0x002fd2000f8ec0ff */
[----:B------:R-:W1:Y:S04]  /*1150*/  LDS.128 R12, [UR4+0x20] ;  /* 0x00002004ff0c7984 */ /* 0x000e680008000c00 */
[----:B0-----:R-:W0:Y:S01]  /*1160*/  LDS.128 R4, [UR4+0x30] ;  /* 0x00003004ff047984 */ /* 0x001e220008000c00 */
        /* <DEDUP_REMOVED lines=70> */
[----:B------:R-:W0:Y:S01]  /*15d0*/  LDS.64 R4, [UR4+0xb0] ;  /* 0x0000b004ff047984 */ /* 0x000e220008000a00 */
        /* <DEDUP_REMOVED lines=8> */
[----:B------:R-:W-:-:S04]  /*1660*/  ISETP.GT.U32.AND P1, PT, R2, 0x260, PT ;  /* 0x000002600200780c */ /* 0x000fc80003f24070 */
[----:B0-----:R-:W-:-:S10]  /*1670*/  DADD R4, R4, R6 ;  /* 0x0000000004047229 */ /* 0x001fd40000000006 */
[----:B------:R-:W-:Y:S02]  /*1680*/  FSEL R8, R4, R6, P1 ;  /* 0x0000000604087208 */ /* 0x000fe40000800000 */
[----:B------:R-:W-:Y:S01]  /*1690*/  FSEL R9, R5, R7, P1 ;  /* 0x0000000705097208 */ /* 0x000fe20000800000 */
[----:B------:R-:W-:Y:S06]  /*16a0*/  BRA `(.L_x_166) ;  /* 0x00000010008c7947 */ /* 0x000fec0003800000 */
.L_x_152:
[----:B------:R-:W0:Y:S01]  /*16b0*/  S2R R0, SR_TID.X ;  /* 0x0000000000007919 */ /* 0x000e220000002100 */
[----:B------:R-:W1:Y:S02]  /*16c0*/  LDCU.64 UR4, c[0x0][0x380] ;  /* 0x00007000ff0477ac */ /* 0x000e640008000a00 */
[----:B-1----:R-:W-:Y:S02]  /*16d0*/  IMAD.U32 R6, RZ, RZ, UR4 ;  /* 0x00000004ff067e24 */ /* 0x002fe4000f8e00ff */
[----:B------:R-:W-:Y:S02]  /*16e0*/  IMAD.U32 R7, RZ, RZ, UR5 ;  /* 0x00000005ff077e24 */ /* 0x000fe4000f8e00ff */
[----:B0-----:R-:W-:-:S05]  /*16f0*/  IMAD.WIDE.U32 R20, R0, 0x8, R6 ;  /* 0x0000000800147825 */ /* 0x001fca00078e0006 */
        /* <DEDUP_REMOVED lines=8> */
[----:B------:R-:W-:Y:S01]  /*1780*/  VIADD R3, R2, 0xffffec00 ;  /* 0xffffec0002037836 */ /* 0x000fe20000000000 */
[----:B------:R-:W-:-:S04]  /*1790*/  UMOV UR4, 0x1400 ;  /* 0x0000140000047882 */ /* 0x000fc80000000000 */
[----:B------:R-:W-:Y:S01]  /*17a0*/  ISETP.GE.U32.AND P0, PT, R3, 0x1400, PT ;  /* 0x000014000300780c */ /* 0x000fe20003f06070 */
        /* <DEDUP_REMOVED lines=8> */
[----:B------:R-:W0:Y:S01]  /*1830*/  LDC R2, c[0x0][0x390] ;  /* 0x0000e400ff027b82 */ /* 0x000e220000000800 */
[----:B------:R-:W-:-:S07]  /*1840*/  UMOV UR4, 0x1400 ;  /* 0x0000140000047882 */ /* 0x000fce0000000000 */
[----:B------:R-:W1:Y:S02]  /*1850*/  LDC.64 R6, c[0x0][0x380] ;  /* 0x0000e000ff067b82 */ /* 0x000e640000000a00 */
.L_x_169:
[----:B------:R-:W-:-:S04]  /*1860*/  VIADD R9, R0, UR4 ;  /* 0x0000000400097c36 */ /* 0x000fc80008000000 */
[----:B-1----:R-:W-:-:S05]  /*1870*/  IMAD.WIDE.U32 R8, R9, 0x8, R6 ;  /* 0x0000000809087825 */ /* 0x002fca00078e0006 */
        /* <DEDUP_REMOVED lines=8> */
[----:B--2---:R-:W-:-:S08]  /*1900*/  DADD R10, R10, R38 ;  /* 0x000000000a0a7229 */ /* 0x004fd00000000026 */
[----:B---3--:R-:W-:Y:S01]  /*1910*/  DADD R10, R12, R10 ;  /* 0x000000000c0a7229 */ /* 0x008fe2000000000a */
[----:B0-----:R-:W-:-:S05]  /*1920*/  VIADD R12, R2, -UR4 ;  /* 0x80000004020c7c36 */ /* 0x001fca0008000000 */
[----:B------:R-:W-:Y:S02]  /*1930*/  ISETP.GE.U32.AND P0, PT, R12, 0x1400, PT ;  /* 0x000014000c00780c */ /* 0x000fe40003f06070 */
[----:B----4-:R-:W-:-:S08]  /*1940*/  DADD R10, R14, R10 ;  /* 0x000000000e0a7229 */ /* 0x010fd0000000000a */
[----:B-----5:R-:W-:-:S08]  /*1950*/  DADD R10, R16, R10 ;  /* 0x00000000100a7229 */ /* 0x020fd0000000000a */
[----:B------:R-:W-:-:S08]  /*1960*/  DADD R10, R18, R10 ;  /* 0x00000000120a7229 */ /* 0x000fd0000000000a */
[----:B------:R-:W-:-:S08]  /*1970*/  DADD R10, R20, R10 ;  /* 0x00000000140a7229 */ /* 0x000fd0000000000a */
[----:B------:R-:W-:-:S08]  /*1980*/  DADD R10, R22, R10 ;  /* 0x00000000160a7229 */ /* 0x000fd0000000000a */
[----:B------:R-:W-:Y:S01]  /*1990*/  DADD R38, R4, R10 ;  /* 0x0000000004267229 */ /* 0x000fe2000000000a */
[----:B------:R-:W-:Y:S10]  /*19a0*/  @!P0 BRA `(.L_x_168) ;  /* 0x0000000800a48947 */ /* 0x000ff40003800000 */
[----:B------:R-:W-:-:S06]  /*19b0*/  UIADD3 UR4, UPT, UPT, UR4, 0x1400, URZ ;  /* 0x0000140004047890 */ /* 0x000fcc000fffe0ff */
[----:B------:R-:W-:-:S13]  /*19c0*/  ISETP.LT.U32.AND P0, PT, R3, UR4, PT ;  /* 0x0000000403007c0c */ /* 0x000fda000bf01070 */
[----:B------:R-:W-:Y:S05]  /*19d0*/  @!P0 BRA `(.L_x_169) ;  /* 0xfffffffc00a08947 */ /* 0x000fea000383ffff */
.L_x_167:
[----:B------:R-:W-:Y:S01]  /*19e0*/  VIADD R3, R2, -UR4 ;  /* 0x8000000402037c36 */ /* 0x000fe20008000000 */
[----:B------:R-:W-:Y:S04]  /*19f0*/  BSSY.RECONVERGENT B1, `(.L_x_168) ;  /* 0x00000a4000017945 */ /* 0x000fe80003800200 */
[----:B------:R-:W-:-:S04]  /*1a00*/  ISETP.GE.AND P0, PT, R0, R3, PT ;  /* 0x000000030000720c */ /* 0x000fc80003f06270 */
[----:B------:R-:W-:-:S13]  /*1a10*/  ISETP.LE.U32.OR P0, PT, R2, UR4, P0 ;  /* 0x0000000402007c0c */ /* 0x000fda0008703470 */
[----:B------:R-:W-:Y:S05]  /*1a20*/  @P0 BRA `(.L_x_170) ;  /* 0x0000000800800947 */ /* 0x000fea0003800000 */
[----:B------:R-:W-:Y:S01]  /*1a30*/  LOP3.LUT R3, RZ, R0, RZ, 0x33, !PT ;  /* 0x00000000ff037212 */ /* 0x000fe200078e33ff */
[----:B------:R-:W-:Y:S03]  /*1a40*/  BSSY.RECONVERGENT B2, `(.L_x_171) ;  /* 0x0000053000027945 */ /* 0x000fe60003800200 */
[----:B------:R-:W-:-:S04]  /*1a50*/  IADD3 R3, PT, PT, R2, -UR4, R3 ;  /* 0x8000000402037c10 */ /* 0x000fc8000fffe003 */
[C---:B------:R-:W-:Y:S01]  /*1a60*/  ISETP.GE.U32.AND P0, PT, R3.reuse, 0x2580, PT ;  /* 0x000025800300780c */ /* 0x040fe20003f06070 */
[----:B------:R-:W-:-:S05]  /*1a70*/  IMAD.HI.U32 R2, R3, -0x33333333, RZ ;  /* 0xcccccccd03027827 */ /* 0x000fca00078e00ff */
[----:B------:R-:W-:Y:S01]  /*1a80*/  LEA.HI R3, R2, 0x1, RZ, 0x17 ;  /* 0x0000000102037811 */ /* 0x000fe200078fb8ff */
[----:B------:R-:W-:-:S03]  /*1a90*/  IMAD.MOV.U32 R2, RZ, RZ, R0 ;  /* 0x000000ffff027224 */ /* 0x000fc600078e0000 */
[----:B------:R-:W-:-:S03]  /*1aa0*/  LOP3.LUT R4, R3, 0xf, RZ, 0xc0, !PT ;  /* 0x0000000f03047812 */ /* 0x000fc600078ec0ff */
[----:B------:R-:W-:Y:S05]  /*1ab0*/  @!P0 BRA `(.L_x_172) ;  /* 0x00000004002c8947 */ /* 0x000fea0003800000 */
[----:B------:R-:W-:Y:S01]  /*1ac0*/  LOP3.LUT R42, R3, 0xfffff0, RZ, 0xc0, !PT ;  /* 0x00fffff0032a7812 */ /* 0x000fe200078ec0ff */
[----:B------:R-:W-:Y:S01]  /*1ad0*/  BSSY.RECONVERGENT B3, `(.L_x_173) ;  /* 0x0000048000037945 */ /* 0x000fe20003800200 */
[C---:B------:R-:W-:Y:S01]  /*1ae0*/  LOP3.LUT R2, R0.reuse, 0x1400, RZ, 0xfc, !PT ;  /* 0x0000140000027812 */ /* 0x040fe200078efcff */
[----:B------:R-:W-:Y:S02]  /*1af0*/  VIADD R5, R0, UR4 ;  /* 0x0000000400057c36 */ /* 0x000fe40008000000 */
[----:B------:R-:W-:-:S07]  /*1b00*/  IMAD.MOV R42, RZ, RZ, -R42 ;  /* 0x000000ffff2a7224 */ /* 0x000fce00078e0a2a */
.L_x_174:
        /* <DEDUP_REMOVED lines=68> */
[----:B------:R-:W-:Y:S05]  /*1f50*/  BSYNC.RECONVERGENT B3 ;  /* 0x0000000000037941 */ /* 0x000fea0003800200 */
.L_x_173:
[----:B------:R-:W-:-:S07]  /*1f60*/  VIADD R2, R2, 0xffffec00 ;  /* 0xffffec0002027836 */ /* 0x000fce0000000000 */
.L_x_172:
[----:B------:R-:W-:Y:S05]  /*1f70*/  BSYNC.RECONVERGENT B2 ;  /* 0x0000000000027941 */ /* 0x000fea0003800200 */
.L_x_171:
        /* <DEDUP_REMOVED lines=40> */
.L_x_176:
[----:B------:R-:W-:Y:S05]  /*2200*/  BSYNC.RECONVERGENT B2 ;  /* 0x0000000000027941 */ /* 0x000fea0003800200 */
.L_x_175:
        /* <DEDUP_REMOVED lines=23> */
.L_x_178:
[----:B------:R-:W-:Y:S05]  /*2380*/  BSYNC.RECONVERGENT B2 ;  /* 0x0000000000027941 */ /* 0x000fea0003800200 */
.L_x_177:
[----:B------:R-:W-:Y:S05]  /*2390*/  @!P1 BRA `(.L_x_170) ;  /* 0x0000000000249947 */ /* 0x000fea0003800000 */
[----:B------:R-:W-:Y:S02]  /*23a0*/  VIADD R5, R2, UR4 ;  /* 0x0000000402057c36 */ /* 0x000fe40008000000 */
[----:B------:R-:W-:-:S07]  /*23b0*/  IMAD.MOV R4, RZ, RZ, -R3 ;  /* 0x000000ffff047224 */ /* 0x000fce00078e0a03 */
.L_x_179:
[----:B------:R-:W-:-:S06]  /*23c0*/  IMAD.WIDE.U32 R2, R5, 0x8, R6 ;  /* 0x0000000805027825 */ /* 0x000fcc00078e0006 */
[----:B------:R-:W2:Y:S01]  /*23d0*/  LDG.E.64 R2, desc[UR6][R2.64] ;  /* 0x0000000602027981 */ /* 0x000ea2000c1e1b00 */
[----:B------:R-:W-:Y:S02]  /*23e0*/  VIADD R4, R4, 0x1 ;  /* 0x0000000104047836 */ /* 0x000fe40000000000 */
[----:B------:R-:W-:-:S03]  /*23f0*/  VIADD R5, R5, 0x280 ;  /* 0x0000028005057836 */ /* 0x000fc60000000000 */
[----:B------:R-:W-:Y:S01]  /*2400*/  ISETP.NE.AND P0, PT, R4, RZ, PT ;  /* 0x000000ff0400720c */ /* 0x000fe20003f05270 */
[----:B--2---:R-:W-:-:S12]  /*2410*/  DADD R38, R2, R38 ;  /* 0x0000000002267229 */ /* 0x004fd80000000026 */
[----:B------:R-:W-:Y:S05]  /*2420*/  @P0 BRA `(.L_x_179) ;  /* 0xfffffffc00e40947 */ /* 0x000fea000383ffff */
.L_x_170:
[----:B------:R-:W-:Y:S05]  /*2430*/  BSYNC.RECONVERGENT B1 ;  /* 0x0000000000017941 */ /* 0x000fea0003800200 */
.L_x_168:
        /* <DEDUP_REMOVED lines=49> */
[----:B------:R-:W0:Y:S05]  /*2750*/  LDS.128 R8, [UR4+0x50] ;  /* 0x00005004ff087984 */ /* 0x000e2a0008000c00 */
[----:B------:R-:W-:-:S08]  /*2760*/  DADD R12, R12, R14 ;  /* 0x000000000c0c7229 */ /* 0x000fd0000000000e */
[----:B-1----:R-:W-:-:S08]  /*2770*/  DADD R12, R12, R16 ;  /* 0x000000000c0c7229 */ /* 0x002fd00000000010 */
[----:B------:R-:W-:Y:S02]  /*2780*/  DADD R18, R12, R18 ;  /* 0x000000000c127229 */ /* 0x000fe40000000012 */
[----:B------:R-:W1:Y:S06]  /*2790*/  LDS.128 R12, [UR4+0x60] ;  /* 0x00006004ff0c7984 */ /* 0x000e6c0008000c00 */
        /* <DEDUP_REMOVED lines=12> */
[----:B0-----:R-:W-:Y:S01]  /*2860*/  DADD R2, R2, R8 ;  /* 0x0000000002027229 */ /* 0x001fe20000000008 */
[----:B------:R-:W0:Y:S07]  /*2870*/  LDS.64 R8, [UR4+0xb0] ;  /* 0x0000b004ff087984 */ /* 0x000e2e0008000a00 */
[----:B------:R-:W-:-:S08]  /*2880*/  DADD R2, R2, R10 ;  /* 0x0000000002027229 */ /* 0x000fd0000000000a */
[----:B-1----:R-:W-:-:S08]  /*2890*/  DADD R2, R2, R12 ;  /* 0x0000000002027229 */ /* 0x002fd0000000000c */
[----:B------:R-:W-:-:S08]  /*28a0*/  DADD R2, R2, R14 ;  /* 0x0000000002027229 */ /* 0x000fd0000000000e */
[----:B--2---:R-:W-:-:S08]  /*28b0*/  DADD R2, R2, R4 ;  /* 0x0000000002027229 */ /* 0x004fd00000000004 */
[----:B------:R-:W-:-:S08]  /*28c0*/  DADD R2, R2, R6 ;  /* 0x0000000002027229 */ /* 0x000fd00000000006 */
[----:B0-----:R-:W-:-:S11]  /*28d0*/  DADD R8, R2, R8 ;  /* 0x0000000002087229 */ /* 0x001fd60000000008 */
.L_x_166:
[----:B------:R-:W-:Y:S05]  /*28e0*/  BSYNC.RECONVERGENT B0 ;  /* 0x0000000000007941 */ /* 0x000fea0003800200 */
.L_x_151:
[----:B------:R-:W-:Y:S05]  /*28f0*/  @P0 EXIT ;  /* 0x000000000000094d */ /* 0x000fea0003800000 */
[----:B------:R-:W0:Y:S01]  /*2900*/  LDCU.64 UR4, c[0x0][0x398] ;  /* 0x00007300ff0477ac */ /* 0x000e220008000a00 */
[----:B--2---:R-:W2:Y:S01]  /*2910*/  LDC.64 R2, c[0x0][0x388] ;  /* 0x0000e200ff027b82 */ /* 0x004ea20000000a00 */
[----:B0-----:R-:W-:-:S07]  /*2920*/  DADD R8, R8, UR4 ;  /* 0x0000000408087e29 */ /* 0x001fce0008000000 */
[----:B--2---:R-:W-:Y:S01]  /*2930*/  STG.E.64 desc[UR6][R2.64], R8 ;  /* 0x0000000802007986 */ /* 0x004fe2000c101b06 */
[----:B------:R-:W-:Y:S05]  /*2940*/  EXIT ;  /* 0x000000000000794d */ /* 0x000fea0003800000 */
.L_x_180:
        /* <DEDUP_REMOVED lines=11> */
.L_x_459:


//--------------------- .text._ZN3cub18CUB_300001_SM_10006detail9transform16transform_kernelINS2_10policy_hubILb1EN4cuda3std3__45tupleIJN6thrust24THRUST_300001_SM_1000_NS6detail15normal_iteratorINSA_10device_ptrIdEEEEEEEE10policy1000El8varianceSF_JPdEEEvT0_iT1_T2_DpNS2_10kernel_argIT3_EE --------------------------
	.section	.text._ZN3cub18CUB_300001_SM_10006detail9transform16transform_kernelINS2_10policy_hubILb1EN4cuda3std3__45tupleIJN6thrust24THRUST_300001_SM_1000_NS6detail15normal_iteratorINSA_10device_ptrIdEEEEEEEE10policy1000El8varianceSF_JPdEEEvT0_iT1_T2_DpNS2_10kernel_argIT3_EE,"ax",@progbits
	.align	128
        .global         _ZN3cub18CUB_300001_SM_10006detail9transform16transform_kernelINS2_10policy_hubILb1EN4cuda3std3__45tupleIJN6thrust24THRUST_300001_SM_1000_NS6detail15normal_iteratorINSA_10device_ptrIdEEEEEEEE10policy1000El8varianceSF_JPdEEEvT0_iT1_T2_DpNS2_10kernel_argIT3_EE
        .type           _ZN3cub18CUB_300001_SM_10006detail9transform16transform_kernelINS2_10policy_hubILb1EN4cuda3std3__45tupleIJN6thrust24THRUST_300001_SM_1000_NS6detail15normal_iteratorINSA_10device_ptrIdEEEEEEEE10policy1000El8varianceSF_JPdEEEvT0_iT1_T2_DpNS2_10kernel_argIT3_EE,@function
        .size           _ZN3cub18CUB_300001_SM_10006detail9transform16transform_kernelINS2_10policy_hubILb1EN4cuda3std3__45tupleIJN6thrust24THRUST_300001_SM_1000_NS6detail15normal_iteratorINSA_10device_ptrIdEEEEEEEE10policy1000El8varianceSF_JPdEEEvT0_iT1_T2_DpNS2_10kernel_argIT3_EE,(.L_x_450 - _ZN3cub18CUB_300001_SM_10006detail9transform16transform_kernelINS2_10policy_hubILb1EN4cuda3std3__45tupleIJN6thrust24THRUST_300001_SM_1000_NS6detail15normal_iteratorINSA_10device_ptrIdEEEEEEEE10policy1000El8varianceSF_JPdEEEvT0_iT1_T2_DpNS2_10kernel_argIT3_EE)
        .other          _ZN3cub18CUB_300001_SM_10006detail9transform16transform_kernelINS2_10policy_hubILb1EN4cuda3std3__45tupleIJN6thrust24THRUST_300001_SM_1000_NS6detail15normal_iteratorINSA_10device_ptrIdEEEEEEEE10policy1000El8varianceSF_JPdEEEvT0_iT1_T2_DpNS2_10kernel_argIT3_EE,@"STO_CUDA_ENTRY STV_DEFAULT"
_ZN3cub18CUB_300001_SM_10006detail9transform16transform_kernelINS2_10policy_hubILb1EN4cuda3std3__45tupleIJN6thrust24THRUST_300001_SM_1000_NS6detail15normal_iteratorINSA_10device_ptrIdEEEEEEEE10policy1000El8varianceSF_JPdEEEvT0_iT1_T2_DpNS2_10kernel_argIT3_EE:
.text._ZN3cub18CUB_300001_SM_10006detail9transform16transform_kernelINS2_10policy_hubILb1EN4cuda3std3__45tupleIJN6thrust24THRUST_300001_SM_1000_NS6detail15normal_iteratorINSA_10device_ptrIdEEEEEEEE10policy1000El8varianceSF_JPdEEEvT0_iT1_T2_DpNS2_10kernel_argIT3_EE:
[----:B------:R-:W-:Y:S01]  /*0000*/  LDC R1, c[0x0][0x37c] ;  /* 0x0000df00ff017b82 */ /* 0x000fe20000000800 */
[----:B------:R-:W0:Y:S07]  /*0010*/  LDCU UR18, c[0x0][0x388] ;  /* 0x00007100ff1277ac */ /* 0x000e2e0008000800 */
[----:B------:R-:W1:Y:S01]  /*0020*/  S2UR UR6, SR_CTAID.X ;  /* 0x00000000000679c3 */ /* 0x000e620000002500 */
[----:B------:R-:W2:Y:S01]  /*0030*/  S2R R2, SR_TID.X ;  /* 0x0000000000027919 */ /* 0x000ea20000002100 */
[----:B------:R-:W-:Y:S01]  /*0040*/  BSSY.RECONVERGENT B0, `(.L_x_181) ;  /* 0x000001c000007945 */ /* 0x000fe20003800200 */
[----:B------:R-:W3:Y:S01]  /*0050*/  LDCU.64 UR10, c[0x0][0x380] ;  /* 0x00007000ff0a77ac */ /* 0x000ee20008000a00 */
[----:B0-----:R-:W-:-:S04]  /*0060*/  USHF.L.U32 UR16, UR18, 0x7, URZ ;  /* 0x0000000712107899 */ /* 0x001fc800080006ff */
[----:B------:R-:W-:Y:S02]  /*0070*/  USHF.R.S32.HI UR7, URZ, 0x1f, UR16 ;  /* 0x0000001fff077899 */ /* 0x000fe40008011410 */
[----:B-1----:R-:W-:Y:S02]  /*0080*/  UIMAD.WIDE.U32 UR4, UR16, UR6, URZ ;  /* 0x00000006100472a5 */ /* 0x002fe4000f8e00ff */
[----:B------:R-:W-:Y:S02]  /*0090*/  UIMAD UR9, UR7, UR6, URZ ;  /* 0x00000006070972a4 */ /* 0x000fe4000f8e02ff */
[----:B---3--:R-:W-:Y:S02]  /*00a0*/  UIADD3 UR8, UP1, UPT, -UR4, UR10, URZ ;  /* 0x0000000a04087290 */ /* 0x008fe4000ff3e1ff */
[----:B------:R-:W-:Y:S02]  /*00b0*/  UIADD3 UR9, UPT, UPT, UR5, UR9, URZ ;  /* 0x0000000905097290 */ /* 0x000fe4000fffe0ff */
[----:B------:R-:W-:Y:S01]  /*00c0*/  UISETP.LT.U32.AND UP0, UPT, UR8, UR16, UPT ;  /* 0x000000100800728c */ /* 0x000fe2000bf01070 */
[----:B--2---:R-:W-:Y:S01]  /*00d0*/  IMAD.SHL.U32 R0, R2, 0x80, RZ ;  /* 0x0000008002007824 */ /* 0x004fe200078e00ff */
[----:B------:R-:W-:-:S04]  /*00e0*/  UIADD3.X UR6, UPT, UPT, ~UR9, UR11, URZ, UP1, !UPT ;  /* 0x0000000b09067290 */ /* 0x000fc80008ffe5ff */
[----:B------:R-:W-:-:S04]  /*00f0*/  UISETP.LT.AND.EX UP0, UPT, UR6, UR7, UPT, UP0 ;  /* 0x000000070600728c */ /* 0x000fc8000bf01300 */
[----:B------:R-:W-:-:S04]  /*0100*/  USEL UR8, UR8, UR16, UP0 ;  /* 0x0000001008087287 */ /* 0x000fc80008000000 */
[----:B------:R-:W-:-:S06]  /*0110*/  USHF.L.U32 UR10, UR8, 0x3, URZ ;  /* 0x00000003080a7899 */ /* 0x000fcc00080006ff */
[----:B------:R-:W-:-:S13]  /*0120*/  ISETP.GE.AND P0, PT, R0, UR10, PT ;  /* 0x0000000a00007c0c */ /* 0x000fda000bf06270 */
[----:B------:R-:W-:Y:S05]  /*0130*/  @P0 BRA `(.L_x_182) ;  /* 0x0000000000300947 */ /* 0x000fea0003800000 */
[----:B------:R-:W0:Y:S02]  /*0140*/  LDCU.64 UR6, c[0x0][0x3a8] ;  /* 0x00007500ff0677ac */ /* 0x000e240008000a00 */
[----:B0-----:R-:W-:-:S04]  /*0150*/  ULEA UR6, UP0, UR4, UR6, 0x3 ;  /* 0x0000000604067291 */ /* 0x001fc8000f8018ff */
[----:B------:R-:W-:Y:S02]  /*0160*/  ULEA.HI.X UR7, UR4, UR7, UR9, 0x3, UP0 ;  /* 0x0000000704077291 */ /* 0x000fe400080f1c09 */
[----:B------:R-:W-:-:S04]  /*0170*/  IMAD.U32 R4, RZ, RZ, UR6 ;  /* 0x00000006ff047e24 */ /* 0x000fc8000f8e00ff */
[----:B------:R-:W-:Y:S02]  /*0180*/  IMAD.U32 R5, RZ, RZ, UR7 ;  /* 0x00000007ff057e24 */ /* 0x000fe4000f8e00ff */
[----:B------:R-:W-:-:S07]  /*0190*/  IMAD.WIDE.U32 R4, R2, 0x80, R4 ;  /* 0x0000008002047825 */ /* 0x000fce00078e0004 */
.L_x_183:
[----:B------:R-:W-:Y:S01]  /*01a0*/  VIADD R0, R0, 0x4000 ;  /* 0x0000400000007836 */ /* 0x000fe20000000000 */
[----:B------:R0:W-:Y:S04]  /*01b0*/  CCTL.E.PF2 [R4] ;  /* 0x000000000400798f */ /* 0x0001e80000800100 */
[----:B------:R-:W-:Y:S02]  /*01c0*/  ISETP.GE.AND P0, PT, R0, UR10, PT ;  /* 0x0000000a00007c0c */ /* 0x000fe4000bf06270 */
[----:B0-----:R-:W-:-:S05]  /*01d0*/  IADD3 R4, P1, PT, R4, 0x4000, RZ ;  /* 0x0000400004047810 */ /* 0x001fca0007f3e0ff */
[----:B------:R-:W-:-:S06]  /*01e0*/  IMAD.X R5, RZ, RZ, R5, P1 ;  /* 0x000000ffff057224 */ /* 0x000fcc00008e0605 */
[----:B------:R-:W-:Y:S05]  /*01f0*/  @!P0 BRA `(.L_x_183) ;  /* 0xfffffffc00e88947 */ /* 0x000fea000383ffff */
.L_x_182:
[----:B------:R-:W-:Y:S05]  /*0200*/  BSYNC.RECONVERGENT B0 ;  /* 0x0000000000007941 */ /* 0x000fea0003800200 */
.L_x_181:
[----:B------:R-:W0:Y:S01]  /*0210*/  LDCU.128 UR12, c[0x0][0x3a0] ;  /* 0x00007400ff0c77ac */ /* 0x000e220008000c00 */
[----:B------:R-:W-:Y:S02]  /*0220*/  USHF.L.U32 UR17, UR4, 0x3, URZ ;  /* 0x0000000304117899 */ /* 0x000fe400080006ff */
[----:B------:R-:W-:Y:S01]  /*0230*/  USHF.L.U64.HI UR6, UR4, 0x3, UR9 ;  /* 0x0000000304067899 */ /* 0x000fe20008010209 */
[----:B------:R-:W1:Y:S01]  /*0240*/  LDCU.64 UR10, c[0x0][0x358] ;  /* 0x00006b00ff0a77ac */ /* 0x000e620008000a00 */
[----:B0-----:R-:W-:Y:S02]  /*0250*/  UIADD3 UR7, UP0, UPT, UR17, UR14, URZ ;  /* 0x0000000e11077290 */ /* 0x001fe4000ff1e0ff */
[----:B------:R-:W-:Y:S02]  /*0260*/  UIADD3 UR4, UP1, UPT, UR17, UR12, URZ ;  /* 0x0000000c11047290 */ /* 0x000fe4000ff3e0ff */
[----:B------:R-:W-:Y:S02]  /*0270*/  UIADD3.X UR9, UPT, UPT, UR6, UR15, URZ, UP0, !UPT ;  /* 0x0000000f06097290 */ /* 0x000fe400087fe4ff */
[----:B------:R-:W-:Y:S01]  /*0280*/  UISETP.NE.AND UP0, UPT, UR16, UR8, UPT ;  /* 0x000000081000728c */ /* 0x000fe2000bf05270 */
[----:B------:R-:W-:Y:S01]  /*0290*/  MOV R12, UR7 ;  /* 0x00000007000c7c02 */ /* 0x000fe20008000f00 */
[----:B------:R-:W-:-:S02]  /*02a0*/  UIADD3.X UR5, UPT, UPT, UR6, UR13, URZ, UP1, !UPT ;  /* 0x0000000d06057290 */ /* 0x000fc40008ffe4ff */
[----:B------:R-:W-:-:S05]  /*02b0*/  IMAD.U32 R13, RZ, RZ, UR9 ;  /* 0x00000009ff0d7e24 */ /* 0x000fca000f8e00ff */
[----:B-1----:R-:W-:Y:S05]  /*02c0*/  BRA.U !UP0, `(.L_x_184) ;  /* 0x0000001d08d87547 */ /* 0x002fea000b800000 */
[----:B------:R-:W-:-:S06]  /*02d0*/  UISETP.GE.AND UP0, UPT, UR18, 0x1, UPT ;  /* 0x000000011200788c */ /* 0x000fcc000bf06270 */
[----:B------:R-:W-:-:S13]  /*02e0*/  PLOP3.LUT P0, PT, PT, PT, UP0, 0x80, 0x8 ;  /* 0x000000000008781c */ /* 0x000fda0003f0f008 */
[----:B------:R-:W-:Y:S05]  /*02f0*/  @!P0 EXIT ;  /* 0x000000000000894d */ /* 0x000fea0003800000 */
[----:B------:R-:W0:Y:S01]  /*0300*/  LDCU UR6, c[0x0][0x390] ;  /* 0x00007200ff0677ac */ /* 0x000e220008000800 */
[----:B------:R-:W-:Y:S01]  /*0310*/  IMAD.MOV.U32 R5, RZ, RZ, RZ ;  /* 0x000000ffff057224 */ /* 0x000fe200078e00ff */
[----:B------:R-:W-:Y:S02]  /*0320*/  UISETP.GE.U32.AND UP0, UPT, UR18, 0x8, UPT ;  /* 0x000000081200788c */ /* 0x000fe4000bf06070 */
[----:B------:R-:W-:Y:S01]  /*0330*/  ULOP3.LUT UR7, UR18, 0x7, URZ, 0xc0, !UPT ;  /* 0x0000000712077892 */ /* 0x000fe2000f8ec0ff */
[----:B0-----:R-:W0:Y:S06]  /*0340*/  I2F.F64 R6, UR6 ;  /* 0x0000000600067d12 */ /* 0x001e2c0008201c00 */
[----:B------:R-:W-:Y:S05]  /*0350*/  BRA.U !UP0, `(.L_x_185) ;  /* 0x0000000d08dc7547 */ /* 0x000fea000b800000 */
[----:B------:R-:W-:Y:S01]  /*0360*/  ULOP3.LUT UR6, UR18, 0x7ffffff8, URZ, 0xc0, !UPT ;  /* 0x7ffffff812067892 */ /* 0x000fe2000f8ec0ff */
[----:B------:R-:W-:Y:S01]  /*0370*/  IMAD.MOV.U32 R8, RZ, RZ, RZ ;  /* 0x000000ffff087224 */ /* 0x000fe200078e00ff */
[----:B------:R-:W1:Y:S04]  /*0380*/  LDCU.64 UR12, c[0x0][0x398] ;  /* 0x00007300ff0c77ac */ /* 0x000e680008000a00 */
[----:B------:R-:W-:-:S07]  /*0390*/  IMAD.U32 R5, RZ, RZ, UR6 ;  /* 0x00000006ff057e24 */ /* 0x000fce000f8e00ff */
.L_x_218:
[C---:B------:R-:W-:Y:S01]  /*03a0*/  IMAD R11, R8.reuse, 0x80, R2 ;  /* 0x00000080080b7824 */ /* 0x040fe200078e0202 */
[----:B------:R-:W-:Y:S01]  /*03b0*/  IADD3 R8, PT, PT, R8, 0x8, RZ ;  /* 0x0000000808087810 */ /* 0x000fe20007ffe0ff */
[----:B------:R-:W-:Y:S03]  /*03c0*/  BSSY.RECONVERGENT B1, `(.L_x_186) ;  /* 0x0000021000017945 */ /* 0x000fe60003800200 */
[----:B------:R-:W-:Y:S02]  /*03d0*/  ISETP.GE.AND P0, PT, R11, UR8, PT ;  /* 0x000000080b007c0c */ /* 0x000fe4000bf06270 */
[----:B------:R-:W-:-:S11]  /*03e0*/  ISETP.NE.AND P1, PT, R8, R5, PT ;  /* 0x000000050800720c */ /* 0x000fd60003f25270 */
[----:B01234-:R-:W-:Y:S05]  /*03f0*/  @P0 BRA `(.L_x_187) ;  /* 0x0000000000740947 */ /* 0x01ffea0003800000 */
[----:B------:R-:W-:-:S06]  /*0400*/  IMAD.WIDE.U32 R14, R11, 0x8, R12 ;  /* 0x000000080b0e7825 */ /* 0x000fcc00078e000c */
[----:B------:R-:W1:Y:S01]  /*0410*/  LDG.E.64 R14, desc[UR10][R14.64] ;  /* 0x0000000a0e0e7981 */ /* 0x000e62000c1e1b00 */
[----:B0-----:R-:W0:Y:S01]  /*0420*/  MUFU.RCP64H R17, R7 ;  /* 0x0000000700117308 */ /* 0x001e220000001800 */
[----:B------:R-:W-:Y:S01]  /*0430*/  IMAD.MOV.U32 R16, RZ, RZ, 0x1 ;  /* 0x00000001ff107424 */ /* 0x000fe200078e00ff */
[----:B------:R-:W-:Y:S05]  /*0440*/  BSSY.RECONVERGENT B2, `(.L_x_188) ;  /* 0x0000015000027945 */ /* 0x000fea0003800200 */
[----:B0-----:R-:W-:-:S08]  /*0450*/  DFMA R18, -R6, R16, 1 ;  /* 0x3ff000000612742b */ /* 0x001fd00000000110 */
[----:B------:R-:W-:-:S08]  /*0460*/  DFMA R18, R18, R18, R18 ;  /* 0x000000121212722b */ /* 0x000fd00000000012 */
[----:B------:R-:W-:-:S08]  /*0470*/  DFMA R18, R16, R18, R16 ;  /* 0x000000121012722b */ /* 0x000fd00000000010 */
[----:B------:R-:W-:-:S08]  /*0480*/  DFMA R20, -R6, R18, 1 ;  /* 0x3ff000000614742b */ /* 0x000fd00000000112 */
[----:B------:R-:W-:Y:S02]  /*0490*/  DFMA R20, R18, R20, R18 ;  /* 0x000000141214722b */ /* 0x000fe40000000012 */
[----:B-1----:R-:W-:-:S08]  /*04a0*/  DADD R16, R14, -UR12 ;  /* 0x8000000c0e107e29 */ /* 0x002fd00008000000 */
[----:B------:R-:W-:-:S08]  /*04b0*/  DMUL R16, R16, R16 ;  /* 0x0000001010107228 */ /* 0x000fd00000000000 */
[----:B------:R-:W-:Y:S02]  /*04c0*/  DMUL R30, R16, R20 ;  /* 0x00000014101e7228 */ /* 0x000fe40000000000 */
[----:B------:R-:W-:-:S06]  /*04d0*/  FSETP.GEU.AND P2, PT, |R17|, 6.5827683646048100446e-37, PT ;  /* 0x036000001100780b */ /* 0x000fcc0003f4e200 */
[----:B------:R-:W-:-:S08]  /*04e0*/  DFMA R14, -R6, R30, R16 ;  /* 0x0000001e060e722b */ /* 0x000fd00000000110 */
[----:B------:R-:W-:-:S10]  /*04f0*/  DFMA R30, R20, R14, R30 ;  /* 0x0000000e141e722b */ /* 0x000fd4000000001e */
[----:B------:R-:W-:-:S05]  /*0500*/  FFMA R0, RZ, R7, R31 ;  /* 0x00000007ff007223 */ /* 0x000fca000000001f */
[----:B------:R-:W-:-:S13]  /*0510*/  FSETP.GT.AND P0, PT, |R0|, 1.469367938527859385e-39, PT ;  /* 0x001000000000780b */ /* 0x000fda0003f04200 */
[----:B------:R-:W-:Y:S05]  /*0520*/  @P0 BRA P2, `(.L_x_189) ;  /* 0x0000000000180947 */ /* 0x000fea0001000000 */
[----:B------:R-:W-:Y:S01]  /*0530*/  IMAD.MOV.U32 R20, RZ, RZ, R16 ;  /* 0x000000ffff147224 */ /* 0x000fe200078e0010 */
[----:B------:R-:W-:Y:S01]  /*0540*/  MOV R0, 0x590 ;  /* 0x0000059000007802 */ /* 0x000fe20000000f00 */
[----:B------:R-:W-:Y:S02]  /*0550*/  IMAD.MOV.U32 R21, RZ, RZ, R17 ;  /* 0x000000ffff157224 */ /* 0x000fe400078e0011 */
[----:B------:R-:W-:Y:S02]  /*0560*/  IMAD.MOV.U32 R18, RZ, RZ, R6 ;  /* 0x000000ffff127224 */ /* 0x000fe400078e0006 */
[----:B------:R-:W-:-:S07]  /*0570*/  IMAD.MOV.U32 R19, RZ, RZ, R7 ;  /* 0x000000ffff137224 */ /* 0x000fce00078e0007 */
[----:B------:R-:W-:Y:S05]  /*0580*/  CALL.REL.NOINC `($__internal_0_$__cuda_sm20_div_rn_f64_full) ;  /* 0x0000003400ec7944 */ /* 0x000fea0003c00000 */
.L_x_189:
[----:B------:R-:W-:Y:S05]  /*0590*/  BSYNC.RECONVERGENT B2 ;  /* 0x0000000000027941 */ /* 0x000fea0003800200 */
.L_x_188:
[----:B------:R-:W-:-:S05]  /*05a0*/  MOV R14, 0x8 ;  /* 0x00000008000e7802 */ /* 0x000fca0000000f00 */
[----:B------:R-:W-:-:S05]  /*05b0*/  IMAD.WIDE.U32 R14, R11, R14, UR4 ;  /* 0x000000040b0e7e25 */ /* 0x000fca000f8e000e */
[----:B------:R2:W-:Y:S02]  /*05c0*/  STG.E.64 desc[UR10][R14.64], R30 ;  /* 0x0000001e0e007986 */ /* 0x0005e4000c101b0a */
.L_x_187:
[----:B-1----:R-:W-:Y:S05]  /*05d0*/  BSYNC.RECONVERGENT B1 ;  /* 0x0000000000017941 */ /* 0x002fea0003800200 */
.L_x_186:
[----:B------:R-:W-:Y:S01]  /*05e0*/  VIADD R27, R11, 0x80 ;  /* 0x000000800b1b7836 */ /* 0x000fe20000000000 */
[----:B------:R-:W-:Y:S01]  /*05f0*/  BSSY.RECONVERGENT B1, `(.L_x_190) ;  /* 0x000001e000017945 */ /* 0x000fe20003800200 */
[----:B--2---:R-:W-:-:S03]  /*0600*/  IMAD.MOV.U32 R14, RZ, RZ, 0x8 ;  /* 0x00000008ff0e7424 */ /* 0x004fc600078e00ff */
[C---:B------:R-:W-:Y:S01]  /*0610*/  ISETP.GE.AND P0, PT, R27.reuse, UR8, PT ;  /* 0x000000081b007c0c */ /* 0x040fe2000bf06270 */
[----:B------:R-:W-:-:S04]  /*0620*/  IMAD.WIDE R14, R27, R14, UR4 ;  /* 0x000000041b0e7e25 */ /* 0x000fc8000f8e020e */
[----:B------:R-:W-:-:S08]  /*0630*/  IMAD.WIDE R26, R27, 0x8, R12 ;  /* 0x000000081b1a7825 */ /* 0x000fd000078e020c */
[----:B------:R-:W-:Y:S05]  /*0640*/  @P0 BRA `(.L_x_191) ;  /* 0x0000000000600947 */ /* 0x000fea0003800000 */
[----:B------:R-:W2:Y:S01]  /*0650*/  LDG.E.64 R16, desc[UR10][R26.64] ;  /* 0x0000000a1a107981 */ /* 0x000ea2000c1e1b00 */
        /* <DEDUP_REMOVED lines=8> */
[----:B--2---:R-:W-:-:S08]  /*06e0*/  DADD R16, R16, -UR12 ;  /* 0x8000000c10107e29 */ /* 0x004fd00008000000 */
        /* <DEDUP_REMOVED lines=10> */
[----:B------:R-:W-:-:S07]  /*0790*/  IMAD.MOV.U32 R19, RZ, RZ, R7 ;  /* 0x000000ffff137224 */ /* 0x000fce00078e0007 */
[----:B------:R-:W-:Y:S05]  /*07a0*/  CALL.REL.NOINC `($__internal_0_$__cuda_sm20_div_rn_f64_full) ;  /* 0x0000003400647944 */ /* 0x000fea0003c00000 */
.L_x_193:
[----:B------:R-:W-:Y:S05]  /*07b0*/  BSYNC.RECONVERGENT B2 ;  /* 0x0000000000027941 */ /* 0x000fea0003800200 */
.L_x_192:
[----:B------:R1:W-:Y:S02]  /*07c0*/  STG.E.64 desc[UR10][R14.64], R30 ;  /* 0x0000001e0e007986 */ /* 0x0003e4000c101b0a */
.L_x_191:
[----:B------:R-:W-:Y:S05]  /*07d0*/  BSYNC.RECONVERGENT B1 ;  /* 0x0000000000017941 */ /* 0x000fea0003800200 */
.L_x_190:
[----:B------:R-:W-:Y:S01]  /*07e0*/  IADD3 R0, PT, PT, R11, 0x100, RZ ;  /* 0x000001000b007810 */ /* 0x000fe20007ffe0ff */
[----:B------:R-:W-:Y:S03]  /*07f0*/  BSSY.RECONVERGENT B1, `(.L_x_194) ;  /* 0x000001b000017945 */ /* 0x000fe60003800200 */
[----:B------:R-:W-:-:S13]  /*0800*/  ISETP.GE.AND P0, PT, R0, UR8, PT ;  /* 0x0000000800007c0c */ /* 0x000fda000bf06270 */
        /* <DEDUP_REMOVED lines=12> */
[----:B-1----:R-:W-:Y:S02]  /*08d0*/  DMUL R30, R22, R20 ;  /* 0x00000014161e7228 */ /* 0x002fe40000000000 */
        /* <DEDUP_REMOVED lines=10> */
.L_x_197:
[----:B------:R-:W-:Y:S05]  /*0980*/  BSYNC.RECONVERGENT B2 ;  /* 0x0000000000027941 */ /* 0x000fea0003800200 */
.L_x_196:
[----:B------:R2:W-:Y:S02]  /*0990*/  STG.E.64 desc[UR10][R14.64+0x400], R30 ;  /* 0x0004001e0e007986 */ /* 0x0005e4000c101b0a */
.L_x_195:
[----:B------:R-:W-:Y:S05]  /*09a0*/  BSYNC.RECONVERGENT B1 ;  /* 0x0000000000017941 */ /* 0x000fea0003800200 */
.L_x_194:
[----:B------:R-:W-:Y:S01]  /*09b0*/  VIADD R0, R11, 0x180 ;  /* 0x000001800b007836 */ /* 0x000fe20000000000 */
[----:B------:R-:W-:Y:S04]  /*09c0*/  BSSY.RECONVERGENT B1, `(.L_x_198) ;  /* 0x000001b000017945 */ /* 0x000fe80003800200 */
[----:B------:R-:W-:-:S13]  /*09d0*/  ISETP.GE.AND P0, PT, R0, UR8, PT ;  /* 0x0000000800007c0c */ /* 0x000fda000bf06270 */
[----:B------:R-:W-:Y:S05]  /*09e0*/  @P0 BRA `(.L_x_199) ;  /* 0x0000000000600947 */ /* 0x000fea0003800000 */
[----:B------:R-:W3:Y:S01]  /*09f0*/  LDG.E.64 R16, desc[UR10][R26.64+0x800] ;  /* 0x0008000a1a107981 */ /* 0x000ee2000c1e1b00 */
        /* <DEDUP_REMOVED lines=8> */
[----:B---3--:R-:W-:-:S08]  /*0a80*/  DADD R16, R16, -UR12 ;  /* 0x8000000c10107e29 */ /* 0x008fd00008000000 */
[----:B------:R-:W-:-:S08]  /*0a90*/  DMUL R20, R16, R16 ;  /* 0x0000001010147228 */ /* 0x000fd00000000000 */
[----:B-12---:R-:W-:Y:S02]  /*0aa0*/  DMUL R30, R22, R20 ;  /* 0x00000014161e7228 */ /* 0x006fe40000000000 */
[----:B------:R-:W-:-:S06]  /*0ab0*/  FSETP.GEU.AND P2, PT, |R21|, 6.5827683646048100446e-37, PT ;  /* 0x036000001500780b */ /* 0x000fcc0003f4e200 */
[----:B------:R-:W-:-:S08]  /*0ac0*/  DFMA R16, -R6, R30, R20 ;  /* 0x0000001e0610722b */ /* 0x000fd00000000114 */
[----:B------:R-:W-:-:S10]  /*0ad0*/  DFMA R30, R22, R16, R30 ;  /* 0x00000010161e722b */ /* 0x000fd4000000001e */
[----:B------:R-:W-:-:S05]  /*0ae0*/  FFMA R0, RZ, R7, R31 ;  /* 0x00000007ff007223 */ /* 0x000fca000000001f */
[----:B------:R-:W-:-:S13]  /*0af0*/  FSETP.GT.AND P0, PT, |R0|, 1.469367938527859385e-39, PT ;  /* 0x001000000000780b */ /* 0x000fda0003f04200 */
[----:B------:R-:W-:Y:S05]  /*0b00*/  @P0 BRA P2, `(.L_x_201) ;  /* 0x0000000000100947 */ /* 0x000fea0001000000 */
[----:B------:R-:W-:Y:S01]  /*0b10*/  MOV R18, R6 ;  /* 0x0000000600127202 */ /* 0x000fe20000000f00 */
[----:B------:R-:W-:Y:S01]  /*0b20*/  IMAD.MOV.U32 R19, RZ, RZ, R7 ;  /* 0x000000ffff137224 */ /* 0x000fe200078e0007 */
[----:B------:R-:W-:-:S07]  /*0b30*/  MOV R0, 0xb50 ;  /* 0x00000b5000007802 */ /* 0x000fce0000000f00 */
[----:B------:R-:W-:Y:S05]  /*0b40*/  CALL.REL.NOINC `($__internal_0_$__cuda_sm20_div_rn_f64_full) ;  /* 0x00000030007c7944 */ /* 0x000fea0003c00000 */
.L_x_201:
[----:B------:R-:W-:Y:S05]  /*0b50*/  BSYNC.RECONVERGENT B2 ;  /* 0x0000000000027941 */ /* 0x000fea0003800200 */
.L_x_200:
[----:B------:R3:W-:Y:S02]  /*0b60*/  STG.E.64 desc[UR10][R14.64+0x800], R30 ;  /* 0x0008001e0e007986 */ /* 0x0007e4000c101b0a */
.L_x_199:
[----:B------:R-:W-:Y:S05]  /*0b70*/  BSYNC.RECONVERGENT B1 ;  /* 0x0000000000017941 */ /* 0x000fea0003800200 */
.L_x_198:
[----:B------:R-:W-:Y:S01]  /*0b80*/  VIADD R0, R11, 0x200 ;  /* 0x000002000b007836 */ /* 0x000fe20000000000 */
[----:B------:R-:W-:Y:S04]  /*0b90*/  BSSY.RECONVERGENT B1, `(.L_x_202) ;  /* 0x000001b000017945 */ /* 0x000fe80003800200 */
[----:B------:R-:W-:-:S13]  /*0ba0*/  ISETP.GE.AND P0, PT, R0, UR8, PT ;  /* 0x0000000800007c0c */ /* 0x000fda000bf06270 */
[----:B------:R-:W-:Y:S05]  /*0bb0*/  @P0 BRA `(.L_x_203) ;  /* 0x0000000000600947 */ /* 0x000fea0003800000 */
[----:B------:R-:W4:Y:S01]  /*0bc0*/  LDG.E.64 R16, desc[UR10][R26.64+0xc00] ;  /* 0x000c000a1a107981 */ /* 0x000f22000c1e1b00 */
        /* <DEDUP_REMOVED lines=8> */
[----:B----4-:R-:W-:-:S08]  /*0c50*/  DADD R16, R16, -UR12 ;  /* 0x8000000c10107e29 */ /* 0x010fd00008000000 */
[----:B------:R-:W-:-:S08]  /*0c60*/  DMUL R20, R16, R16 ;  /* 0x0000001010147228 */ /* 0x000fd00000000000 */
[----:B-123--:R-:W-:Y:S02]  /*0c70*/  DMUL R30, R22, R20 ;  /* 0x00000014161e7228 */ /* 0x00efe40000000000 */
        /* <DEDUP_REMOVED lines=10> */
.L_x_205:
[----:B------:R-:W-:Y:S05]  /*0d20*/  BSYNC.RECONVERGENT B2 ;  /* 0x0000000000027941 */ /* 0x000fea0003800200 */
.L_x_204:
[----:B------:R4:W-:Y:S02]  /*0d30*/  STG.E.64 desc[UR10][R14.64+0xc00], R30 ;  /* 0x000c001e0e007986 */ /* 0x0009e4000c101b0a */
.L_x_203:
[----:B------:R-:W-:Y:S05]  /*0d40*/  BSYNC.RECONVERGENT B1 ;  /* 0x0000000000017941 */ /* 0x000fea0003800200 */
.L_x_202:
[----:B------:R-:W-:Y:S01]  /*0d50*/  IADD3 R0, PT, PT, R11, 0x280, RZ ;  /* 0x000002800b007810 */ /* 0x000fe20007ffe0ff */
[----:B------:R-:W-:Y:S03]  /*0d60*/  BSSY.RECONVERGENT B1, `(.L_x_206) ;  /* 0x000001b000017945 */ /* 0x000fe60003800200 */
[----:B------:R-:W-:-:S13]  /*0d70*/  ISETP.GE.AND P0, PT, R0, UR8, PT ;  /* 0x0000000800007c0c */ /* 0x000fda000bf06270 */
[----:B------:R-:W-:Y:S05]  /*0d80*/  @P0 BRA `(.L_x_207) ;  /* 0x0000000000600947 */ /* 0x000fea0003800000 */
[----:B------:R-:W5:Y:S01]  /*0d90*/  LDG.E.64 R16, desc[UR10][R26.64+0x1000] ;  /* 0x0010000a1a107981 */ /* 0x000f62000c1e1b00 */
        /* <DEDUP_REMOVED lines=8> */
[----:B-----5:R-:W-:-:S08]  /*0e20*/  DADD R16, R16, -UR12 ;  /* 0x8000000c10107e29 */ /* 0x020fd00008000000 */
[----:B------:R-:W-:-:S08]  /*0e30*/  DMUL R20, R16, R16 ;  /* 0x0000001010147228 */ /* 0x000fd00000000000 */
[----:B-1234-:R-:W-:Y:S02]  /*0e40*/  DMUL R30, R22, R20 ;  /* 0x00000014161e7228 */ /* 0x01efe40000000000 */
        /* <DEDUP_REMOVED lines=10> */
.L_x_209:
[----:B------:R-:W-:Y:S05]  /*0ef0*/  BSYNC.RECONVERGENT B2 ;  /* 0x0000000000027941 */ /* 0x000fea0003800200 */
.L_x_208:
[----:B------:R0:W-:Y:S02]  /*0f00*/  STG.E.64 desc[UR10][R14.64+0x1000], R30 ;  /* 0x0010001e0e007986 */ /* 0x0001e4000c101b0a */
.L_x_207:
[----:B------:R-:W-:Y:S05]  /*0f10*/  BSYNC.RECONVERGENT B1 ;  /* 0x0000000000017941 */ /* 0x000fea0003800200 */
.L_x_206:
[----:B------:R-:W-:Y:S01]  /*0f20*/  VIADD R0, R11, 0x300 ;  /* 0x000003000b007836 */ /* 0x000fe20000000000 */
[----:B------:R-:W-:Y:S04]  /*0f30*/  BSSY.RECONVERGENT B1, `(.L_x_210) ;  /* 0x000001b000017945 */ /* 0x000fe80003800200 */
        /* <DEDUP_REMOVED lines=24> */
.L_x_213:
[----:B------:R-:W-:Y:S05]  /*10c0*/  BSYNC.RECONVERGENT B2 ;  /* 0x0000000000027941 */ /* 0x000fea0003800200 */
.L_x_212:
[----:B------:R0:W-:Y:S02]  /*10d0*/  STG.E.64 desc[UR10][R14.64+0x1400], R30 ;  /* 0x0014001e0e007986 */ /* 0x0001e4000c101b0a */
.L_x_211:
[----:B------:R-:W-:Y:S05]  /*10e0*/  BSYNC.RECONVERGENT B1 ;  /* 0x0000000000017941 */ /* 0x000fea0003800200 */
.L_x_210:
        /* <DEDUP_REMOVED lines=26> */
.L_x_217:
[----:B------:R-:W-:Y:S05]  /*1290*/  BSYNC.RECONVERGENT B2 ;  /* 0x0000000000027941 */ /* 0x000fea0003800200 */
.L_x_216:
[----:B------:R0:W-:Y:S02]  /*12a0*/  STG.E.64 desc[UR10][R14.64+0x1800], R30 ;  /* 0x0018001e0e007986 */ /* 0x0001e4000c101b0a */
.L_x_215:
[----:B------:R-:W-:Y:S05]  /*12b0*/  BSYNC.RECONVERGENT B1 ;  /* 0x0000000000017941 */ /* 0x000fea0003800200 */
.L_x_214:
[----:B------:R-:W-:Y:S05]  /*12c0*/  @P1 BRA `(.L_x_218) ;  /* 0xfffffff000341947 */ /* 0x000fea000383ffff */
.L_x_185:
[----:B------:R-:W-:-:S13]  /*12d0*/  ISETP.NE.AND P0, PT, RZ, UR7, PT ;  /* 0x00000007ff007c0c */ /* 0x000fda000bf05270 */
[----:B------:R-:W-:Y:S05]  /*12e0*/  @!P0 EXIT ;  /* 0x000000000000894d */ /* 0x000fea0003800000 */
[----:B------:R-:W5:Y:S01]  /*12f0*/  LDCU UR6, c[0x0][0x388] ;  /* 0x00007100ff0677ac */ /* 0x000f620008000800 */
[----:B------:R-:W-:Y:S02]  /*1300*/  UISETP.GE.U32.AND UP0, UPT, UR7, 0x4, UPT ;  /* 0x000000040700788c */ /* 0x000fe4000bf06070 */
[----:B-----5:R-:W-:-:S07]  /*1310*/  ULOP3.LUT UR6, UR6, 0x3, URZ, 0xc0, !UPT ;  /* 0x0000000306067892 */ /* 0x020fce000f8ec0ff */
[----:B------:R-:W-:Y:S05]  /*1320*/  BRA.U !UP0, `(.L_x_219) ;  /* 0x0000000908147547 */ /* 0x000fea000b800000 */
[----:B------:R-:W-:Y:S01]  /*1330*/  LEA R11, R5, R2, 0x7 ;  /* 0x00000002050b7211 */ /* 0x000fe200078e38ff */
[----:B------:R-:W-:Y:S03]  /*1340*/  BSSY.RECONVERGENT B1, `(.L_x_220) ;  /* 0x000001f000017945 */ /* 0x000fe60003800200 */
[----:B------:R-:W-:-:S13]  /*1350*/  ISETP.GE.AND P0, PT, R11, UR8, PT ;  /* 0x000000080b007c0c */ /* 0x000fda000bf06270 */
[----:B------:R-:W-:Y:S05]  /*1360*/  @P0 BRA `(.L_x_221) ;  /* 0x0000000000700947 */ /* 0x000fea0003800000 */
[----:B------:R-:W-:Y:S01]  /*1370*/  IMAD.WIDE R8, R11, 0x8, R12 ;  /* 0x000000080b087825 */ /* 0x000fe200078e020c */
[----:B01234-:R-:W0:Y:S01]  /*1380*/  MUFU.RCP64H R15, R7 ;  /* 0x00000007000f7308 */ /* 0x01fe220000001800 */
[----:B------:R-:W1:Y:S04]  /*1390*/  LDCU.64 UR12, c[0x0][0x398] ;  /* 0x00007300ff0c77ac */ /* 0x000e680008000a00 */
[----:B------:R-:W1:Y:S01]  /*13a0*/  LDG.E.64 R8, desc[UR10][R8.64] ;  /* 0x0000000a08087981 */ /* 0x000e62000c1e1b00 */
        /* <DEDUP_REMOVED lines=20> */
.L_x_223:
[----:B------:R-:W-:Y:S05]  /*14f0*/  BSYNC.RECONVERGENT B2 ;  /* 0x0000000000027941 */ /* 0x000fea0003800200 */
.L_x_222:
[----:B------:R-:W-:-:S04]  /*1500*/  IMAD.MOV.U32 R8, RZ, RZ, 0x8 ;  /* 0x00000008ff087424 */ /* 0x000fc800078e00ff */
[----:B------:R-:W-:-:S05]  /*1510*/  IMAD.WIDE R8, R11, R8, UR4 ;  /* 0x000000040b087e25 */ /* 0x000fca000f8e0208 */
[----:B------:R0:W-:Y:S02]  /*1520*/  STG.E.64 desc[UR10][R8.64], R30 ;  /* 0x0000001e08007986 */ /* 0x0001e4000c101b0a */
.L_x_221:
[----:B------:R-:W-:Y:S05]  /*1530*/  BSYNC.RECONVERGENT B1 ;  /* 0x0000000000017941 */ /* 0x000fea0003800200 */
.L_x_220:
[----:B01234-:R-:W-:Y:S01]  /*1540*/  VIADD R15, R11, 0x80 ;  /* 0x000000800b0f7836 */ /* 0x01ffe20000000000 */
[----:B------:R-:W-:Y:S04]  /*1550*/  BSSY.RECONVERGENT B1, `(.L_x_224) ;  /* 0x000001f000017945 */ /* 0x000fe80003800200 */
[----:B------:R-:W-:-:S13]  /*1560*/  ISETP.GE.AND P0, PT, R15, UR8, PT ;  /* 0x000000080f007c0c */ /* 0x000fda000bf06270 */
[----:B------:R-:W-:Y:S05]  /*1570*/  @P0 BRA `(.L_x_225) ;  /* 0x0000000000700947 */ /* 0x000fea0003800000 */
[----:B------:R-:W-:Y:S01]  /*1580*/  IMAD.WIDE R8, R15, 0x8, R12 ;  /* 0x000000080f087825 */ /* 0x000fe200078e020c */
[----:B------:R-:W0:Y:S01]  /*1590*/  MUFU.RCP64H R17, R7 ;  /* 0x0000000700117308 */ /* 0x000e220000001800 */
[----:B------:R-:W-:Y:S01]  /*15a0*/  MOV R16, 0x1 ;  /* 0x0000000100107802 */ /* 0x000fe20000000f00 */
[----:B------:R-:W1:Y:S03]  /*15b0*/  LDCU.64 UR12, c[0x0][0x398] ;  /* 0x00007300ff0c77ac */ /* 0x000e660008000a00 */
[----:B------:R-:W1:Y:S01]  /*15c0*/  LDG.E.64 R8, desc[UR10][R8.64] ;  /* 0x0000000a08087981 */ /* 0x000e62000c1e1b00 */
[----:B------:R-:W-:Y:S01]  /*15d0*/  BSSY.RECONVERGENT B2, `(.L_x_226) ;  /* 0x0000013000027945 */ /* 0x000fe20003800200 */
        /* <DEDUP_REMOVED lines=18> */
.L_x_227:
[----:B------:R-:W-:Y:S05]  /*1700*/  BSYNC.RECONVERGENT B2 ;  /* 0x0000000000027941 */ /* 0x000fea0003800200 */
.L_x_226:
[----:B------:R-:W-:-:S04]  /*1710*/  IMAD.MOV.U32 R8, RZ, RZ, 0x8 ;  /* 0x00000008ff087424 */ /* 0x000fc800078e00ff */
[----:B------:R-:W-:-:S05]  /*1720*/  IMAD.WIDE R8, R15, R8, UR4 ;  /* 0x000000040f087e25 */ /* 0x000fca000f8e0208 */
[----:B------:R0:W-:Y:S02]  /*1730*/  STG.E.64 desc[UR10][R8.64], R30 ;  /* 0x0000001e08007986 */ /* 0x0001e4000c101b0a */
.L_x_225:
[----:B------:R-:W-:Y:S05]  /*1740*/  BSYNC.RECONVERGENT B1 ;  /* 0x0000000000017941 */ /* 0x000fea0003800200 */
.L_x_224:
[----:B------:R-:W-:Y:S01]  /*1750*/  VIADD R15, R11, 0x100 ;  /* 0x000001000b0f7836 */ /* 0x000fe20000000000 */
[----:B------:R-:W-:Y:S04]  /*1760*/  BSSY.RECONVERGENT B1, `(.L_x_228) ;  /* 0x000001f000017945 */ /* 0x000fe80003800200 */
[----:B------:R-:W-:-:S13]  /*1770*/  ISETP.GE.AND P0, PT, R15, UR8, PT ;  /* 0x000000080f007c0c */ /* 0x000fda000bf06270 */
[----:B------:R-:W-:Y:S05]  /*1780*/  @P0 BRA `(.L_x_229) ;  /* 0x0000000000700947 */ /* 0x000fea0003800000 */
[----:B0-----:R-:W-:Y:S01]  /*1790*/  IMAD.WIDE R8, R15, 0x8, R12 ;  /* 0x000000080f087825 */ /* 0x001fe200078e020c */
[----:B------:R-:W0:Y:S01]  /*17a0*/  MUFU.RCP64H R17, R7 ;  /* 0x0000000700117308 */ /* 0x000e220000001800 */
        /* <DEDUP_REMOVED lines=22> */
.L_x_231:
[----:B------:R-:W-:Y:S05]  /*1910*/  BSYNC.RECONVERGENT B2 ;  /* 0x0000000000027941 */ /* 0x000fea0003800200 */
.L_x_230:
[----:B------:R-:W-:-:S04]  /*1920*/  IMAD.MOV.U32 R8, RZ, RZ, 0x8 ;  /* 0x00000008ff087424 */ /* 0x000fc800078e00ff */
[----:B------:R-:W-:-:S05]  /*1930*/  IMAD.WIDE R8, R15, R8, UR4 ;  /* 0x000000040f087e25 */ /* 0x000fca000f8e0208 */
[----:B------:R1:W-:Y:S02]  /*1940*/  STG.E.64 desc[UR10][R8.64], R30 ;  /* 0x0000001e08007986 */ /* 0x0003e4000c101b0a */
.L_x_229:
[----:B------:R-:W-:Y:S05]  /*1950*/  BSYNC.RECONVERGENT B1 ;  /* 0x0000000000017941 */ /* 0x000fea0003800200 */
.L_x_228:
[----:B------:R-:W-:Y:S01]  /*1960*/  VIADD R11, R11, 0x180 ;  /* 0x000001800b0b7836 */ /* 0x000fe20000000000 */
[----:B------:R-:W-:Y:S04]  /*1970*/  BSSY.RECONVERGENT B1, `(.L_x_232) ;  /* 0x000001f000017945 */ /* 0x000fe80003800200 */
[----:B------:R-:W-:-:S13]  /*1980*/  ISETP.GE.AND P0, PT, R11, UR8, PT ;  /* 0x000000080b007c0c */ /* 0x000fda000bf06270 */
[----:B------:R-:W-:Y:S05]  /*1990*/  @P0 BRA `(.L_x_233) ;  /* 0x0000000000700947 */ /* 0x000fea0003800000 */
[----:B01----:R-:W-:Y:S01]  /*19a0*/  IMAD.WIDE R8, R11, 0x8, R12 ;  /* 0x000000080b087825 */ /* 0x003fe200078e020c */
        /* <DEDUP_REMOVED lines=20> */
[----:B------:R-:W-:Y:S02]  /*1af0*/  MOV R19, R7 ;  /* 0x0000000700137202 */ /* 0x000fe40000000f00 */
[----:B------:R-:W-:-:S07]  /*1b00*/  MOV R0, 0x1b20 ;  /* 0x00001b2000007802 */ /* 0x000fce0000000f00 */
[----:B------:R-:W-:Y:S05]  /*1b10*/  CALL.REL.NOINC `($__internal_0_$__cuda_sm20_div_rn_f64_full) ;  /* 0x0000002000887944 */ /* 0x000fea0003c00000 */
.L_x_235:
[----:B------:R-:W-:Y:S05]  /*1b20*/  BSYNC.RECONVERGENT B2 ;  /* 0x0000000000027941 */ /* 0x000fea0003800200 */
.L_x_234:
[----:B------:R-:W-:-:S04]  /*1b30*/  IMAD.MOV.U32 R8, RZ, RZ, 0x8 ;  /* 0x00000008ff087424 */ /* 0x000fc800078e00ff */
[----:B------:R-:W-:-:S05]  /*1b40*/  IMAD.WIDE R8, R11, R8, UR4 ;  /* 0x000000040b087e25 */ /* 0x000fca000f8e0208 */
[----:B------:R2:W-:Y:S02]  /*1b50*/  STG.E.64 desc[UR10][R8.64], R30 ;  /* 0x0000001e08007986 */ /* 0x0005e4000c101b0a */
.L_x_233:
[----:B------:R-:W-:Y:S05]  /*1b60*/  BSYNC.RECONVERGENT B1 ;  /* 0x0000000000017941 */ /* 0x000fea0003800200 */
.L_x_232:
[----:B------:R-:W-:-:S07]  /*1b70*/  VIADD R5, R5, 0x4 ;  /* 0x0000000405057836 */ /* 0x000fce0000000000 */
.L_x_219:
[----:B------:R-:W-:-:S13]  /*1b80*/  ISETP.NE.AND P0, PT, RZ, UR6, PT ;  /* 0x00000006ff007c0c */ /* 0x000fda000bf05270 */
[----:B------:R-:W-:Y:S05]  /*1b90*/  @!P0 EXIT ;  /* 0x000000000000894d */ /* 0x000fea0003800000 */
[----:B------:R-:W-:-:S09]  /*1ba0*/  UISETP.NE.AND UP0, UPT, UR6, 0x1, UPT ;  /* 0x000000010600788c */ /* 0x000fd2000bf05270 */
[----:B------:R-:W-:Y:S05]  /*1bb0*/  BRA.U !UP0, `(.L_x_236) ;  /* 0x00000005080c7547 */ /* 0x000fea000b800000 */
[----:B------:R-:W-:Y:S01]  /*1bc0*/  IMAD R11, R5, 0x80, R2 ;  /* 0x00000080050b7824 */ /* 0x000fe200078e0202 */
[----:B------:R-:W-:Y:S04]  /*1bd0*/  BSSY.RECONVERGENT B1, `(.L_x_237) ;  /* 0x000001f000017945 */ /* 0x000fe80003800200 */
[----:B------:R-:W-:-:S13]  /*1be0*/  ISETP.GE.AND P0, PT, R11, UR8, PT ;  /* 0x000000080b007c0c */ /* 0x000fda000bf06270 */
[----:B------:R-:W-:Y:S05]  /*1bf0*/  @P0 BRA `(.L_x_238) ;  /* 0x0000000000700947 */ /* 0x000fea0003800000 */
[----:B012---:R-:W-:Y:S01]  /*1c00*/  IMAD.WIDE R8, R11, 0x8, R12 ;  /* 0x000000080b087825 */ /* 0x007fe200078e020c */
[----:B---34-:R-:W0:Y:S01]  /*1c10*/  MUFU.RCP64H R15, R7 ;  /* 0x00000007000f7308 */ /* 0x018e220000001800 */
        /* <DEDUP_REMOVED lines=22> */
.L_x_240:
[----:B------:R-:W-:Y:S05]  /*1d80*/  BSYNC.RECONVERGENT B2 ;  /* 0x0000000000027941 */ /* 0x000fea0003800200 */
.L_x_239:
[----:B------:R-:W-:-:S04]  /*1d90*/  IMAD.MOV.U32 R8, RZ, RZ, 0x8 ;  /* 0x00000008ff087424 */ /* 0x000fc800078e00ff */
[----:B------:R-:W-:-:S05]  /*1da0*/  IMAD.WIDE R8, R11, R8, UR4 ;  /* 0x000000040b087e25 */ /* 0x000fca000f8e0208 */
[----:B------:R0:W-:Y:S02]  /*1db0*/  STG.E.64 desc[UR10][R8.64], R30 ;  /* 0x0000001e08007986 */ /* 0x0001e4000c101b0a */
.L_x_238:
[----:B------:R-:W-:Y:S05]  /*1dc0*/  BSYNC.RECONVERGENT B1 ;  /* 0x0000000000017941 */ /* 0x000fea0003800200 */
.L_x_237:
[----:B------:R-:W-:Y:S01]  /*1dd0*/  VIADD R11, R11, 0x80 ;  /* 0x000000800b0b7836 */ /* 0x000fe20000000000 */
        /* <DEDUP_REMOVED lines=27> */
.L_x_244:
[----:B------:R-:W-:Y:S05]  /*1f90*/  BSYNC.RECONVERGENT B2 ;  /* 0x0000000000027941 */ /* 0x000fea0003800200 */
.L_x_243:
[----:B------:R-:W-:-:S04]  /*1fa0*/  IMAD.MOV.U32 R8, RZ, RZ, 0x8 ;  /* 0x00000008ff087424 */ /* 0x000fc800078e00ff */
[----:B------:R-:W-:-:S05]  /*1fb0*/  IMAD.WIDE R8, R11, R8, UR4 ;  /* 0x000000040b087e25 */ /* 0x000fca000f8e0208 */
[----:B------:R0:W-:Y:S02]  /*1fc0*/  STG.E.64 desc[UR10][R8.64], R30 ;  /* 0x0000001e08007986 */ /* 0x0001e4000c101b0a */
.L_x_242:
[----:B------:R-:W-:Y:S05]  /*1fd0*/  BSYNC.RECONVERGENT B1 ;  /* 0x0000000000017941 */ /* 0x000fea0003800200 */
.L_x_241:
[----:B------:R-:W-:-:S07]  /*1fe0*/  VIADD R5, R5, 0x2 ;  /* 0x0000000205057836 */ /* 0x000fce0000000000 */
.L_x_236:
[----:B------:R-:W5:Y:S02]  /*1ff0*/  LDC R0, c[0x0][0x388] ;  /* 0x0000e200ff007b82 */ /* 0x000f640000000800 */
[----:B-----5:R-:W-:-:S04]  /*2000*/  LOP3.LUT R0, R0, 0x1, RZ, 0xc0, !PT ;  /* 0x0000000100007812 */ /* 0x020fc800078ec0ff */
[----:B------:R-:W-:-:S13]  /*2010*/  ISETP.NE.U32.AND P0, PT, R0, 0x1, PT ;  /* 0x000000010000780c */ /* 0x000fda0003f05070 */
[----:B------:R-:W-:Y:S05]  /*2020*/  @P0 EXIT ;  /* 0x000000000000094d */ /* 0x000fea0003800000 */
[----:B------:R-:W-:-:S05]  /*2030*/  IMAD R5, R5, 0x80, R2 ;  /* 0x0000008005057824 */ /* 0x000fca00078e0202 */
[----:B------:R-:W-:-:S13]  /*2040*/  ISETP.GE.AND P0, PT, R5, UR8, PT ;  /* 0x0000000805007c0c */ /* 0x000fda000bf06270 */
[----:B------:R-:W-:Y:S05]  /*2050*/  @P0 EXIT ;  /* 0x000000000000094d */ /* 0x000fea0003800000 */
[----:B------:R-:W-:Y:S01]  /*2060*/  IMAD.WIDE R12, R5, 0x8, R12 ;  /* 0x00000008050c7825 */ /* 0x000fe200078e020c */
[----:B0-----:R-:W1:Y:S01]  /*2070*/  MUFU.RCP64H R3, R7 ;  /* 0x0000000700037308 */ /* 0x001e620000001800 */
[----:B------:R-:W0:Y:S04]  /*2080*/  LDCU.64 UR6, c[0x0][0x398] ;  /* 0x00007300ff0677ac */ /* 0x000e280008000a00 */
[----:B------:R-:W0:Y:S01]  /*2090*/  LDG.E.64 R12, desc[UR10][R12.64] ;  /* 0x0000000a0c0c7981 */ /* 0x000e22000c1e1b00 */
[----:B------:R-:W-:Y:S01]  /*20a0*/  IMAD.MOV.U32 R2, RZ, RZ, 0x1 ;  /* 0x00000001ff027424 */ /* 0x000fe200078e00ff */
[----:B------:R-:W-:Y:S05]  /*20b0*/  BSSY.RECONVERGENT B1, `(.L_x_245) ;  /* 0x0000013000017945 */ /* 0x000fea0003800200 */
[----:B-12---:R-:W-:-:S08]  /*20c0*/  DFMA R8, -R6, R2, 1 ;  /* 0x3ff000000608742b */ /* 0x006fd00000000102 */
[----:B------:R-:W-:-:S08]  /*20d0*/  DFMA R8, R8, R8, R8 ;  /* 0x000000080808722b */ /* 0x000fd00000000008 */
[----:B------:R-:W-:-:S08]  /*20e0*/  DFMA R8, R2, R8, R2 ;  /* 0x000000080208722b */ /* 0x000fd00000000002 */
[----:B------:R-:W-:-:S08]  /*20f0*/  DFMA R10, -R6, R8, 1 ;  /* 0x3ff00000060a742b */ /* 0x000fd00000000108 */
[----:B------:R-:W-:Y:S02]  /*2100*/  DFMA R10, R8, R10, R8 ;  /* 0x0000000a080a722b */ /* 0x000fe40000000008 */
[----:B0-----:R-:W-:-:S08]  /*2110*/  DADD R2, R12, -UR6 ;  /* 0x800000060c027e29 */ /* 0x001fd00008000000 */
[----:B------:R-:W-:-:S08]  /*2120*/  DMUL R20, R2, R2 ;  /* 0x0000000202147228 */ /* 0x000fd00000000000 */
[----:B---34-:R-:W-:Y:S02]  /*2130*/  DMUL R30, R10, R20 ;  /* 0x000000140a1e7228 */ /* 0x018fe40000000000 */
        /* <DEDUP_REMOVED lines=10> */
.L_x_246:
[----:B------:R-:W-:Y:S05]  /*21e0*/  BSYNC.RECONVERGENT B1 ;  /* 0x0000000000017941 */ /* 0x000fea0003800200 */
.L_x_245:
[----:B------:R-:W-:-:S04]  /*21f0*/  IMAD.MOV.U32 R2, RZ, RZ, 0x8 ;  /* 0x00000008ff027424 */ /* 0x000fc800078e00ff */
[----:B------:R-:W-:-:S05]  /*2200*/  IMAD.WIDE R2, R5, R2, UR4 ;  /* 0x0000000405027e25 */ /* 0x000fca000f8e0202 */
[----:B------:R-:W-:Y:S01]  /*2210*/  STG.E.64 desc[UR10][R2.64], R30 ;  /* 0x0000001e02007986 */ /* 0x000fe2000c101b0a */
[----:B------:R-:W-:Y:S05]  /*2220*/  EXIT ;  /* 0x000000000000794d */ /* 0x000fea0003800000 */
.L_x_184:
        /* <DEDUP_REMOVED lines=10> */
[----:B------:R-:W-:Y:S01]  /*22d0*/  MOV R7, UR6 ;  /* 0x0000000600077c02 */ /* 0x000fe20008000f00 */
[----:B------:R-:W-:Y:S01]  /*22e0*/  IMAD.U32 R6, RZ, RZ, UR17 ;  /* 0x00000011ff067e24 */ /* 0x000fe2000f8e00ff */
[----:B------:R-:W1:Y:S01]  /*22f0*/  LDCU.64 UR14, c[0x0][0x398] ;  /* 0x00007300ff0e77ac */ /* 0x000e620008000a00 */
[C---:B------:R-:W-:Y:S02]  /*2300*/  VIADD R8, R2.reuse, 0x80 ;  /* 0x0000008002087836 */ /* 0x040fe40000000000 */
[----:B------:R-:W-:Y:S01]  /*2310*/  IMAD.WIDE.U32 R6, R2, 0x8, R6 ;  /* 0x0000000802067825 */ /* 0x000fe200078e0006 */
[----:B------:R-:W2:Y:S03]  /*2320*/  LDCU.64 UR12, c[0x0][0x3a8] ;  /* 0x00007500ff0c77ac */ /* 0x000ea60008000a00 */
[----:B------:R-:W-:Y:S01]  /*2330*/  IMAD.U32 R5, RZ, RZ, UR9 ;  /* 0x00000009ff057e24 */ /* 0x000fe2000f8e00ff */
[----:B------:R-:W3:Y:S01]  /*2340*/  LDCU.64 UR24, c[0x0][0x3a0] ;  /* 0x00007400ff1877ac */ /* 0x000ee20008000a00 */
[----:B------:R-:W4:Y:S01]  /*2350*/  LDCU.128 UR20, c[0x0][0x3a0] ;  /* 0x00007400ff1477ac */ /* 0x000f220008000c00 */
[----:B------:R-:W-:-:S12]  /*2360*/  UIADD3 UR7, UPT, UPT, -UR9, URZ, URZ ;  /* 0x000000ff09077290 */ /* 0x000fd8000fffe1ff */
.L_x_264:
[----:B--2---:R-:W-:-:S04]  /*2370*/  IADD3 R16, P0, PT, R6, UR12, RZ ;  /* 0x0000000c06107c10 */ /* 0x004fc8000ff1e0ff */
[----:B------:R-:W-:-:S05]  /*2380*/  IADD3.X R17, PT, PT, R7, UR13, RZ, P0, !PT ;  /* 0x0000000d07117c10 */ /* 0x000fca00087fe4ff */
[----:B------:R-:W1:Y:S01]  /*2390*/  LDG.E.64 R14, desc[UR10][R16.64] ;  /* 0x0000000a100e7981 */ /* 0x000e62000c1e1b00 */
[----:B0-----:R-:W0:Y:S01]  /*23a0*/  MUFU.RCP64H R19, R11 ;  /* 0x0000000b00137308 */ /* 0x001e220000001800 */
[----:B------:R-:W-:Y:S01]  /*23b0*/  IMAD.MOV.U32 R18, RZ, RZ, 0x1 ;  /* 0x00000001ff127424 */ /* 0x000fe200078e00ff */
[----:B------:R-:W-:Y:S01]  /*23c0*/  UIADD3 UR7, UPT, UPT, UR7, 0x8, URZ ;  /* 0x0000000807077890 */ /* 0x000fe2000fffe0ff */
[----:B------:R-:W-:Y:S01]  /*23d0*/  MOV R27, UR6 ;  /* 0x00000006001b7c02 */ /* 0x000fe20008000f00 */
[----:B------:R-:W-:Y:S01]  /*23e0*/  IMAD.U32 R26, RZ, RZ, UR17 ;  /* 0x00000011ff1a7e24 */ /* 0x000fe2000f8e00ff */
[----:B------:R-:W-:Y:S01]  /*23f0*/  BSSY.RECONVERGENT B1, `(.L_x_248) ;  /* 0x0000015000017945 */ /* 0x000fe20003800200 */
[----:B------:R-:W-:Y:S02]  /*2400*/  UISETP.NE.AND UP0, UPT, UR7, URZ, UPT ;  /* 0x000000ff0700728c */ /* 0x000fe4000bf05270 */
[----:B------:R-:W-:Y:S01]  /*2410*/  IMAD.WIDE R26, R8, 0x8, R26 ;  /* 0x00000008081a7825 */ /* 0x000fe200078e021a */
        /* <DEDUP_REMOVED lines=17> */
[----:B---34-:R-:W-:Y:S05]  /*2530*/  CALL.REL.NOINC `($__internal_0_$__cuda_sm20_div_rn_f64_full) ;  /* 0x0000001800007944 */ /* 0x018fea0003c00000 */
.L_x_249:
[----:B---34-:R-:W-:Y:S05]  /*2540*/  BSYNC.RECONVERGENT B1 ;  /* 0x0000000000017941 */ /* 0x018fea0003800200 */
.L_x_248:
[----:B------:R-:W-:Y:S02]  /*2550*/  IADD3 R18, P0, PT, R6, UR20, RZ ;  /* 0x0000001406127c10 */ /* 0x000fe4000ff1e0ff */
[----:B------:R-:W-:Y:S02]  /*2560*/  IADD3 R14, P1, PT, R26, UR22, RZ ;  /* 0x000000161a0e7c10 */ /* 0x000fe4000ff3e0ff */
[----:B------:R-:W-:Y:S02]  /*2570*/  IADD3.X R19, PT, PT, R7, UR21, RZ, P0, !PT ;  /* 0x0000001507137c10 */ /* 0x000fe400087fe4ff */
[----:B------:R-:W-:-:S03]  /*2580*/  IADD3.X R15, PT, PT, R27, UR23, RZ, P1, !PT ;  /* 0x000000171b0f7c10 */ /* 0x000fc60008ffe4ff */
[----:B------:R0:W-:Y:S04]  /*2590*/  STG.E.64 desc[UR10][R18.64], R30 ;  /* 0x0000001e12007986 */ /* 0x0001e8000c101b0a */
[----:B------:R-:W2:Y:S01]  /*25a0*/  LDG.E.64 R16, desc[UR10][R14.64] ;  /* 0x0000000a0e107981 */ /* 0x000ea2000c1e1b00 */
[----:B------:R-:W1:Y:S01]  /*25b0*/  MUFU.RCP64H R21, R11 ;  /* 0x0000000b00157308 */ /* 0x000e620000001800 */
[----:B------:R-:W-:Y:S01]  /*25c0*/  IMAD.MOV.U32 R20, RZ, RZ, 0x1 ;  /* 0x00000001ff147424 */ /* 0x000fe200078e00ff */
[----:B------:R-:W-:Y:S05]  /*25d0*/  BSSY.RECONVERGENT B1, `(.L_x_250) ;  /* 0x0000013000017945 */ /* 0x000fea0003800200 */
[----:B-1----:R-:W-:-:S08]  /*25e0*/  DFMA R22, -R10, R20, 1 ;  /* 0x3ff000000a16742b */ /* 0x002fd00000000114 */
[----:B------:R-:W-:-:S08]  /*25f0*/  DFMA R22, R22, R22, R22 ;  /* 0x000000161616722b */ /* 0x000fd00000000016 */
[----:B------:R-:W-:-:S08]  /*2600*/  DFMA R22, R20, R22, R20 ;  /* 0x000000161416722b */ /* 0x000fd00000000014 */
[----:B------:R-:W-:-:S08]  /*2610*/  DFMA R20, -R10, R22, 1 ;  /* 0x3ff000000a14742b */ /* 0x000fd00000000116 */
[----:B------:R-:W-:Y:S02]  /*2620*/  DFMA R22, R22, R20, R22 ;  /* 0x000000141616722b */ /* 0x000fe40000000016 */
[----:B--2---:R-:W-:-:S08]  /*2630*/  DADD R16, R16, -UR14 ;  /* 0x8000000e10107e29 */ /* 0x004fd00008000000 */
[----:B------:R-:W-:-:S08]  /*2640*/  DMUL R20, R16, R16 ;  /* 0x0000001010147228 */ /* 0x000fd00000000000 */
[----:B0-----:R-:W-:Y:S02]  /*2650*/  DMUL R30, R22, R20 ;  /* 0x00000014161e7228 */ /* 0x001fe40000000000 */
        /* <DEDUP_REMOVED lines=10> */
.L_x_251:
[----:B------:R-:W-:Y:S05]  /*2700*/  BSYNC.RECONVERGENT B1 ;  /* 0x0000000000017941 */ /* 0x000fea0003800200 */
.L_x_250:
[----:B------:R-:W-:-:S04]  /*2710*/  IADD3 R26, P0, PT, R26, UR24, RZ ;  /* 0x000000181a1a7c10 */ /* 0x000fc8000ff1e0ff */
[----:B------:R-:W-:-:S05]  /*2720*/  IADD3.X R27, PT, PT, R27, UR25, RZ, P0, !PT ;  /* 0x000000191b1b7c10 */ /* 0x000fca00087fe4ff */
        /* <DEDUP_REMOVED lines=23> */
.L_x_253:
[----:B------:R-:W-:Y:S05]  /*28a0*/  BSYNC.RECONVERGENT B1 ;  /* 0x0000000000017941 */ /* 0x000fea0003800200 */
.L_x_252:
        /* <DEDUP_REMOVED lines=23> */
.L_x_255:
[----:B------:R-:W-:Y:S05]  /*2a20*/  BSYNC.RECONVERGENT B1 ;  /* 0x0000000000017941 */ /* 0x000fea0003800200 */
.L_x_254:
        /* <DEDUP_REMOVED lines=23> */
.L_x_257:
[----:B------:R-:W-:Y:S05]  /*2ba0*/  BSYNC.RECONVERGENT B1 ;  /* 0x0000000000017941 */ /* 0x000fea0003800200 */
.L_x_256:
[----:B------:R0:W-:Y:S04]  /*2bb0*/  STG.E.64 desc[UR10][R26.64+0xc00], R30 ;  /* 0x000c001e1a007986 */ /* 0x0001e8000c101b0a */
[----:B------:R-:W2:Y:S01]  /*2bc0*/  LDG.E.64 R16, desc[UR10][R14.64+0x1000] ;  /* 0x0010000a0e107981 */ /* 0x000ea2000c1e1b00 */
[----:B------:R-:W1:Y:S01]  /*2bd0*/  MUFU.RCP64H R19, R11 ;  /* 0x0000000b00137308 */ /* 0x000e620000001800 */
[----:B------:R-:W-:Y:S01]  /*2be0*/  MOV R18, 0x1 ;  /* 0x0000000100127802 */ /* 0x000fe20000000f00 */
        /* <DEDUP_REMOVED lines=19> */
.L_x_259:
[----:B------:R-:W-:Y:S05]  /*2d20*/  BSYNC.RECONVERGENT B1 ;  /* 0x0000000000017941 */ /* 0x000fea0003800200 */
.L_x_258:
        /* <DEDUP_REMOVED lines=23> */
.L_x_261:
[----:B------:R-:W-:Y:S05]  /*2ea0*/  BSYNC.RECONVERGENT B1 ;  /* 0x0000000000017941 */ /* 0x000fea0003800200 */
.L_x_260:
        /* <DEDUP_REMOVED lines=23> */
.L_x_263:
[----:B------:R-:W-:Y:S05]  /*3020*/  BSYNC.RECONVERGENT B1 ;  /* 0x0000000000017941 */ /* 0x000fea0003800200 */
.L_x_262:
[----:B------:R0:W-:Y:S01]  /*3030*/  STG.E.64 desc[UR10][R26.64+0x1800], R30 ;  /* 0x0018001e1a007986 */ /* 0x0001e2000c101b0a */
[----:B------:R-:W-:Y:S01]  /*3040*/  IADD3 R6, P0, PT, R6, 0x2000, RZ ;  /* 0x0000200006067810 */ /* 0x000fe20007f1e0ff */
[----:B------:R-:W-:-:S03]  /*3050*/  VIADD R8, R8, 0x400 ;  /* 0x0000040008087836 */ /* 0x000fc60000000000 */
[----:B------:R-:W-:Y:S01]  /*3060*/  IADD3.X R7, PT, PT, RZ, R7, RZ, P0, !PT ;  /* 0x00000007ff077210 */ /* 0x000fe200007fe4ff */
[----:B------:R-:W-:Y:S08]  /*3070*/  BRA.U UP0, `(.L_x_264) ;  /* 0xfffffff100bc7547 */ /* 0x000ff0000b83ffff */
.L_x_247:
[----:B------:R-:W-:-:S13]  /*3080*/  ISETP.NE.AND P0, PT, RZ, UR8, PT ;  /* 0x00000008ff007c0c */ /* 0x000fda000bf05270 */
[----:B------:R-:W-:Y:S05]  /*3090*/  @!P0 EXIT ;  /* 0x000000000000894d */ /* 0x000fea0003800000 */
[----:B------:R-:W1:Y:S01]  /*30a0*/  LDCU UR6, c[0x0][0x388] ;  /* 0x00007100ff0677ac */ /* 0x000e620008000800 */
[----:B------:R-:W-:Y:S02]  /*30b0*/  UISETP.GE.U32.AND UP0, UPT, UR8, 0x4, UPT ;  /* 0x000000040800788c */ /* 0x000fe4000bf06070 */
[----:B-1----:R-:W-:-:S07]  /*30c0*/  ULOP3.LUT UR6, UR6, 0x3, URZ, 0xc0, !UPT ;  /* 0x0000000306067892 */ /* 0x002fce000f8ec0ff */
[----:B------:R-:W-:Y:S05]  /*30d0*/  BRA.U !UP0, `(.L_x_265) ;  /* 0x0000000508a47547 */ /* 0x000fea000b800000 */
[----:B------:R-:W-:Y:S01]  /*30e0*/  IMAD R7, R5, 0x80, R2 ;  /* 0x0000008005077824 */ /* 0x000fe200078e0202 */
[----:B0-----:R-:W0:Y:S01]  /*30f0*/  MUFU.RCP64H R17, R11 ;  /* 0x0000000b00117308 */ /* 0x001e220000001800 */
[----:B------:R-:W-:Y:S01]  /*3100*/  IMAD.MOV.U32 R16, RZ, RZ, 0x1 ;  /* 0x00000001ff107424 */ /* 0x000fe200078e00ff */
[----:B------:R-:W1:Y:S01]  /*3110*/  LDCU.64 UR8, c[0x0][0x398] ;  /* 0x00007300ff0877ac */ /* 0x000e620008000a00 */
[----:B------:R-:W-:-:S05]  /*3120*/  IMAD.WIDE R14, R7, 0x8, R12 ;  /* 0x00000008070e7825 */ /* 0x000fca00078e020c */
        /* <DEDUP_REMOVED lines=20> */
.L_x_267:
[----:B------:R-:W-:Y:S05]  /*3270*/  BSYNC.RECONVERGENT B1 ;  /* 0x0000000000017941 */ /* 0x000fea0003800200 */
.L_x_266:
[----:B------:R-:W-:Y:S01]  /*3280*/  MOV R6, 0x8 ;  /* 0x0000000800067802 */ /* 0x000fe20000000f00 */
[----:B------:R-:W0:Y:S01]  /*3290*/  MUFU.RCP64H R17, R11 ;  /* 0x0000000b00117308 */ /* 0x000e220000001800 */
[----:B------:R-:W-:Y:S01]  /*32a0*/  IMAD.MOV.U32 R16, RZ, RZ, 0x1 ;  /* 0x00000001ff107424 */ /* 0x000fe200078e00ff */
[----:B------:R-:W1:Y:S02]  /*32b0*/  LDCU.64 UR8, c[0x0][0x398] ;  /* 0x00007300ff0877ac */ /* 0x000e640008000a00 */
[----:B------:R-:W-:-:S05]  /*32c0*/  IMAD.WIDE R6, R7, R6, UR4 ;  /* 0x0000000407067e25 */ /* 0x000fca000f8e0206 */
[----:B------:R2:W-:Y:S04]  /*32d0*/  STG.E.64 desc[UR10][R6.64], R30 ;  /* 0x0000001e06007986 */ /* 0x0005e8000c101b0a */
        /* <DEDUP_REMOVED lines=9> */
[----:B--2---:R-:W-:Y:S02]  /*3370*/  DMUL R30, R16, R20 ;  /* 0x00000014101e7228 */ /* 0x004fe40000000000 */
        /* <DEDUP_REMOVED lines=10> */
.L_x_269:
[----:B------:R-:W-:Y:S05]  /*3420*/  BSYNC.RECONVERGENT B1 ;  /* 0x0000000000017941 */ /* 0x000fea0003800200 */
.L_x_268:
[----:B------:R0:W-:Y:S01]  /*3430*/  STG.E.64 desc[UR10][R6.64+0x400], R30 ;  /* 0x0004001e06007986 */ /* 0x0001e2000c101b0a */
[----:B------:R-:W1:Y:S01]  /*3440*/  MUFU.RCP64H R17, R11 ;  /* 0x0000000b00117308 */ /* 0x000e620000001800 */
[----:B------:R-:W-:Y:S01]  /*3450*/  IMAD.MOV.U32 R16, RZ, RZ, 0x1 ;  /* 0x00000001ff107424 */ /* 0x000fe200078e00ff */
[----:B------:R-:W2:Y:S01]  /*3460*/  LDCU.64 UR8, c[0x0][0x398] ;  /* 0x00007300ff0877ac */ /* 0x000ea20008000a00 */
[----:B------:R-:W2:Y:S01]  /*3470*/  LDG.E.64 R8, desc[UR10][R14.64+0x800] ;  /* 0x0008000a0e087981 */ /* 0x000ea2000c1e1b00 */
[----:B------:R-:W-:Y:S03]  /*3480*/  BSSY.RECONVERGENT B1, `(.L_x_270) ;  /* 0x0000013000017945 */ /* 0x000fe60003800200 */
        /* <DEDUP_REMOVED lines=18> */
.L_x_271:
[----:B------:R-:W-:Y:S05]  /*35b0*/  BSYNC.RECONVERGENT B1 ;  /* 0x0000000000017941 */ /* 0x000fea0003800200 */
.L_x_270:
        /* <DEDUP_REMOVED lines=24> */
.L_x_273:
[----:B------:R-:W-:Y:S05]  /*3740*/  BSYNC.RECONVERGENT B1 ;  /* 0x0000000000017941 */ /* 0x000fea0003800200 */
.L_x_272:
[----:B------:R1:W-:Y:S01]  /*3750*/  STG.E.64 desc[UR10][R6.64+0xc00], R30 ;  /* 0x000c001e06007986 */ /* 0x0003e2000c101b0a */
[----:B------:R-:W-:-:S07]  /*3760*/  IADD3 R5, PT, PT, R5, 0x4, RZ ;  /* 0x0000000405057810 */ /* 0x000fce0007ffe0ff */
.L_x_265:
[----:B------:R-:W-:-:S13]  /*3770*/  ISETP.NE.AND P0, PT, RZ, UR6, PT ;  /* 0x00000006ff007c0c */ /* 0x000fda000bf05270 */
[----:B------:R-:W-:Y:S05]  /*3780*/  @!P0 EXIT ;  /* 0x000000000000894d */ /* 0x000fea0003800000 */
[----:B------:R-:W-:-:S09]  /*3790*/  UISETP.NE.AND UP0, UPT, UR6, 0x1, UPT ;  /* 0x000000010600788c */ /* 0x000fd2000bf05270 */
[----:B------:R-:W-:Y:S05]  /*37a0*/  BRA.U !UP0, `(.L_x_274) ;  /* 0x0000000108dc7547 */ /* 0x000fea000b800000 */
[----:B-1----:R-:W-:Y:S01]  /*37b0*/  IMAD R7, R5, 0x80, R2 ;  /* 0x0000008005077824 */ /* 0x002fe200078e0202 */
        /* <DEDUP_REMOVED lines=24> */
.L_x_276:
[----:B------:R-:W-:Y:S05]  /*3940*/  BSYNC.RECONVERGENT B1 ;  /* 0x0000000000017941 */ /* 0x000fea0003800200 */
.L_x_275:
        /* <DEDUP_REMOVED lines=26> */
.L_x_278:
[----:B------:R-:W-:Y:S05]  /*3af0*/  BSYNC.RECONVERGENT B1 ;  /* 0x0000000000017941 */ /* 0x000fea0003800200 */
.L_x_277:
[----:B------:R2:W-:Y:S01]  /*3b00*/  STG.E.64 desc[UR10][R6.64+0x400], R30 ;  /* 0x0004001e06007986 */ /* 0x0005e2000c101b0a */
[----:B------:R-:W-:-:S07]  /*3b10*/  VIADD R5, R5, 0x2 ;  /* 0x0000000205057836 */ /* 0x000fce0000000000 */
.L_x_274:
[----:B------:R-:W3:Y:S02]  /*3b20*/  LDC R0, c[0x0][0x388] ;  /* 0x0000e200ff007b82 */ /* 0x000ee40000000800 */
[----:B---3--:R-:W-:-:S04]  /*3b30*/  LOP3.LUT R0, R0, 0x1, RZ, 0xc0, !PT ;  /* 0x0000000100007812 */ /* 0x008fc800078ec0ff */
[----:B------:R-:W-:-:S13]  /*3b40*/  ISETP.NE.U32.AND P0, PT, R0, 0x1, PT ;  /* 0x000000010000780c */ /* 0x000fda0003f05070 */
[----:B------:R-:W-:Y:S05]  /*3b50*/  @P0 EXIT ;  /* 0x000000000000094d */ /* 0x000fea0003800000 */
[----:B------:R-:W-:Y:S01]  /*3b60*/  LEA R5, R5, R2, 0x7 ;  /* 0x0000000205057211 */ /* 0x000fe200078e38ff */
[----:B0-----:R-:W1:Y:S01]  /*3b70*/  MUFU.RCP64H R3, R11 ;  /* 0x0000000b00037308 */ /* 0x001e620000001800 */
[----:B------:R-:W0:Y:S03]  /*3b80*/  LDCU.64 UR6, c[0x0][0x398] ;  /* 0x00007300ff0677ac */ /* 0x000e260008000a00 */
[----:B------:R-:W-:-:S06]  /*3b90*/  IMAD.WIDE R12, R5, 0x8, R12 ;  /* 0x00000008050c7825 */ /* 0x000fcc00078e020c */
        /* <DEDUP_REMOVED lines=21> */
.L_x_280:
[----:B------:R-:W-:Y:S05]  /*3cf0*/  BSYNC.RECONVERGENT B1 ;  /* 0x0000000000017941 */ /* 0x000fea0003800200 */
.L_x_279:
[----:B------:R-:W-:-:S04]  /*3d00*/  IMAD.MOV.U32 R2, RZ, RZ, 0x8 ;  /* 0x00000008ff027424 */ /* 0x000fc800078e00ff */
[----:B------:R-:W-:-:S05]  /*3d10*/  IMAD.WIDE R2, R5, R2, UR4 ;  /* 0x0000000405027e25 */ /* 0x000fca000f8e0202 */
[----:B------:R-:W-:Y:S01]  /*3d20*/  STG.E.64 desc[UR10][R2.64], R30 ;  /* 0x0000001e02007986 */ /* 0x000fe2000c101b0a */
[----:B------:R-:W-:Y:S05]  /*3d30*/  EXIT ;  /* 0x000000000000794d */ /* 0x000fea0003800000 */
        .weak           $__internal_0_$__cuda_sm20_div_rn_f64_full
        .type           $__internal_0_$__cuda_sm20_div_rn_f64_full,@function
        .size           $__internal_0_$__cuda_sm20_div_rn_f64_full,(.L_x_450 - $__internal_0_$__cuda_sm20_div_rn_f64_full)
$__internal_0_$__cuda_sm20_div_rn_f64_full:
[C---:B------:R-:W-:Y:S01]  /*3d40*/  FSETP.GEU.AND P0, PT, |R19|.reuse, 1.469367938527859385e-39, PT ;  /* 0x001000001300780b */ /* 0x040fe20003f0e200 */
[----:B------:R-:W-:Y:S01]  /*3d50*/  IMAD.MOV.U32 R32, RZ, RZ, 0x1 ;  /* 0x00000001ff207424 */ /* 0x000fe200078e00ff */
[----:B------:R-:W-:Y:S01]  /*3d60*/  LOP3.LUT R16, R19, 0x800fffff, RZ, 0xc0, !PT ;  /* 0x800fffff13107812 */ /* 0x000fe200078ec0ff */
[----:B------:R-:W-:Y:S01]  /*3d70*/  BSSY.RECONVERGENT B0, `(.L_x_281) ;  /* 0x0000055000007945 */ /* 0x000fe20003800200 */
[C---:B------:R-:W-:Y:S02]  /*3d80*/  FSETP.GEU.AND P3, PT, |R21|.reuse, 1.469367938527859385e-39, PT ;  /* 0x001000001500780b */ /* 0x040fe40003f6e200 */
[----:B------:R-:W-:Y:S02]  /*3d90*/  LOP3.LUT R17, R16, 0x3ff00000, RZ, 0xfc, !PT ;  /* 0x3ff0000010117812 */ /* 0x000fe400078efcff */
[----:B------:R-:W-:Y:S02]  /*3da0*/  MOV R16, R18 ;  /* 0x0000001200107202 */ /* 0x000fe40000000f00 */
[----:B------:R-:W-:-:S02]  /*3db0*/  LOP3.LUT R4, R21, 0x7ff00000, RZ, 0xc0, !PT ;  /* 0x7ff0000015047812 */ /* 0x000fc400078ec0ff */
[----:B------:R-:W-:Y:S01]  /*3dc0*/  LOP3.LUT R28, R19, 0x7ff00000, RZ, 0xc0, !PT ;  /* 0x7ff00000131c7812 */ /* 0x000fe200078ec0ff */
[----:B------:R-:W-:-:S03]  /*3dd0*/  @!P0 DMUL R16, R18, 8.98846567431157953865e+307 ;  /* 0x7fe0000012108828 */ /* 0x000fc60000000000 */
[C---:B------:R-:W-:Y:S01]  /*3de0*/  ISETP.GE.U32.AND P2, PT, R4.reuse, R28, PT ;  /* 0x0000001c0400720c */ /* 0x040fe20003f46070 */
[----:B------:R-:W-:Y:S01]  /*3df0*/  @!P3 IMAD.MOV.U32 R30, RZ, RZ, RZ ;  /* 0x000000ffff1eb224 */ /* 0x000fe200078e00ff */
[----:B------:R-:W-:Y:S01]  /*3e00*/  @!P3 LOP3.LUT R3, R19, 0x7ff00000, RZ, 0xc0, !PT ;  /* 0x7ff000001303b812 */ /* 0x000fe200078ec0ff */
[----:B------:R-:W0:Y:S03]  /*3e10*/  MUFU.RCP64H R33, R17 ;  /* 0x0000001100217308 */ /* 0x000e260000001800 */
[----:B------:R-:W-:Y:S01]  /*3e20*/  @!P3 ISETP.GE.U32.AND P4, PT, R4, R3, PT ;  /* 0x000000030400b20c */ /* 0x000fe20003f86070 */
[----:B------:R-:W-:Y:S01]  /*3e30*/  IMAD.MOV.U32 R3, RZ, RZ, 0x1ca00000 ;  /* 0x1ca00000ff037424 */ /* 0x000fe200078e00ff */
[----:B------:R-:W-:-:S04]  /*3e40*/  @!P0 LOP3.LUT R28, R17, 0x7ff00000, RZ, 0xc0, !PT ;  /* 0x7ff00000111c8812 */ /* 0x000fc800078ec0ff */
[----:B------:R-:W-:-:S04]  /*3e50*/  @!P3 SEL R9, R3, 0x63400000, !P4 ;  /* 0x634000000309b807 */ /* 0x000fc80006000000 */
[----:B------:R-:W-:Y:S01]  /*3e60*/  @!P3 LOP3.LUT R9, R9, 0x80000000, R21, 0xf8, !PT ;  /* 0x800000000909b812 */ /* 0x000fe200078ef815 */
[----:B0-----:R-:W-:-:S03]  /*3e70*/  DFMA R22, R32, -R16, 1 ;  /* 0x3ff000002016742b */ /* 0x001fc60000000810 */
[----:B------:R-:W-:Y:S02]  /*3e80*/  @!P3 LOP3.LUT R31, R9, 0x100000, RZ, 0xfc, !PT ;  /* 0x00100000091fb812 */ /* 0x000fe400078efcff */
[----:B------:R-:W-:-:S03]  /*3e90*/  MOV R9, R4 ;  /* 0x0000000400097202 */ /* 0x000fc60000000f00 */
[----:B------:R-:W-:-:S08]  /*3ea0*/  DFMA R22, R22, R22, R22 ;  /* 0x000000161616722b */ /* 0x000fd00000000016 */
[----:B------:R-:W-:Y:S01]  /*3eb0*/  DFMA R32, R32, R22, R32 ;  /* 0x000000162020722b */ /* 0x000fe20000000020 */
[----:B------:R-:W-:Y:S01]  /*3ec0*/  SEL R23, R3, 0x63400000, !P2 ;  /* 0x6340000003177807 */ /* 0x000fe20005000000 */
[----:B------:R-:W-:-:S03]  /*3ed0*/  IMAD.MOV.U32 R22, RZ, RZ, R20 ;  /* 0x000000ffff167224 */ /* 0x000fc600078e0014 */
[----:B------:R-:W-:-:S03]  /*3ee0*/  LOP3.LUT R23, R23, 0x800fffff, R21, 0xf8, !PT ;  /* 0x800fffff17177812 */ /* 0x000fc600078ef815 */
[----:B------:R-:W-:-:S03]  /*3ef0*/  DFMA R24, R32, -R16, 1 ;  /* 0x3ff000002018742b */ /* 0x000fc60000000810 */
[----:B------:R-:W-:-:S05]  /*3f00*/  @!P3 DFMA R22, R22, 2, -R30 ;  /* 0x400000001616b82b */ /* 0x000fca000000081e */
[----:B------:R-:W-:-:S05]  /*3f10*/  DFMA R32, R32, R24, R32 ;  /* 0x000000182020722b */ /* 0x000fca0000000020 */
[----:B------:R-:W-:-:S03]  /*3f20*/  @!P3 LOP3.LUT R9, R23, 0x7ff00000, RZ, 0xc0, !PT ;  /* 0x7ff000001709b812 */ /* 0x000fc600078ec0ff */
[----:B------:R-:W-:Y:S02]  /*3f30*/  DMUL R30, R32, R22 ;  /* 0x00000016201e7228 */ /* 0x000fe40000000000 */
[----:B------:R-:W-:-:S05]  /*3f40*/  VIADD R24, R9, 0xffffffff ;  /* 0xffffffff09187836 */ /* 0x000fca0000000000 */
[----:B------:R-:W-:Y:S01]  /*3f50*/  ISETP.GT.U32.AND P0, PT, R24, 0x7feffffe, PT ;  /* 0x7feffffe1800780c */ /* 0x000fe20003f04070 */
[----:B------:R-:W-:Y:S01]  /*3f60*/  VIADD R24, R28, 0xffffffff ;  /* 0xffffffff1c187836 */ /* 0x000fe20000000000 */
[----:B------:R-:W-:-:S04]  /*3f70*/  DFMA R34, R30, -R16, R22 ;  /* 0x800000101e22722b */ /* 0x000fc80000000016 */
[----:B------:R-:W-:-:S04]  /*3f80*/  ISETP.GT.U32.OR P0, PT, R24, 0x7feffffe, P0 ;  /* 0x7feffffe1800780c */ /* 0x000fc80000704470 */
[----:B------:R-:W-:-:S09]  /*3f90*/  DFMA R24, R32, R34, R30 ;  /* 0x000000222018722b */ /* 0x000fd2000000001e */
[----:B------:R-:W-:Y:S05]  /*3fa0*/  @P0 BRA `(.L_x_282) ;  /* 0x0000000000700947 */ /* 0x000fea0003800000 */
[----:B------:R-:W-:-:S04]  /*3fb0*/  LOP3.LUT R9, R19, 0x7ff00000, RZ, 0xc0, !PT ;  /* 0x7ff0000013097812 */ /* 0x000fc800078ec0ff */
[CC--:B------:R-:W-:Y:S02]  /*3fc0*/  VIADDMNMX R20, R4.reuse, -R9.reuse, 0xb9600000, !PT ;  /* 0xb960000004147446 */ /* 0x0c0fe40007800909 */
[----:B------:R-:W-:Y:S02]  /*3fd0*/  ISETP.GE.U32.AND P0, PT, R4, R9, PT ;  /* 0x000000090400720c */ /* 0x000fe40003f06070 */
[----:B------:R-:W-:Y:S02]  /*3fe0*/  VIMNMX R20, PT, PT, R20, 0x46a00000, PT ;  /* 0x46a0000014147848 */ /* 0x000fe40003fe0100 */
[----:B------:R-:W-:-:S05]  /*3ff0*/  SEL R3, R3, 0x63400000, !P0 ;  /* 0x6340000003037807 */ /* 0x000fca0004000000 */
[----:B------:R-:W-:Y:S01]  /*4000*/  IMAD.IADD R3, R20, 0x1, -R3 ;  /* 0x0000000114037824 */ /* 0x000fe200078e0a03 */
[----:B------:R-:W-:-:S03]  /*4010*/  MOV R20, RZ ;  /* 0x000000ff00147202 */ /* 0x000fc60000000f00 */
[----:B------:R-:W-:-:S06]  /*4020*/  VIADD R21, R3, 0x7fe00000 ;  /* 0x7fe0000003157836 */ /* 0x000fcc0000000000 */
[----:B------:R-:W-:-:S10]  /*4030*/  DMUL R30, R24, R20 ;  /* 0x00000014181e7228 */ /* 0x000fd40000000000 */
[----:B------:R-:W-:-:S13]  /*4040*/  FSETP.GTU.AND P0, PT, |R31|, 1.469367938527859385e-39, PT ;  /* 0x001000001f00780b */ /* 0x000fda0003f0c200 */
[----:B------:R-:W-:Y:S05]  /*4050*/  @P0 BRA `(.L_x_283) ;  /* 0x0000000000980947 */ /* 0x000fea0003800000 */
[----:B------:R-:W-:Y:S01]  /*4060*/  DFMA R16, R24, -R16, R22 ;  /* 0x800000101810722b */ /* 0x000fe20000000016 */
[----:B------:R-:W-:-:S09]  /*4070*/  IMAD.MOV.U32 R20, RZ, RZ, RZ ;  /* 0x000000ffff147224 */ /* 0x000fd200078e00ff */
[C---:B------:R-:W-:Y:S02]  /*4080*/  FSETP.NEU.AND P0, PT, R17.reuse, RZ, PT ;  /* 0x000000ff1100720b */ /* 0x040fe40003f0d000 */
[----:B------:R-:W-:-:S04]  /*4090*/  LOP3.LUT R18, R17, 0x80000000, R19, 0x48, !PT ;  /* 0x8000000011127812 */ /* 0x000fc800078e4813 */
[----:B------:R-:W-:-:S07]  /*40a0*/  LOP3.LUT R21, R18, R21, RZ, 0xfc, !PT ;  /* 0x0000001512157212 */ /* 0x000fce00078efcff */
[----:B------:R-:W-:Y:S05]  /*40b0*/  @!P0 BRA `(.L_x_283) ;  /* 0x0000000000808947 */ /* 0x000fea0003800000 */
[----:B------:R-:W-:Y:S01]  /*40c0*/  IMAD.MOV R17, RZ, RZ, -R3 ;  /* 0x000000ffff117224 */ /* 0x000fe200078e0a03 */
[----:B------:R-:W-:Y:S01]  /*40d0*/  IADD3 R3, PT, PT, -R3, -0x43300000, RZ ;  /* 0xbcd0000003037810 */ /* 0x000fe20007ffe1ff */
[----:B------:R-:W-:-:S06]  /*40e0*/  IMAD.MOV.U32 R16, RZ, RZ, RZ ;  /* 0x000000ffff107224 */ /* 0x000fcc00078e00ff */
[----:B------:R-:W-:Y:S02]  /*40f0*/  DFMA R16, R30, -R16, R24 ;  /* 0x800000101e10722b */ /* 0x000fe40000000018 */
[----:B------:R-:W-:-:S08]  /*4100*/  DMUL.RP R24, R24, R20 ;  /* 0x0000001418187228 */ /* 0x000fd00000008000 */
[----:B------:R-:W-:Y:S02]  /*4110*/  FSETP.NEU.AND P0, PT, |R17|, R3, PT ;  /* 0x000000031100720b */ /* 0x000fe40003f0d200 */
[----:B------:R-:W-:Y:S02]  /*4120*/  LOP3.LUT R18, R25, R18, RZ, 0x3c, !PT ;  /* 0x0000001219127212 */ /* 0x000fe400078e3cff */
[----:B------:R-:W-:Y:S02]  /*4130*/  FSEL R4, R24, R30, !P0 ;  /* 0x0000001e18047208 */ /* 0x000fe40004000000 */
[----:B------:R-:W-:-:S03]  /*4140*/  FSEL R31, R18, R31, !P0 ;  /* 0x0000001f121f7208 */ /* 0x000fc60004000000 */
[----:B------:R-:W-:Y:S01]  /*4150*/  IMAD.MOV.U32 R30, RZ, RZ, R4 ;  /* 0x000000ffff1e7224 */ /* 0x000fe200078e0004 */
[----:B------:R-:W-:Y:S06]  /*4160*/  BRA `(.L_x_283) ;  /* 0x0000000000547947 */ /* 0x000fec0003800000 */
.L_x_282:
[----:B------:R-:W-:-:S14]  /*4170*/  DSETP.NAN.AND P0, PT, R20, R20, PT ;  /* 0x000000141400722a */ /* 0x000fdc0003f08000 */
[----:B------:R-:W-:Y:S05]  /*4180*/  @P0 BRA `(.L_x_284) ;  /* 0x0000000000440947 */ /* 0x000fea0003800000 */
[----:B------:R-:W-:-:S14]  /*4190*/  DSETP.NAN.AND P0, PT, R18, R18, PT ;  /* 0x000000121200722a */ /* 0x000fdc0003f08000 */
[----:B------:R-:W-:Y:S05]  /*41a0*/  @P0 BRA `(.L_x_285) ;  /* 0x0000000000300947 */ /* 0x000fea0003800000 */
[----:B------:R-:W-:Y:S01]  /*41b0*/  ISETP.NE.AND P0, PT, R9, R28, PT ;  /* 0x0000001c0900720c */ /* 0x000fe20003f05270 */
[----:B------:R-:W-:Y:S01]  /*41c0*/  IMAD.MOV.U32 R31, RZ, RZ, -0x80000 ;  /* 0xfff80000ff1f7424 */ /* 0x000fe200078e00ff */
[----:B------:R-:W-:-:S11]  /*41d0*/  MOV R30, 0x0 ;  /* 0x00000000001e7802 */ /* 0x000fd60000000f00 */
[----:B------:R-:W-:Y:S05]  /*41e0*/  @!P0 BRA `(.L_x_283) ;  /* 0x0000000000348947 */ /* 0x000fea0003800000 */
[----:B------:R-:W-:Y:S02]  /*41f0*/  ISETP.NE.AND P0, PT, R9, 0x7ff00000, PT ;  /* 0x7ff000000900780c */ /* 0x000fe40003f05270 */
[----:B------:R-:W-:Y:S02]  /*4200*/  LOP3.LUT R31, R21, 0x80000000, R19, 0x48, !PT ;  /* 0x80000000151f7812 */ /* 0x000fe400078e4813 */
[----:B------:R-:W-:-:S13]  /*4210*/  ISETP.EQ.OR P0, PT, R28, RZ, !P0 ;  /* 0x000000ff1c00720c */ /* 0x000fda0004702670 */
[----:B------:R-:W-:Y:S01]  /*4220*/  @P0 LOP3.LUT R3, R31, 0x7ff00000, RZ, 0xfc, !PT ;  /* 0x7ff000001f030812 */ /* 0x000fe200078efcff */
[----:B------:R-:W-:Y:S02]  /*4230*/  @!P0 IMAD.MOV.U32 R30, RZ, RZ, RZ ;  /* 0x000000ffff1e8224 */ /* 0x000fe400078e00ff */
[----:B------:R-:W-:Y:S02]  /*4240*/  @P0 IMAD.MOV.U32 R30, RZ, RZ, RZ ;  /* 0x000000ffff1e0224 */ /* 0x000fe400078e00ff */
[----:B------:R-:W-:Y:S01]  /*4250*/  @P0 IMAD.MOV.U32 R31, RZ, RZ, R3 ;  /* 0x000000ffff1f0224 */ /* 0x000fe200078e0003 */
[----:B------:R-:W-:Y:S06]  /*4260*/  BRA `(.L_x_283) ;  /* 0x0000000000147947 */ /* 0x000fec0003800000 */
.L_x_285:
[----:B------:R-:W-:Y:S02]  /*4270*/  LOP3.LUT R31, R19, 0x80000, RZ, 0xfc, !PT ;  /* 0x00080000131f7812 */ /* 0x000fe400078efcff */
[----:B------:R-:W-:Y:S01]  /*4280*/  MOV R30, R18 ;  /* 0x00000012001e7202 */ /* 0x000fe20000000f00 */
[----:B------:R-:W-:Y:S06]  /*4290*/  BRA `(.L_x_283) ;  /* 0x0000000000087947 */ /* 0x000fec0003800000 */
.L_x_284:
[----:B------:R-:W-:Y:S01]  /*42a0*/  LOP3.LUT R31, R21, 0x80000, RZ, 0xfc, !PT ;  /* 0x00080000151f7812 */ /* 0x000fe200078efcff */
[----:B------:R-:W-:-:S07]  /*42b0*/  IMAD.MOV.U32 R30, RZ, RZ, R20 ;  /* 0x000000ffff1e7224 */ /* 0x000fce00078e0014 */
.L_x_283:
[----:B------:R-:W-:Y:S05]  /*42c0*/  BSYNC.RECONVERGENT B0 ;  /* 0x0000000000007941 */ /* 0x000fea0003800200 */
.L_x_281:
[----:B------:R-:W-:Y:S02]  /*42d0*/  IMAD.MOV.U32 R16, RZ, RZ, R0 ;  /* 0x000000ffff107224 */ /* 0x000fe400078e0000 */
[----:B------:R-:W-:-:S04]  /*42e0*/  IMAD.MOV.U32 R17, RZ, RZ, 0x0 ;  /* 0x00000000ff117424 */ /* 0x000fc800078e00ff */
[----:B------:R-:W-:Y:S05]  /*42f0*/  RET.REL.NODEC R16 `(_ZN3cub18CUB_300001_SM_10006detail9transform16transform_kernelINS2_10policy_hubILb1EN4cuda3std3__45tupleIJN6thrust24THRUST_300001_SM_1000_NS6detail15normal_iteratorINSA_10device_ptrIdEEEEEEEE10policy1000El8varianceSF_JPdEEEvT0_iT1_T2_DpNS2_10kernel_argIT3_EE) ;  /* 0xffffffbc10407950 */ /* 0x000fea0003c3ffff */
.L_x_286:
        /* <DEDUP_REMOVED lines=16> */
.L_x_450:


//--------------------- .text._ZN3cub18CUB_300001_SM_10006detail9transform16transform_kernelINS2_10policy_hubILb1EN4cuda3std3__45tupleIJN6thrust24THRUST_300001_SM_1000_NS6detail15normal_iteratorINSA_10device_ptrIdEEEEEEEE10policy1000Ei8varianceSF_JPdEEEvT0_iT1_T2_DpNS2_10kernel_argIT3_EE --------------------------
	.section	.text._ZN3cub18CUB_300001_SM_10006detail9transform16transform_kernelINS2_10policy_hubILb1EN4cuda3std3__45tupleIJN6thrust24THRUST_300001_SM_1000_NS6detail15normal_iteratorINSA_10device_ptrIdEEEEEEEE10policy1000Ei8varianceSF_JPdEEEvT0_iT1_T2_DpNS2_10kernel_argIT3_EE,"ax",@progbits
	.align	128
        .global         _ZN3cub18CUB_300001_SM_10006detail9transform16transform_kernelINS2_10policy_hubILb1EN4cuda3std3__45tupleIJN6thrust24THRUST_300001_SM_1000_NS6detail15normal_iteratorINSA_10device_ptrIdEEEEEEEE10policy1000Ei8varianceSF_JPdEEEvT0_iT1_T2_DpNS2_10kernel_argIT3_EE
        .type           _ZN3cub18CUB_300001_SM_10006detail9transform16transform_kernelINS2_10policy_hubILb1EN4cuda3std3__45tupleIJN6thrust24THRUST_300001_SM_1000_NS6detail15normal_iteratorINSA_10device_ptrIdEEEEEEEE10policy1000Ei8varianceSF_JPdEEEvT0_iT1_T2_DpNS2_10kernel_argIT3_EE,@function
        .size           _ZN3cub18CUB_300001_SM_10006detail9transform16transform_kernelINS2_10policy_hubILb1EN4cuda3std3__45tupleIJN6thrust24THRUST_300001_SM_1000_NS6detail15normal_iteratorINSA_10device_ptrIdEEEEEEEE10policy1000Ei8varianceSF_JPdEEEvT0_iT1_T2_DpNS2_10kernel_argIT3_EE,(.L_x_451 - _ZN3cub18CUB_300001_SM_10006detail9transform16transform_kernelINS2_10policy_hubILb1EN4cuda3std3__45tupleIJN6thrust24THRUST_300001_SM_1000_NS6detail15normal_iteratorINSA_10device_ptrIdEEEEEEEE10policy1000Ei8varianceSF_JPdEEEvT0_iT1_T2_DpNS2_10kernel_argIT3_EE)
        .other          _ZN3cub18CUB_300001_SM_10006detail9transform16transform_kernelINS2_10policy_hubILb1EN4cuda3std3__45tupleIJN6thrust24THRUST_300001_SM_1000_NS6detail15normal_iteratorINSA_10device_ptrIdEEEEEEEE10policy1000Ei8varianceSF_JPdEEEvT0_iT1_T2_DpNS2_10kernel_argIT3_EE,@"STO_CUDA_ENTRY STV_DEFAULT"
_ZN3cub18CUB_300001_SM_10006detail9transform16transform_kernelINS2_10policy_hubILb1EN4cuda3std3__45tupleIJN6thrust24THRUST_300001_SM_1000_NS6detail15normal_iteratorINSA_10device_ptrIdEEEEEEEE10policy1000Ei8varianceSF_JPdEEEvT0_iT1_T2_DpNS2_10kernel_argIT3_EE:
.text._ZN3cub18CUB_300001_SM_10006detail9transform16transform_kernelINS2_10policy_hubILb1EN4cuda3std3__45tupleIJN6thrust24THRUST_300001_SM_1000_NS6detail15normal_iteratorINSA_10device_ptrIdEEEEEEEE10policy1000Ei8varianceSF_JPdEEEvT0_iT1_T2_DpNS2_10kernel_argIT3_EE:
[----:B------:R-:W-:Y:S08]  /*0000*/  LDC R1, c[0x0][0x37c] ;  /* 0x0000df00ff017b82 */ /* 0x000ff00000000800 */
[----:B------:R-:W0:Y:S01]  /*0010*/  S2UR UR6, SR_CTAID.X ;  /* 0x00000000000679c3 */ /* 0x000e220000002500 */
[----:B------:R-:W1:Y:S01]  /*0020*/  LDCU.64 UR10, c[0x0][0x380] ;  /* 0x00007000ff0a77ac */ /* 0x000e620008000a00 */
[----:B------:R-:W2:Y:S01]  /*0030*/  S2R R2, SR_TID.X ;  /* 0x0000000000027919 */ /* 0x000ea20000002100 */
[----:B------:R-:W-:Y:S01]  /*0040*/  BSSY.RECONVERGENT B0, `(.L_x_287) ;  /* 0x0000014000007945 */ /* 0x000fe20003800200 */
[----:B-1----:R-:W-:-:S04]  /*0050*/  USHF.L.U32 UR16, UR11, 0x7, URZ ;  /* 0x000000070b107899 */ /* 0x002fc800080006ff */
[----:B0-----:R-:W-:-:S04]  /*0060*/  UIMAD UR6, UR16, UR6, URZ ;  /* 0x00000006100672a4 */ /* 0x001fc8000f8e02ff */
[----:B------:R-:W-:-:S04]  /*0070*/  UIADD3 UR8, UPT, UPT, -UR6, UR10, URZ ;  /* 0x0000000a06087290 */ /* 0x000fc8000fffe1ff */
[----:B------:R-:W-:Y:S01]  /*0080*/  UISETP.LT.AND UP0, UPT, UR16, UR8, UPT ;  /* 0x000000081000728c */ /* 0x000fe2000bf01270 */
[----:B--2---:R-:W-:-:S03]  /*0090*/  IMAD.SHL.U32 R0, R2, 0x80, RZ ;  /* 0x0000008002007824 */ /* 0x004fc600078e00ff */
[----:B------:R-:W-:-:S04]  /*00a0*/  USEL UR17, UR16, UR8, UP0 ;  /* 0x0000000810117287 */ /* 0x000fc80008000000 */
[----:B------:R-:W-:-:S06]  /*00b0*/  USHF.L.U32 UR4, UR17, 0x3, URZ ;  /* 0x0000000311047899 */ /* 0x000fcc00080006ff */
[----:B------:R-:W-:-:S13]  /*00c0*/  ISETP.GE.AND P0, PT, R0, UR4, PT ;  /* 0x0000000400007c0c */ /* 0x000fda000bf06270 */
[----:B------:R-:W-:Y:S05]  /*00d0*/  @P0 BRA `(.L_x_288) ;  /* 0x0000000000280947 */ /* 0x000fea0003800000 */
[----:B------:R-:W0:Y:S01]  /*00e0*/  LDC.64 R4, c[0x0][0x3a0] ;  /* 0x0000e800ff047b82 */ /* 0x000e220000000a00 */
[----:B------:R-:W-:Y:S02]  /*00f0*/  IMAD.U32 R3, RZ, RZ, UR6 ;  /* 0x00000006ff037e24 */ /* 0x000fe4000f8e00ff */
[----:B0-----:R-:W-:-:S04]  /*0100*/  IMAD.WIDE.U32 R4, R2, 0x80, R4 ;  /* 0x0000008002047825 */ /* 0x001fc800078e0004 */
[----:B------:R-:W-:-:S07]  /*0110*/  IMAD.WIDE R4, R3, 0x8, R4 ;  /* 0x0000000803047825 */ /* 0x000fce00078e0204 */
.L_x_289:
[----:B------:R-:W-:Y:S01]  /*0120*/  VIADD R0, R0, 0x4000 ;  /* 0x0000400000007836 */ /* 0x000fe20000000000 */
[----:B------:R0:W-:Y:S04]  /*0130*/  CCTL.E.PF2 [R4] ;  /* 0x000000000400798f */ /* 0x0001e80000800100 */
[----:B------:R-:W-:Y:S02]  /*0140*/  ISETP.GE.AND P0, PT, R0, UR4, PT ;  /* 0x0000000400007c0c */ /* 0x000fe4000bf06270 */
[----:B0-----:R-:W-:-:S05]  /*0150*/  IADD3 R4, P1, PT, R4, 0x4000, RZ ;  /* 0x0000400004047810 */ /* 0x001fca0007f3e0ff */
[----:B------:R-:W-:-:S06]  /*0160*/  IMAD.X R5, RZ, RZ, R5, P1 ;  /* 0x000000ffff057224 */ /* 0x000fcc00008e0605 */
[----:B------:R-:W-:Y:S05]  /*0170*/  @!P0 BRA `(.L_x_289) ;  /* 0xfffffffc00e88947 */ /* 0x000fea000383ffff */
.L_x_288:
[----:B------:R-:W-:Y:S05]  /*0180*/  BSYNC.RECONVERGENT B0 ;  /* 0x0000000000007941 */ /* 0x000fea0003800200 */
.L_x_287:
[----:B------:R-:W0:Y:S01]  /*0190*/  LDCU.64 UR4, c[0x0][0x3a0] ;  /* 0x00007400ff0477ac */ /* 0x000e220008000a00 */
[----:B------:R-:W-:Y:S01]  /*01a0*/  UIMAD.WIDE UR6, UR6, 0x8, URZ ;  /* 0x00000008060678a5 */ /* 0x000fe2000f8e02ff */
[----:B------:R-:W1:Y:S01]  /*01b0*/  LDCU.64 UR12, c[0x0][0x398] ;  /* 0x00007300ff0c77ac */ /* 0x000e620008000a00 */
[----:B------:R-:W2:Y:S02]  /*01c0*/  LDCU.64 UR14, c[0x0][0x358] ;  /* 0x00006b00ff0e77ac */ /* 0x000ea40008000a00 */
[----:B0-----:R-:W-:-:S04]  /*01d0*/  UIADD3 UR9, UP0, UPT, UR6, UR4, URZ ;  /* 0x0000000406097290 */ /* 0x001fc8000ff1e0ff */
[----:B------:R-:W-:Y:S02]  /*01e0*/  UIADD3.X UR10, UPT, UPT, UR7, UR5, URZ, UP0, !UPT ;  /* 0x00000005070a7290 */ /* 0x000fe400087fe4ff */
[----:B------:R-:W-:Y:S01]  /*01f0*/  UISETP.GT.AND UP0, UPT, UR16, UR8, UPT ;  /* 0x000000081000728c */ /* 0x000fe2000bf04270 */
[----:B------:R-:W-:Y:S01]  /*0200*/  IMAD.U32 R12, RZ, RZ, UR9 ;  /* 0x00000009ff0c7e24 */ /* 0x000fe2000f8e00ff */
[----:B-1----:R-:W-:Y:S02]  /*0210*/  UIADD3 UR4, UP1, UPT, UR6, UR12, URZ ;  /* 0x0000000c06047290 */ /* 0x002fe4000ff3e0ff */
[----:B------:R-:W-:Y:S02]  /*0220*/  MOV R13, UR10 ;  /* 0x0000000a000d7c02 */ /* 0x000fe40008000f00 */
[----:B------:R-:W-:-:S03]  /*0230*/  UIADD3.X UR5, UPT, UPT, UR7, UR13, URZ, UP1, !UPT ;  /* 0x0000000d07057290 */ /* 0x000fc60008ffe4ff */
[----:B--2---:R-:W-:Y:S09]  /*0240*/  BRA.U UP0, `(.L_x_290) ;  /* 0x0000001900b87547 */ /* 0x004ff2000b800000 */
[----:B------:R-:W-:-:S06]  /*0250*/  UISETP.GE.AND UP0, UPT, UR11, 0x1, UPT ;  /* 0x000000010b00788c */ /* 0x000fcc000bf06270 */
[----:B------:R-:W-:-:S13]  /*0260*/  PLOP3.LUT P0, PT, PT, PT, UP0, 0x80, 0x8 ;  /* 0x000000000008781c */ /* 0x000fda0003f0f008 */
[----:B------:R-:W-:Y:S05]  /*0270*/  @!P0 EXIT ;  /* 0x000000000000894d */ /* 0x000fea0003800000 */
[----:B------:R-:W0:Y:S01]  /*0280*/  LDCU UR8, c[0x0][0x388] ;  /* 0x00007100ff0877ac */ /* 0x000e220008000800 */
[----:B------:R-:W-:Y:S01]  /*0290*/  IMAD.MOV.U32 R5, RZ, RZ, RZ ;  /* 0x000000ffff057224 */ /* 0x000fe200078e00ff */
[----:B------:R-:W-:Y:S01]  /*02a0*/  UISETP.GE.U32.AND UP0, UPT, UR11, 0x8, UPT ;  /* 0x000000080b00788c */ /* 0x000fe2000bf06070 */
[----:B0-----:R-:W0:Y:S01]  /*02b0*/  I2F.F64 R10, UR8 ;  /* 0x00000008000a7d12 */ /* 0x001e220008201c00 */
[----:B------:R-:W-:-:S07]  /*02c0*/  ULOP3.LUT UR8, UR11, 0x7, URZ, 0xc0, !UPT ;  /* 0x000000070b087892 */ /* 0x000fce000f8ec0ff */
[----:B------:R-:W-:Y:S05]  /*02d0*/  BRA.U !UP0, `(.L_x_291) ;  /* 0x0000000d08647547 */ /* 0x000fea000b800000 */
[----:B------:R-:W-:Y:S01]  /*02e0*/  ULOP3.LUT UR9, UR11, 0x7ffffff8, URZ, 0xc0, !UPT ;  /* 0x7ffffff80b097892 */ /* 0x000fe2000f8ec0ff */
[----:B------:R-:W-:Y:S01]  /*02f0*/  IMAD.MOV.U32 R7, RZ, RZ, 0x8 ;  /* 0x00000008ff077424 */ /* 0x000fe200078e00ff */
[----:B------:R-:W1:Y:S01]  /*0300*/  LDCU.64 UR12, c[0x0][0x390] ;  /* 0x00007200ff0c77ac */ /* 0x000e620008000a00 */
[C---:B------:R-:W-:Y:S02]  /*0310*/  VIADD R8, R2.reuse, 0x80 ;  /* 0x0000008002087836 */ /* 0x040fe40000000000 */
[----:B------:R-:W-:Y:S01]  /*0320*/  IMAD.WIDE.U32 R6, R2, R7, UR6 ;  /* 0x0000000602067e25 */ /* 0x000fe2000f8e0007 */
[----:B------:R-:W2:Y:S03]  /*0330*/  LDCU.64 UR16, c[0x0][0x3a0] ;  /* 0x00007400ff1077ac */ /* 0x000ea60008000a00 */
[----:B------:R-:W-:Y:S01]  /*0340*/  IMAD.U32 R5, RZ, RZ, UR9 ;  /* 0x00000009ff057e24 */ /* 0x000fe2000f8e00ff */
[----:B------:R-:W3:Y:S01]  /*0350*/  LDCU.64 UR18, c[0x0][0x398] ;  /* 0x00007300ff1277ac */ /* 0x000ee20008000a00 */
[----:B------:R-:W-:-:S12]  /*0360*/  UIADD3 UR10, UPT, UPT, -UR9, URZ, URZ ;  /* 0x000000ff090a7290 */ /* 0x000fd8000fffe1ff */
.L_x_308:
[----:B--2---:R-:W-:-:S04]  /*0370*/  IADD3 R20, P0, PT, R6, UR16, RZ ;  /* 0x0000001006147c10 */ /* 0x004fc8000ff1e0ff */
[----:B------:R-:W-:-:S05]  /*0380*/  IADD3.X R21, PT, PT, R7, UR17, RZ, P0, !PT ;  /* 0x0000001107157c10 */ /* 0x000fca00087fe4ff */
[----:B------:R-:W1:Y:S01]  /*0390*/  LDG.E.64 R14, desc[UR14][R20.64] ;  /* 0x0000000e140e7981 */ /* 0x000e62000c1e1b00 */
[----:B0-----:R-:W0:Y:S01]  /*03a0*/  MUFU.RCP64H R17, R11 ;  /* 0x0000000b00117308 */ /* 0x001e220000001800 */
[----:B------:R-:W-:Y:S01]  /*03b0*/  IMAD.MOV.U32 R16, RZ, RZ, 0x1 ;  /* 0x00000001ff107424 */ /* 0x000fe200078e00ff */
[----:B------:R-:W-:Y:S01]  /*03c0*/  UIADD3 UR10, UPT, UPT, UR10, 0x8, URZ ;  /* 0x000000080a0a7890 */ /* 0x000fe2000fffe0ff */
[----:B----4-:R-:W-:Y:S01]  /*03d0*/  MOV R27, 0x8 ;  /* 0x00000008001b7802 */ /* 0x010fe20000000f00 */
[----:B------:R-:W-:Y:S02]  /*03e0*/  BSSY.RECONVERGENT B1, `(.L_x_292) ;  /* 0x0000015000017945 */ /* 0x000fe40003800200 */
[----:B------:R-:W-:Y:S02]  /*03f0*/  UISETP.NE.AND UP0, UPT, UR10, URZ, UPT ;  /* 0x000000ff0a00728c */ /* 0x000fe4000bf05270 */
[----:B------:R-:W-:Y:S01]  /*0400*/  IMAD.WIDE R26, R8, R27, UR6 ;  /* 0x00000006081a7e25 */ /* 0x000fe2000f8e021b */
        /* <DEDUP_REMOVED lines=17> */
[----:B---3--:R-:W-:Y:S05]  /*0520*/  CALL.REL.NOINC `($__internal_1_$__cuda_sm20_div_rn_f64_full) ;  /* 0x0000003400d07944 */ /* 0x008fea0003c00000 */
.L_x_293:
[----:B---3--:R-:W-:Y:S05]  /*0530*/  BSYNC.RECONVERGENT B1 ;  /* 0x0000000000017941 */ /* 0x008fea0003800200 */
.L_x_292:
        /* <DEDUP_REMOVED lines=26> */
[----:B------:R-:W-:Y:S05]  /*06e0*/  CALL.REL.NOINC `($__internal_1_$__cuda_sm20_div_rn_f64_full) ;  /* 0x0000003400607944 */ /* 0x000fea0003c00000 */
.L_x_295:
[----:B------:R-:W-:Y:S05]  /*06f0*/  BSYNC.RECONVERGENT B1 ;  /* 0x0000000000017941 */ /* 0x000fea0003800200 */
.L_x_294:
[----:B------:R-:W-:-:S04]  /*0700*/  IADD3 R26, P0, PT, R26, UR18, RZ ;  /* 0x000000121a1a7c10 */ /* 0x000fc8000ff1e0ff */
[----:B------:R-:W-:-:S05]  /*0710*/  IADD3.X R27, PT, PT, R27, UR19, RZ, P0, !PT ;  /* 0x000000131b1b7c10 */ /* 0x000fca00087fe4ff */
        /* <DEDUP_REMOVED lines=23> */
.L_x_297:
[----:B------:R-:W-:Y:S05]  /*0890*/  BSYNC.RECONVERGENT B1 ;  /* 0x0000000000017941 */ /* 0x000fea0003800200 */
.L_x_296:
        /* <DEDUP_REMOVED lines=23> */
.L_x_299:
[----:B------:R-:W-:Y:S05]  /*0a10*/  BSYNC.RECONVERGENT B1 ;  /* 0x0000000000017941 */ /* 0x000fea0003800200 */
.L_x_298:
        /* <DEDUP_REMOVED lines=23> */
.L_x_301:
[----:B------:R-:W-:Y:S05]  /*0b90*/  BSYNC.RECONVERGENT B1 ;  /* 0x0000000000017941 */ /* 0x000fea0003800200 */
.L_x_300:
        /* <DEDUP_REMOVED lines=23> */
.L_x_303:
[----:B------:R-:W-:Y:S05]  /*0d10*/  BSYNC.RECONVERGENT B1 ;  /* 0x0000000000017941 */ /* 0x000fea0003800200 */
.L_x_302:
        /* <DEDUP_REMOVED lines=23> */
.L_x_305:
[----:B------:R-:W-:Y:S05]  /*0e90*/  BSYNC.RECONVERGENT B1 ;  /* 0x0000000000017941 */ /* 0x000fea0003800200 */
.L_x_304:
        /* <DEDUP_REMOVED lines=23> */
.L_x_307:
[----:B------:R-:W-:Y:S05]  /*1010*/  BSYNC.RECONVERGENT B1 ;  /* 0x0000000000017941 */ /* 0x000fea0003800200 */
.L_x_306:
[----:B------:R4:W-:Y:S01]  /*1020*/  STG.E.64 desc[UR14][R26.64+0x1800], R30 ;  /* 0x0018001e1a007986 */ /* 0x0009e2000c101b0e */
[----:B------:R-:W-:Y:S02]  /*1030*/  IADD3 R6, P0, PT, R6, 0x2000, RZ ;  /* 0x0000200006067810 */ /* 0x000fe40007f1e0ff */
[----:B------:R-:W-:-:S03]  /*1040*/  IADD3 R8, PT, PT, R8, 0x400, RZ ;  /* 0x0000040008087810 */ /* 0x000fc60007ffe0ff */
[----:B------:R-:W-:Y:S01]  /*1050*/  IMAD.X R7, RZ, RZ, R7, P0 ;  /* 0x000000ffff077224 */ /* 0x000fe200000e0607 */
[----:B------:R-:W-:Y:S07]  /*1060*/  BRA.U UP0, `(.L_x_308) ;  /* 0xfffffff100c07547 */ /* 0x000fee000b83ffff */
.L_x_291:
        /* <DEDUP_REMOVED lines=20> */
[----:B----4-:R-:W-:Y:S02]  /*11b0*/  DMUL R30, R16, R20 ;  /* 0x00000014101e7228 */ /* 0x010fe40000000000 */
        /* <DEDUP_REMOVED lines=10> */
.L_x_311:
[----:B------:R-:W-:Y:S05]  /*1260*/  BSYNC.RECONVERGENT B1 ;  /* 0x0000000000017941 */ /* 0x000fea0003800200 */
.L_x_310:
        /* <DEDUP_REMOVED lines=26> */
.L_x_313:
[----:B------:R-:W-:Y:S05]  /*1410*/  BSYNC.RECONVERGENT B1 ;  /* 0x0000000000017941 */ /* 0x000fea0003800200 */
.L_x_312:
        /* <DEDUP_REMOVED lines=23> */
[----:B------:R-:W-:Y:S05]  /*1590*/  CALL.REL.NOINC `($__internal_1_$__cuda_sm20_div_rn_f64_full) ;  /* 0x0000002400b47944 */ /* 0x000fea0003c00000 */
.L_x_315:
[----:B------:R-:W-:Y:S05]  /*15a0*/  BSYNC.RECONVERGENT B1 ;  /* 0x0000000000017941 */ /* 0x000fea0003800200 */
.L_x_314:
        /* <DEDUP_REMOVED lines=24> */
.L_x_317:
[----:B------:R-:W-:Y:S05]  /*1730*/  BSYNC.RECONVERGENT B1 ;  /* 0x0000000000017941 */ /* 0x000fea0003800200 */
.L_x_316:
[----:B------:R1:W-:Y:S01]  /*1740*/  STG.E.64 desc[UR14][R6.64+0xc00], R30 ;  /* 0x000c001e06007986 */ /* 0x0003e2000c101b0e */
[----:B------:R-:W-:-:S07]  /*1750*/  VIADD R5, R5, 0x4 ;  /* 0x0000000405057836 */ /* 0x000fce0000000000 */
.L_x_309:
[----:B------:R-:W-:-:S13]  /*1760*/  ISETP.NE.AND P0, PT, RZ, UR6, PT ;  /* 0x00000006ff007c0c */ /* 0x000fda000bf05270 */
[----:B------:R-:W-:Y:S05]  /*1770*/  @!P0 EXIT ;  /* 0x000000000000894d */ /* 0x000fea0003800000 */
[----:B------:R-:W-:-:S09]  /*1780*/  UISETP.NE.AND UP0, UPT, UR6, 0x1, UPT ;  /* 0x000000010600788c */ /* 0x000fd2000bf05270 */
[----:B------:R-:W-:Y:S05]  /*1790*/  BRA.U !UP0, `(.L_x_318) ;  /* 0x0000000108dc7547 */ /* 0x000fea000b800000 */
[----:B-1----:R-:W-:Y:S01]  /*17a0*/  IMAD R7, R5, 0x80, R2 ;  /* 0x0000008005077824 */ /* 0x002fe200078e0202 */
[----:B0-----:R-:W0:Y:S01]  /*17b0*/  MUFU.RCP64H R17, R11 ;  /* 0x0000000b00117308 */ /* 0x001e220000001800 */
[----:B------:R-:W-:Y:S01]  /*17c0*/  MOV R16, 0x1 ;  /* 0x0000000100107802 */ /* 0x000fe20000000f00 */
        /* <DEDUP_REMOVED lines=22> */
.L_x_320:
[----:B------:R-:W-:Y:S05]  /*1930*/  BSYNC.RECONVERGENT B1 ;  /* 0x0000000000017941 */ /* 0x000fea0003800200 */
.L_x_319:
[----:B------:R-:W-:Y:S01]  /*1940*/  IMAD.MOV.U32 R6, RZ, RZ, 0x8 ;  /* 0x00000008ff067424 */ /* 0x000fe200078e00ff */
[----:B------:R-:W0:Y:S01]  /*1950*/  MUFU.RCP64H R9, R11 ;  /* 0x0000000b00097308 */ /* 0x000e220000001800 */
[----:B------:R-:W-:Y:S01]  /*1960*/  IMAD.MOV.U32 R8, RZ, RZ, 0x1 ;  /* 0x00000001ff087424 */ /* 0x000fe200078e00ff */
[----:B------:R-:W1:Y:S01]  /*1970*/  LDCU.64 UR6, c[0x0][0x390] ;  /* 0x00007200ff0677ac */ /* 0x000e620008000a00 */
        /* <DEDUP_REMOVED lines=22> */
.L_x_322:
[----:B------:R-:W-:Y:S05]  /*1ae0*/  BSYNC.RECONVERGENT B1 ;  /* 0x0000000000017941 */ /* 0x000fea0003800200 */
.L_x_321:
[----:B------:R2:W-:Y:S01]  /*1af0*/  STG.E.64 desc[UR14][R6.64+0x400], R30 ;  /* 0x0004001e06007986 */ /* 0x0005e2000c101b0e */
[----:B------:R-:W-:-:S07]  /*1b00*/  VIADD R5, R5, 0x2 ;  /* 0x0000000205057836 */ /* 0x000fce0000000000 */
.L_x_318:
[----:B------:R-:W3:Y:S02]  /*1b10*/  LDC R0, c[0x0][0x384] ;  /* 0x0000e100ff007b82 */ /* 0x000ee40000000800 */
[----:B---3--:R-:W-:-:S04]  /*1b20*/  LOP3.LUT R0, R0, 0x1, RZ, 0xc0, !PT ;  /* 0x0000000100007812 */ /* 0x008fc800078ec0ff */
[----:B------:R-:W-:-:S13]  /*1b30*/  ISETP.NE.U32.AND P0, PT, R0, 0x1, PT ;  /* 0x000000010000780c */ /* 0x000fda0003f05070 */
[----:B------:R-:W-:Y:S05]  /*1b40*/  @P0 EXIT ;  /* 0x000000000000094d */ /* 0x000fea0003800000 */
[----:B------:R-:W-:Y:S01]  /*1b50*/  IMAD R5, R5, 0x80, R2 ;  /* 0x0000008005057824 */ /* 0x000fe200078e0202 */
[----:B0-----:R-:W1:Y:S01]  /*1b60*/  MUFU.RCP64H R3, R11 ;  /* 0x0000000b00037308 */ /* 0x001e620000001800 */
[----:B------:R-:W0:Y:S02]  /*1b70*/  LDCU.64 UR6, c[0x0][0x390] ;  /* 0x00007200ff0677ac */ /* 0x000e240008000a00 */
        /* <DEDUP_REMOVED lines=22> */
.L_x_324:
[----:B------:R-:W-:Y:S05]  /*1ce0*/  BSYNC.RECONVERGENT B1 ;  /* 0x0000000000017941 */ /* 0x000fea0003800200 */
.L_x_323:
[----:B------:R-:W-:-:S05]  /*1cf0*/  MOV R2, 0x8 ;  /* 0x0000000800027802 */ /* 0x000fca0000000f00 */
[----:B------:R-:W-:-:S05]  /*1d00*/  IMAD.WIDE R2, R5, R2, UR4 ;  /* 0x0000000405027e25 */ /* 0x000fca000f8e0202 */
[----:B------:R-:W-:Y:S01]  /*1d10*/  STG.E.64 desc[UR14][R2.64], R30 ;  /* 0x0000001e02007986 */ /* 0x000fe2000c101b0e */
[----:B------:R-:W-:Y:S05]  /*1d20*/  EXIT ;  /* 0x000000000000794d */ /* 0x000fea0003800000 */
.L_x_290:
        /* <DEDUP_REMOVED lines=13> */
.L_x_358:
[C---:B------:R-:W-:Y:S01]  /*1e00*/  IMAD R11, R8.reuse, 0x80, R2 ;  /* 0x00000080080b7824 */ /* 0x040fe200078e0202 */
[----:B------:R-:W-:Y:S01]  /*1e10*/  BSSY.RECONVERGENT B1, `(.L_x_326) ;  /* 0x0000020000017945 */ /* 0x000fe20003800200 */
[----:B------:R-:W-:-:S03]  /*1e20*/  VIADD R8, R8, 0x8 ;  /* 0x0000000808087836 */ /* 0x000fc60000000000 */
[----:B------:R-:W-:Y:S02]  /*1e30*/  ISETP.GE.AND P0, PT, R11, UR17, PT ;  /* 0x000000110b007c0c */ /* 0x000fe4000bf06270 */
[----:B------:R-:W-:-:S11]  /*1e40*/  ISETP.NE.AND P1, PT, R8, R5, PT ;  /* 0x000000050800720c */ /* 0x000fd60003f25270 */
[----:B01234-:R-:W-:Y:S05]  /*1e50*/  @P0 BRA `(.L_x_327) ;  /* 0x00000000006c0947 */ /* 0x01ffea0003800000 */
[----:B------:R-:W-:-:S06]  /*1e60*/  IMAD.WIDE.U32 R14, R11, 0x8, R12 ;  /* 0x000000080b0e7825 */ /* 0x000fcc00078e000c */
[----:B------:R-:W1:Y:S01]  /*1e70*/  LDG.E.64 R14, desc[UR14][R14.64] ;  /* 0x0000000e0e0e7981 */ /* 0x000e62000c1e1b00 */
[----:B0-----:R-:W0:Y:S01]  /*1e80*/  MUFU.RCP64H R17, R7 ;  /* 0x0000000700117308 */ /* 0x001e220000001800 */
[----:B------:R-:W-:Y:S01]  /*1e90*/  HFMA2 R16, -RZ, RZ, 0, 5.9604644775390625e-08 ;  /* 0x00000001ff107431 */ /* 0x000fe200000001ff */
        /* <DEDUP_REMOVED lines=19> */
.L_x_329:
[----:B------:R-:W-:Y:S05]  /*1fd0*/  BSYNC.RECONVERGENT B2 ;  /* 0x0000000000027941 */ /* 0x000fea0003800200 */
.L_x_328:
[----:B------:R-:W-:-:S04]  /*1fe0*/  IMAD.MOV.U32 R14, RZ, RZ, 0x8 ;  /* 0x00000008ff0e7424 */ /* 0x000fc800078e00ff */
[----:B------:R-:W-:-:S05]  /*1ff0*/  IMAD.WIDE.U32 R14, R11, R14, UR4 ;  /* 0x000000040b0e7e25 */ /* 0x000fca000f8e000e */
[----:B------:R2:W-:Y:S02]  /*2000*/  STG.E.64 desc[UR14][R14.64], R30 ;  /* 0x0000001e0e007986 */ /* 0x0005e4000c101b0e */
.L_x_327:
[----:B-1----:R-:W-:Y:S05]  /*2010*/  BSYNC.RECONVERGENT B1 ;  /* 0x0000000000017941 */ /* 0x002fea0003800200 */
.L_x_326:
        /* <DEDUP_REMOVED lines=9> */
[----:B------:R-:W-:Y:S01]  /*20b0*/  MOV R18, 0x1 ;  /* 0x0000000100127802 */ /* 0x000fe20000000f00 */
        /* <DEDUP_REMOVED lines=19> */
.L_x_333:
[----:B------:R-:W-:Y:S05]  /*21f0*/  BSYNC.RECONVERGENT B2 ;  /* 0x0000000000027941 */ /* 0x000fea0003800200 */
.L_x_332:
[----:B------:R1:W-:Y:S02]  /*2200*/  STG.E.64 desc[UR14][R14.64], R30 ;  /* 0x0000001e0e007986 */ /* 0x0003e4000c101b0e */
.L_x_331:
[----:B------:R-:W-:Y:S05]  /*2210*/  BSYNC.RECONVERGENT B1 ;  /* 0x0000000000017941 */ /* 0x000fea0003800200 */
.L_x_330:
[----:B------:R-:W-:Y:S01]  /*2220*/  VIADD R0, R11, 0x100 ;  /* 0x000001000b007836 */ /* 0x000fe20000000000 */
[----:B------:R-:W-:Y:S04]  /*2230*/  BSSY.RECONVERGENT B1, `(.L_x_334) ;  /* 0x000001b000017945 */ /* 0x000fe80003800200 */
        /* <DEDUP_REMOVED lines=24> */
.L_x_337:
[----:B------:R-:W-:Y:S05]  /*23c0*/  BSYNC.RECONVERGENT B2 ;  /* 0x0000000000027941 */ /* 0x000fea0003800200 */
.L_x_336:
[----:B------:R2:W-:Y:S02]  /*23d0*/  STG.E.64 desc[UR14][R14.64+0x400], R30 ;  /* 0x0004001e0e007986 */ /* 0x0005e4000c101b0e */
.L_x_335:
[----:B------:R-:W-:Y:S05]  /*23e0*/  BSYNC.RECONVERGENT B1 ;  /* 0x0000000000017941 */ /* 0x000fea0003800200 */
.L_x_334:
        /* <DEDUP_REMOVED lines=26> */
.L_x_341:
[----:B------:R-:W-:Y:S05]  /*2590*/  BSYNC.RECONVERGENT B2 ;  /* 0x0000000000027941 */ /* 0x000fea0003800200 */
.L_x_340:
[----:B------:R3:W-:Y:S02]  /*25a0*/  STG.E.64 desc[UR14][R14.64+0x800], R30 ;  /* 0x0008001e0e007986 */ /* 0x0007e4000c101b0e */
.L_x_339:
[----:B------:R-:W-:Y:S05]  /*25b0*/  BSYNC.RECONVERGENT B1 ;  /* 0x0000000000017941 */ /* 0x000fea0003800200 */
.L_x_338:
[----:B------:R-:W-:Y:S01]  /*25c0*/  VIADD R0, R11, 0x200 ;  /* 0x000002000b007836 */ /* 0x000fe20000000000 */
[----:B------:R-:W-:Y:S04]  /*25d0*/  BSSY.RECONVERGENT B1, `(.L_x_342) ;  /* 0x000001b000017945 */ /* 0x000fe80003800200 */
[----:B------:R-:W-:-:S13]  /*25e0*/  ISETP.GE.AND P0, PT, R0, UR17, PT ;  /* 0x0000001100007c0c */ /* 0x000fda000bf06270 */
[----:B------:R-:W-:Y:S05]  /*25f0*/  @P0 BRA `(.L_x_343) ;  /* 0x0000000000600947 */ /* 0x000fea0003800000 */
[----:B------:R-:W4:Y:S01]  /*2600*/  LDG.E.64 R16, desc[UR14][R26.64+0xc00] ;  /* 0x000c000e1a107981 */ /* 0x000f22000c1e1b00 */
        /* <DEDUP_REMOVED lines=21> */
.L_x_345:
[----:B------:R-:W-:Y:S05]  /*2760*/  BSYNC.RECONVERGENT B2 ;  /* 0x0000000000027941 */ /* 0x000fea0003800200 */
.L_x_344:
[----:B------:R4:W-:Y:S02]  /*2770*/  STG.E.64 desc[UR14][R14.64+0xc00], R30 ;  /* 0x000c001e0e007986 */ /* 0x0009e4000c101b0e */
.L_x_343:
[----:B------:R-:W-:Y:S05]  /*2780*/  BSYNC.RECONVERGENT B1 ;  /* 0x0000000000017941 */ /* 0x000fea0003800200 */
.L_x_342:
        /* <DEDUP_REMOVED lines=26> */
.L_x_349:
[----:B------:R-:W-:Y:S05]  /*2930*/  BSYNC.RECONVERGENT B2 ;  /* 0x0000000000027941 */ /* 0x000fea0003800200 */
.L_x_348:
[----:B------:R0:W-:Y:S02]  /*2940*/  STG.E.64 desc[UR14][R14.64+0x1000], R30 ;  /* 0x0010001e0e007986 */ /* 0x0001e4000c101b0e */
.L_x_347:
[----:B------:R-:W-:Y:S05]  /*2950*/  BSYNC.RECONVERGENT B1 ;  /* 0x0000000000017941 */ /* 0x000fea0003800200 */
.L_x_346:
        /* <DEDUP_REMOVED lines=26> */
.L_x_353:
[----:B------:R-:W-:Y:S05]  /*2b00*/  BSYNC.RECONVERGENT B2 ;  /* 0x0000000000027941 */ /* 0x000fea0003800200 */
.L_x_352:
[----:B------:R0:W-:Y:S02]  /*2b10*/  STG.E.64 desc[UR14][R14.64+0x1400], R30 ;  /* 0x0014001e0e007986 */ /* 0x0001e4000c101b0e */
.L_x_351:
[----:B------:R-:W-:Y:S05]  /*2b20*/  BSYNC.RECONVERGENT B1 ;  /* 0x0000000000017941 */ /* 0x000fea0003800200 */
.L_x_350:
[----:B------:R-:W-:Y:S01]  /*2b30*/  VIADD R11, R11, 0x380 ;  /* 0x000003800b0b7836 */ /* 0x000fe20000000000 */
[----:B------:R-:W-:Y:S04]  /*2b40*/  BSSY.RECONVERGENT B1, `(.L_x_354) ;  /* 0x000001b000017945 */ /* 0x000fe80003800200 */
[----:B------:R-:W-:-:S13]  /*2b50*/  ISETP.GE.AND P0, PT, R11, UR17, PT ;  /* 0x000000110b007c0c */ /* 0x000fda000bf06270 */
[----:B------:R-:W-:Y:S05]  /*2b60*/  @P0 BRA `(.L_x_355) ;  /* 0x0000000000600947 */ /* 0x000fea0003800000 */
[----:B------:R-:W5:Y:S01]  /*2b70*/  LDG.E.64 R26, desc[UR14][R26.64+0x1800] ;  /* 0x0018000e1a1a7981 */ /* 0x000f62000c1e1b00 */
        /* <DEDUP_REMOVED lines=21> */
.L_x_357:
[----:B------:R-:W-:Y:S05]  /*2cd0*/  BSYNC.RECONVERGENT B2 ;  /* 0x0000000000027941 */ /* 0x000fea0003800200 */
.L_x_356:
[----:B------:R0:W-:Y:S02]  /*2ce0*/  STG.E.64 desc[UR14][R14.64+0x1800], R30 ;  /* 0x0018001e0e007986 */ /* 0x0001e4000c101b0e */
.L_x_355:
[----:B------:R-:W-:Y:S05]  /*2cf0*/  BSYNC.RECONVERGENT B1 ;  /* 0x0000000000017941 */ /* 0x000fea0003800200 */
.L_x_354:
[----:B------:R-:W-:Y:S05]  /*2d00*/  @P1 BRA `(.L_x_358) ;  /* 0xfffffff0003c1947 */ /* 0x000fea000383ffff */
.L_x_325:
[----:B------:R-:W-:-:S13]  /*2d10*/  ISETP.NE.AND P0, PT, RZ, UR7, PT ;  /* 0x00000007ff007c0c */ /* 0x000fda000bf05270 */
[----:B------:R-:W-:Y:S05]  /*2d20*/  @!P0 EXIT ;  /* 0x000000000000894d */ /* 0x000fea0003800000 */
[----:B------:R-:W5:Y:S01]  /*2d30*/  LDCU UR6, c[0x0][0x384] ;  /* 0x00007080ff0677ac */ /* 0x000f620008000800 */
[----:B------:R-:W-:Y:S02]  /*2d40*/  UISETP.GE.U32.AND UP0, UPT, UR7, 0x4, UPT ;  /* 0x000000040700788c */ /* 0x000fe4000bf06070 */
[----:B-----5:R-:W-:-:S07]  /*2d50*/  ULOP3.LUT UR6, UR6, 0x3, URZ, 0xc0, !UPT ;  /* 0x0000000306067892 */ /* 0x020fce000f8ec0ff */
[----:B------:R-:W-:Y:S05]  /*2d60*/  BRA.U !UP0, `(.L_x_359) ;  /* 0x0000000908147547 */ /* 0x000fea000b800000 */
[----:B------:R-:W-:Y:S01]  /*2d70*/  IMAD R11, R5, 0x80, R2 ;  /* 0x00000080050b7824 */ /* 0x000fe200078e0202 */
[----:B------:R-:W-:Y:S04]  /*2d80*/  BSSY.RECONVERGENT B1, `(.L_x_360) ;  /* 0x000001f000017945 */ /* 0x000fe80003800200 */
        /* <DEDUP_REMOVED lines=25> */
[----:B------:R-:W-:Y:S05]  /*2f20*/  CALL.REL.NOINC `($__internal_1_$__cuda_sm20_div_rn_f64_full) ;  /* 0x0000000c00507944 */ /* 0x000fea0003c00000 */
.L_x_363:
[----:B------:R-:W-:Y:S05]  /*2f30*/  BSYNC.RECONVERGENT B2 ;  /* 0x0000000000027941 */ /* 0x000fea0003800200 */
.L_x_362:
[----:B------:R-:W-:-:S04]  /*2f40*/  IMAD.MOV.U32 R8, RZ, RZ, 0x8 ;  /* 0x00000008ff087424 */ /* 0x000fc800078e00ff */
[----:B------:R-:W-:-:S05]  /*2f50*/  IMAD.WIDE R8, R11, R8, UR4 ;  /* 0x000000040b087e25 */ /* 0x000fca000f8e0208 */
[----:B------:R0:W-:Y:S02]  /*2f60*/  STG.E.64 desc[UR14][R8.64], R30 ;  /* 0x0000001e08007986 */ /* 0x0001e4000c101b0e */
.L_x_361:
[----:B------:R-:W-:Y:S05]  /*2f70*/  BSYNC.RECONVERGENT B1 ;  /* 0x0000000000017941 */ /* 0x000fea0003800200 */
.L_x_360:
[----:B01234-:R-:W-:Y:S01]  /*2f80*/  VIADD R15, R11, 0x80 ;  /* 0x000000800b0f7836 */ /* 0x01ffe20000000000 */
[----:B------:R-:W-:Y:S04]  /*2f90*/  BSSY.RECONVERGENT B1, `(.L_x_364) ;  /* 0x000001f000017945 */ /* 0x000fe80003800200 */
[----:B------:R-:W-:-:S13]  /*2fa0*/  ISETP.GE.AND P0, PT, R15, UR17, PT ;  /* 0x000000110f007c0c */ /* 0x000fda000bf06270 */
[----:B------:R-:W-:Y:S05]  /*2fb0*/  @P0 BRA `(.L_x_365) ;  /* 0x0000000000700947 */ /* 0x000fea0003800000 */
[----:B------:R-:W-:Y:S01]  /*2fc0*/  IMAD.WIDE R8, R15, 0x8, R12 ;  /* 0x000000080f087825 */ /* 0x000fe200078e020c */
        /* <DEDUP_REMOVED lines=23> */
.L_x_367:
[----:B------:R-:W-:Y:S05]  /*3140*/  BSYNC.RECONVERGENT B2 ;  /* 0x0000000000027941 */ /* 0x000fea0003800200 */
.L_x_366:
[----:B------:R-:W-:-:S04]  /*3150*/  IMAD.MOV.U32 R8, RZ, RZ, 0x8 ;  /* 0x00000008ff087424 */ /* 0x000fc800078e00ff */
[----:B------:R-:W-:-:S05]  /*3160*/  IMAD.WIDE R8, R15, R8, UR4 ;  /* 0x000000040f087e25 */ /* 0x000fca000f8e0208 */
[----:B------:R0:W-:Y:S02]  /*3170*/  STG.E.64 desc[UR14][R8.64], R30 ;  /* 0x0000001e08007986 */ /* 0x0001e4000c101b0e */
.L_x_365:
[----:B------:R-:W-:Y:S05]  /*3180*/  BSYNC.RECONVERGENT B1 ;  /* 0x0000000000017941 */ /* 0x000fea0003800200 */
.L_x_364:
        /* <DEDUP_REMOVED lines=28> */
.L_x_371:
[----:B------:R-:W-:Y:S05]  /*3350*/  BSYNC.RECONVERGENT B2 ;  /* 0x0000000000027941 */ /* 0x000fea0003800200 */
.L_x_370:
[----:B------:R-:W-:-:S04]  /*3360*/  IMAD.MOV.U32 R8, RZ, RZ, 0x8 ;  /* 0x00000008ff087424 */ /* 0x000fc800078e00ff */
[----:B------:R-:W-:-:S05]  /*3370*/  IMAD.WIDE R8, R15, R8, UR4 ;  /* 0x000000040f087e25 */ /* 0x000fca000f8e0208 */
[----:B------:R1:W-:Y:S02]  /*3380*/  STG.E.64 desc[UR14][R8.64], R30 ;  /* 0x0000001e08007986 */ /* 0x0003e4000c101b0e */
.L_x_369:
[----:B------:R-:W-:Y:S05]  /*3390*/  BSYNC.RECONVERGENT B1 ;  /* 0x0000000000017941 */ /* 0x000fea0003800200 */
.L_x_368:
        /* <DEDUP_REMOVED lines=28> */
.L_x_375:
[----:B------:R-:W-:Y:S05]  /*3560*/  BSYNC.RECONVERGENT B2 ;  /* 0x0000000000027941 */ /* 0x000fea0003800200 */
.L_x_374:
[----:B------:R-:W-:-:S04]  /*3570*/  IMAD.MOV.U32 R8, RZ, RZ, 0x8 ;  /* 0x00000008ff087424 */ /* 0x000fc800078e00ff */
[----:B------:R-:W-:-:S05]  /*3580*/  IMAD.WIDE R8, R11, R8, UR4 ;  /* 0x000000040b087e25 */ /* 0x000fca000f8e0208 */
[----:B------:R2:W-:Y:S02]  /*3590*/  STG.E.64 desc[UR14][R8.64], R30 ;  /* 0x0000001e08007986 */ /* 0x0005e4000c101b0e */
.L_x_373:
[----:B------:R-:W-:Y:S05]  /*35a0*/  BSYNC.RECONVERGENT B1 ;  /* 0x0000000000017941 */ /* 0x000fea0003800200 */
.L_x_372:
[----:B------:R-:W-:-:S07]  /*35b0*/  VIADD R5, R5, 0x4 ;  /* 0x0000000405057836 */ /* 0x000fce0000000000 */
.L_x_359:
        /* <DEDUP_REMOVED lines=32> */
.L_x_380:
[----:B------:R-:W-:Y:S05]  /*37c0*/  BSYNC.RECONVERGENT B2 ;  /* 0x0000000000027941 */ /* 0x000fea0003800200 */
.L_x_379:
[----:B------:R-:W-:-:S04]  /*37d0*/  IMAD.MOV.U32 R8, RZ, RZ, 0x8 ;  /* 0x00000008ff087424 */ /* 0x000fc800078e00ff */
[----:B------:R-:W-:-:S05]  /*37e0*/  IMAD.WIDE R8, R11, R8, UR4 ;  /* 0x000000040b087e25 */ /* 0x000fca000f8e0208 */
[----:B------:R0:W-:Y:S02]  /*37f0*/  STG.E.64 desc[UR14][R8.64], R30 ;  /* 0x0000001e08007986 */ /* 0x0001e4000c101b0e */
.L_x_378:
[----:B------:R-:W-:Y:S05]  /*3800*/  BSYNC.RECONVERGENT B1 ;  /* 0x0000000000017941 */ /* 0x000fea0003800200 */
.L_x_377:
[----:B------:R-:W-:Y:S01]  /*3810*/  VIADD R11, R11, 0x80 ;  /* 0x000000800b0b7836 */ /* 0x000fe20000000000 */
        /* <DEDUP_REMOVED lines=27> */
.L_x_384:
[----:B------:R-:W-:Y:S05]  /*39d0*/  BSYNC.RECONVERGENT B2 ;  /* 0x0000000000027941 */ /* 0x000fea0003800200 */
.L_x_383:
[----:B------:R-:W-:-:S04]  /*39e0*/  IMAD.MOV.U32 R8, RZ, RZ, 0x8 ;  /* 0x00000008ff087424 */ /* 0x000fc800078e00ff */
[----:B------:R-:W-:-:S05]  /*39f0*/  IMAD.WIDE R8, R11, R8, UR4 ;  /* 0x000000040b087e25 */ /* 0x000fca000f8e0208 */
[----:B------:R0:W-:Y:S02]  /*3a00*/  STG.E.64 desc[UR14][R8.64], R30 ;  /* 0x0000001e08007986 */ /* 0x0001e4000c101b0e */
.L_x_382:
[----:B------:R-:W-:Y:S05]  /*3a10*/  BSYNC.RECONVERGENT B1 ;  /* 0x0000000000017941 */ /* 0x000fea0003800200 */
.L_x_381:
[----:B------:R-:W-:-:S07]  /*3a20*/  VIADD R5, R5, 0x2 ;  /* 0x0000000205057836 */ /* 0x000fce0000000000 */
.L_x_376:
[----:B------:R-:W5:Y:S02]  /*3a30*/  LDC R0, c[0x0][0x384] ;  /* 0x0000e100ff007b82 */ /* 0x000f640000000800 */
[----:B-----5:R-:W-:-:S04]  /*3a40*/  LOP3.LUT R0, R0, 0x1, RZ, 0xc0, !PT ;  /* 0x0000000100007812 */ /* 0x020fc800078ec0ff */
[----:B------:R-:W-:-:S13]  /*3a50*/  ISETP.NE.U32.AND P0, PT, R0, 0x1, PT ;  /* 0x000000010000780c */ /* 0x000fda0003f05070 */
[----:B------:R-:W-:Y:S05]  /*3a60*/  @P0 EXIT ;  /* 0x000000000000094d */ /* 0x000fea0003800000 */
[----:B------:R-:W-:-:S04]  /*3a70*/  LEA R5, R5, R2, 0x7 ;  /* 0x0000000205057211 */ /* 0x000fc800078e38ff */
        /* <DEDUP_REMOVED lines=26> */
.L_x_386:
[----:B------:R-:W-:Y:S05]  /*3c20*/  BSYNC.RECONVERGENT B1 ;  /* 0x0000000000017941 */ /* 0x000fea0003800200 */
.L_x_385:
[----:B------:R-:W-:-:S04]  /*3c30*/  IMAD.MOV.U32 R2, RZ, RZ, 0x8 ;  /* 0x00000008ff027424 */ /* 0x000fc800078e00ff */
[----:B------:R-:W-:-:S05]  /*3c40*/  IMAD.WIDE R2, R5, R2, UR4 ;  /* 0x0000000405027e25 */ /* 0x000fca000f8e0202 */
[----:B------:R-:W-:Y:S01]  /*3c50*/  STG.E.64 desc[UR14][R2.64], R30 ;  /* 0x0000001e02007986 */ /* 0x000fe2000c101b0e */
[----:B------:R-:W-:Y:S05]  /*3c60*/  EXIT ;  /* 0x000000000000794d */ /* 0x000fea0003800000 */
        .weak           $__internal_1_$__cuda_sm20_div_rn_f64_full
        .type           $__internal_1_$__cuda_sm20_div_rn_f64_full,@function
        .size           $__internal_1_$__cuda_sm20_div_rn_f64_full,(.L_x_451 - $__internal_1_$__cuda_sm20_div_rn_f64_full)
$__internal_1_$__cuda_sm20_div_rn_f64_full:
        /* <DEDUP_REMOVED lines=67> */
.L_x_388:
        /* <DEDUP_REMOVED lines=16> */
.L_x_391:
[----:B------:R-:W-:Y:S02]  /*41a0*/  LOP3.LUT R31, R19, 0x80000, RZ, 0xfc, !PT ;  /* 0x00080000131f7812 */ /* 0x000fe400078efcff */
[----:B------:R-:W-:Y:S01]  /*41b0*/  MOV R30, R18 ;  /* 0x00000012001e7202 */ /* 0x000fe20000000f00 */
[----:B------:R-:W-:Y:S06]  /*41c0*/  BRA `(.L_x_389) ;  /* 0x0000000000087947 */ /* 0x000fec0003800000 */
.L_x_390:
[----:B------:R-:W-:Y:S01]  /*41d0*/  LOP3.LUT R31, R21, 0x80000, RZ, 0xfc, !PT ;  /* 0x00080000151f7812 */ /* 0x000fe200078efcff */
[----:B------:R-:W-:-:S07]  /*41e0*/  IMAD.MOV.U32 R30, RZ, RZ, R20 ;  /* 0x000000ffff1e7224 */ /* 0x000fce00078e0014 */
.L_x_389:
[----:B------:R-:W-:Y:S05]  /*41f0*/  BSYNC.RECONVERGENT B0 ;  /* 0x0000000000007941 */ /* 0x000fea0003800200 */
.L_x_387:
[----:B------:R-:W-:Y:S02]  /*4200*/  IMAD.MOV.U32 R16, RZ, RZ, R0 ;  /* 0x000000ffff107224 */ /* 0x000fe400078e0000 */
[----:B------:R-:W-:-:S04]  /*4210*/  IMAD.MOV.U32 R17, RZ, RZ, 0x0 ;  /* 0x00000000ff117424 */ /* 0x000fc800078e00ff */
[----:B------:R-:W-:Y:S05]  /*4220*/  RET.REL.NODEC R16 `(_ZN3cub18CUB_300001_SM_10006detail9transform16transform_kernelINS2_10policy_hubILb1EN4cuda3std3__45tupleIJN6thrust24THRUST_300001_SM_1000_NS6detail15normal_iteratorINSA_10device_ptrIdEEEEEEEE10policy1000Ei8varianceSF_JPdEEEvT0_iT1_T2_DpNS2_10kernel_argIT3_EE) ;  /* 0xffffffbc10747950 */ /* 0x000fea0003c3ffff */
.L_x_392:
        /* <DEDUP_REMOVED lines=13> */
.L_x_451:


//--------------------- .text._ZN3cub18CUB_300001_SM_10006detail9transform16transform_kernelINS2_10policy_hubILb0EN4cuda3std3__45tupleIJN6thrust24THRUST_300001_SM_1000_NS6detail15normal_iteratorINSA_10device_ptrIdEEEESF_EEEE10policy1000ElNS7_5minusIdEESF_JPdSL_EEEvT0_iT1_T2_DpNS2_10kernel_argIT3_EE --------------------------
	.section	.text._ZN3cub18CUB_300001_SM_10006detail9transform16transform_kernelINS2_10policy_hubILb0EN4cuda3std3__45tupleIJN6thrust24THRUST_300001_SM_1000_NS6detail15normal_iteratorINSA_10device_ptrIdEEEESF_EEEE10policy1000ElNS7_5minusIdEESF_JPdSL_EEEvT0_iT1_T2_DpNS2_10kernel_argIT3_EE,"ax",@progbits
	.align	128
        .global         _ZN3cub18CUB_300001_SM_10006detail9transform16transform_kernelINS2_10policy_hubILb0EN4cuda3std3__45tupleIJN6thrust24THRUST_300001_SM_1000_NS6detail15normal_iteratorINSA_10device_ptrIdEEEESF_EEEE10policy1000ElNS7_5minusIdEESF_JPdSL_EEEvT0_iT1_T2_DpNS2_10kernel_argIT3_EE
        .type           _ZN3cub18CUB_300001_SM_10006detail9transform16transform_kernelINS2_10policy_hubILb0EN4cuda3std3__45tupleIJN6thrust24THRUST_300001_SM_1000_NS6detail15normal_iteratorINSA_10device_ptrIdEEEESF_EEEE10policy1000ElNS7_5minusIdEESF_JPdSL_EEEvT0_iT1_T2_DpNS2_10kernel_argIT3_EE,@function
        .size           _ZN3cub18CUB_300001_SM_10006detail9transform16transform_kernelINS2_10policy_hubILb0EN4cuda3std3__45tupleIJN6thrust24THRUST_300001_SM_1000_NS6detail15normal_iteratorINSA_10device_ptrIdEEEESF_EEEE10policy1000ElNS7_5minusIdEESF_JPdSL_EEEvT0_iT1_T2_DpNS2_10kernel_argIT3_EE,(.L_x_452 - _ZN3cub18CUB_300001_SM_10006detail9transform16transform_kernelINS2_10policy_hubILb0EN4cuda3std3__45tupleIJN6thrust24THRUST_300001_SM_1000_NS6detail15normal_iteratorINSA_10device_ptrIdEEEESF_EEEE10policy1000ElNS7_5minusIdEESF_JPdSL_EEEvT0_iT1_T2_DpNS2_10kernel_argIT3_EE)
        .other          _ZN3cub18CUB_300001_SM_10006detail9transform16transform_kernelINS2_10policy_hubILb0EN4cuda3std3__45tupleIJN6thrust24THRUST_300001_SM_1000_NS6detail15normal_iteratorINSA_10device_ptrIdEEEESF_EEEE10policy1000ElNS7_5minusIdEESF_JPdSL_EEEvT0_iT1_T2_DpNS2_10kernel_argIT3_EE,@"STO_CUDA_ENTRY STV_DEFAULT"
_ZN3cub18CUB_300001_SM_10006detail9transform16transform_kernelINS2_10policy_hubILb0EN4cuda3std3__45tupleIJN6thrust24THRUST_300001_SM_1000_NS6detail15normal_iteratorINSA_10device_ptrIdEEEESF_EEEE10policy1000ElNS7_5minusIdEESF_JPdSL_EEEvT0_iT1_T2_DpNS2_10kernel_argIT3_EE:
.text._ZN3cub18CUB_300001_SM_10006detail9transform16transform_kernelINS2_10policy_hubILb0EN4cuda3std3__45tupleIJN6thrust24THRUST_300001_SM_1000_NS6detail15normal_iteratorINSA_10device_ptrIdEEEESF_EEEE10policy1000ElNS7_5minusIdEESF_JPdSL_EEEvT0_iT1_T2_DpNS2_10kernel_argIT3_EE:
[----:B------:R-:W-:Y:S01]  /*0000*/  LDC R1, c[0x0][0x37c] ;  /* 0x0000df00ff017b82 */ /* 0x000fe20000000800 */
[----:B------:R-:W1:Y:S07]  /*0010*/  LDCU UR24, c[0x0][0x388] ;  /* 0x00007100ff1877ac */ /* 0x000e6e0008000800 */
[----:B------:R-:W2:Y:S01]  /*0020*/  S2UR UR5, SR_CTAID.X ;  /* 0x00000000000579c3 */ /* 0x000ea20000002500 */
[----:B------:R-:W3:Y:S01]  /*0030*/  LDCU UR7, c[0x0][0x370] ;  /* 0x00006e00ff0777ac */ /* 0x000ee20008000800 */
[----:B------:R-:W4:Y:S06]  /*0040*/  LDCU.64 UR22, c[0x0][0x358] ;  /* 0x00006b00ff1677ac */ /* 0x000f2c0008000a00 */
[----:B------:R-:W5:Y:S01]  /*0050*/  LDC.64 R2, c[0x0][0x380] ;  /* 0x0000e000ff027b82 */ /* 0x000f620000000a00 */
[----:B-1----:R-:W-:-:S04]  /*0060*/  USHF.L.U32 UR19, UR24, 0x7, URZ ;  /* 0x0000000718137899 */ /* 0x002fc800080006ff */
[----:B------:R-:W-:Y:S02]  /*0070*/  USHF.R.S32.HI UR8, URZ, 0x1f, UR19 ;  /* 0x0000001fff087899 */ /* 0x000fe40008011413 */
[----:B--2---:R-:W-:Y:S02]  /*0080*/  UIMAD.WIDE.U32 UR20, UR19, UR5, URZ ;  /* 0x00000005131472a5 */ /* 0x004fe4000f8e00ff */
[----:B------:R-:W-:Y:S02]  /*0090*/  UIMAD UR6, UR8, UR5, URZ ;  /* 0x00000005080672a4 */ /* 0x000fe4000f8e02ff */
[----:B------:R-:W-:Y:S02]  /*00a0*/  UIADD3 UR4, UPT, UPT, UR5, 0x2, URZ ;  /* 0x0000000205047890 */ /* 0x000fe4000fffe0ff */
[----:B------:R-:W-:Y:S02]  /*00b0*/  UIADD3 UR6, UPT, UPT, UR21, UR6, URZ ;  /* 0x0000000615067290 */ /* 0x000fe4000fffe0ff */
[----:B---3--:R-:W-:Y:S01]  /*00c0*/  UISETP.GE.U32.AND UP0, UPT, UR4, UR7, UPT ;  /* 0x000000070400728c */ /* 0x008fe2000bf06070 */
[----:B-----5:R-:W-:-:S03]  /*00d0*/  IADD3 R0, P0, PT, R2, -UR20, RZ ;  /* 0x8000001402007c10 */ /* 0x020fc6000ff1e0ff */
[----:B------:R-:W-:Y:S01]  /*00e0*/  UISETP.EQ.OR UP0, UPT, UR5, URZ, UP0 ;  /* 0x000000ff0500728c */ /* 0x000fe20008702670 */
[----:B------:R-:W-:Y:S02]  /*00f0*/  IADD3.X R2, PT, PT, R3, ~UR6, RZ, P0, !PT ;  /* 0x8000000603027c10 */ /* 0x000fe400087fe4ff */
[----:B------:R-:W-:-:S04]  /*0100*/  ISETP.LT.U32.AND P0, PT, R0, UR19, PT ;  /* 0x0000001300007c0c */ /* 0x000fc8000bf01070 */
[----:B------:R-:W-:-:S04]  /*0110*/  ISETP.LT.AND.EX P0, PT, R2, UR8, PT, P0 ;  /* 0x0000000802007c0c */ /* 0x000fc8000bf01300 */
[----:B------:R-:W-:Y:S01]  /*0120*/  SEL R0, R0, UR19, P0 ;  /* 0x0000001300007c07 */ /* 0x000fe20008000000 */
[----:B----4-:R-:W-:Y:S08]  /*0130*/  BRA.U UP0, `(.L_x_393) ;  /* 0x0000000100e47547 */ /* 0x010ff0000b800000 */
[----:B------:R-:W1:Y:S01]  /*0140*/  S2R R2, SR_TID.X ;  /* 0x0000000000027919 */ /* 0x000e620000002100 */
[----:B------:R-:W-:Y:S01]  /*0150*/  ELECT P0, URZ, PT ;  /* 0x0000000000ff782f */ /* 0x000fe20003800000 */
[----:B------:R-:W-:Y:S03]  /*0160*/  BSSY.RECONVERGENT B0, `(.L_x_394) ;  /* 0x000002e000007945 */ /* 0x000fe60003800200 */
[----:B-1----:R-:W-:-:S13]  /*0170*/  ISETP.GT.U32.OR P0, PT, R2, 0x1f, !P0 ;  /* 0x0000001f0200780c */ /* 0x002fda0004704470 */
[----:B------:R-:W-:Y:S05]  /*0180*/  @P0 BRA `(.L_x_395) ;  /* 0x0000000000ac0947 */ /* 0x000fea0003800000 */
[----:B------:R-:W1:Y:S01]  /*0190*/  S2UR UR18, SR_CgaCtaId ;  /* 0x00000000001279c3 */ /* 0x000e620000008800 */
[----:B------:R-:W2:Y:S01]  /*01a0*/  LDCU UR15, c[0x0][0x3a0] ;  /* 0x00007400ff0f77ac */ /* 0x000ea20008000800 */
[----:B------:R-:W3:Y:S01]  /*01b0*/  LDCU UR17, c[0x0][0x3b0] ;  /* 0x00007600ff1177ac */ /* 0x000ee20008000800 */
[----:B------:R-:W-:Y:S01]  /*01c0*/  ULEA UR14, UR24, 0xf, 0xa ;  /* 0x0000000f180e7891 */ /* 0x000fe2000f8e50ff */
[----:B------:R-:W-:Y:S01]  /*01d0*/  UMOV UR7, 0x400 ;  /* 0x0000040000077882 */ /* 0x000fe20000000000 */
[----:B------:R-:W-:Y:S01]  /*01e0*/  UMOV UR10, 0x1 ;  /* 0x00000001000a7882 */ /* 0x000fe20000000000 */
[----:B------:R-:W4:Y:S01]  /*01f0*/  LDCU.64 UR4, c[0x0][0x398] ;  /* 0x00007300ff0477ac */ /* 0x000f220008000a00 */
[----:B------:R-:W-:-:S04]  /*0200*/  UIADD3 UR10, UPT, UPT, -UR10, 0x100000, URZ ;  /* 0x001000000a0a7890 */ /* 0x000fc8000fffe1ff */
[----:B------:R-:W-:Y:S02]  /*0210*/  USHF.L.U32 UR11, UR10, 0xb, URZ ;  /* 0x0000000b0a0b7899 */ /* 0x000fe400080006ff */
[----:B------:R-:W-:Y:S02]  /*0220*/  USHF.L.U32 UR10, UR10, 0x1, URZ ;  /* 0x000000010a0a7899 */ /* 0x000fe400080006ff */
[----:B--2---:R-:W-:Y:S01]  /*0230*/  UIADD3 UR15, UPT, UPT, UR14, UR15, URZ ;  /* 0x0000000f0e0f7290 */ /* 0x004fe2000fffe0ff */
[----:B------:R-:W2:Y:S01]  /*0240*/  LDCU.64 UR12, c[0x0][0x3a8] ;  /* 0x00007500ff0c77ac */ /* 0x000ea20008000a00 */
[----:B---3--:R-:W-:Y:S02]  /*0250*/  UIADD3 UR14, UPT, UPT, UR14, UR17, URZ ;  /* 0x000000110e0e7290 */ /* 0x008fe4000fffe0ff */
[----:B-1----:R-:W-:Y:S02]  /*0260*/  ULEA UR17, UR18, UR7, 0x18 ;  /* 0x0000000712117291 */ /* 0x002fe4000f8ec0ff */
[----:B------:R-:W-:-:S02]  /*0270*/  UIADD3 UR16, UPT, UPT, UR7, 0x80, URZ ;  /* 0x0000008007107890 */ /* 0x000fc4000fffe0ff */
[----:B------:R-:W-:Y:S02]  /*0280*/  USHF.L.U64.HI UR9, UR20, 0x3, UR6 ;  /* 0x0000000314097899 */ /* 0x000fe40008010206 */
[----:B------:R-:W-:Y:S02]  /*0290*/  USHF.L.U32 UR8, UR20, 0x3, URZ ;  /* 0x0000000314087899 */ /* 0x000fe400080006ff */
[----:B------:R-:W-:Y:S02]  /*02a0*/  ULOP3.LUT UR15, UR15, 0xfffffff0, URZ, 0xc0, !UPT ;  /* 0xfffffff00f0f7892 */ /* 0x000fe4000f8ec0ff */
[----:B------:R-:W-:Y:S01]  /*02b0*/  ULOP3.LUT UR14, UR14, 0xfffffff0, URZ, 0xc0, !UPT ;  /* 0xfffffff00e0e7892 */ /* 0x000fe2000f8ec0ff */
[----:B------:R-:W1:Y:S02]  /*02c0*/  FENCE.VIEW.ASYNC.S ;  /* 0x00000000000073c6 */ /* 0x000e640000000000 */
[----:B-1----:R1:W3:Y:S02]  /*02d0*/  SYNCS.EXCH.64 URZ, [UR17], UR10 ;  /* 0x0000000a11ff75b2 */ /* 0x0022e40008000100 */
[----:B------:R-:W-:Y:S01]  /*02e0*/  @!PT LDS RZ, [RZ] ;  /* 0x00000000fffff984 */ /* 0x000fe20000000800 */
[----:B------:R-:W-:Y:S01]  /*02f0*/  @!PT LDS RZ, [RZ] ;  /* 0x00000000fffff984 */ /* 0x000fe20000000800 */
[----:B------:R-:W-:Y:S01]  /*0300*/  @!PT LDS RZ, [RZ] ;  /* 0x00000000fffff984 */ /* 0x000fe20000000800 */
[----:B------:R-:W-:Y:S01]  /*0310*/  @!PT LDS RZ, [RZ] ;  /* 0x00000000fffff984 */ /* 0x000fe20000000800 */
[----:B---3--:R3:W-:Y:S06]  /*0320*/  MEMBAR.ALL.CTA ;  /* 0x0000000000007992 */ /* 0x0087ec0000008000 */
[----:B---3--:R-:W3:Y:S01]  /*0330*/  FENCE.VIEW.ASYNC.S ;  /* 0x00000000000073c6 */ /* 0x008ee20000000000 */
[----:B------:R-:W-:-:S02]  /*0340*/  ULEA UR16, UR18, UR16, 0x18 ;  /* 0x0000001012107291 */ /* 0x000fc4000f8ec0ff */
[----:B----4-:R-:W-:Y:S02]  /*0350*/  UIADD3.64 UR4, UPT, UPT, UR8, UR4, URZ ;  /* 0x0000000408047297 */ /* 0x010fe4000fffe0ff */
[----:B------:R-:W-:Y:S02]  /*0360*/  USHF.R.U32.HI UR7, URZ, 0x4, UR15 ;  /* 0x00000004ff077899 */ /* 0x000fe4000801160f */
[----:B--2---:R-:W-:Y:S02]  /*0370*/  UIADD3.64 UR8, UPT, UPT, UR8, UR12, URZ ;  /* 0x0000000c08087297 */ /* 0x004fe4000fffe0ff */
[----:B------:R-:W-:Y:S02]  /*0380*/  UIADD3 UR15, UPT, UPT, UR15, UR14, URZ ;  /* 0x0000000e0f0f7290 */ /* 0x000fe4000fffe0ff */
[----:B------:R-:W-:Y:S02]  /*0390*/  ULEA UR12, UR24, UR16, 0xa ;  /* 0x00000010180c7291 */ /* 0x000fe4000f8e50ff */
[----:B------:R-:W-:-:S02]  /*03a0*/  USHF.R.U32.HI UR14, URZ, 0x4, UR14 ;  /* 0x00000004ff0e7899 */ /* 0x000fc4000801160e */
[----:B------:R-:W-:Y:S01]  /*03b0*/  UPRMT UR7, UR7, 0x5410, URZ ;  /* 0x0000541007077896 */ /* 0x000fe200080000ff */
[----:B------:R-:W-:Y:S01]  /*03c0*/  IMAD.U32 R2, RZ, RZ, UR15 ;  /* 0x0000000fff027e24 */ /* 0x000fe2000f8e00ff */
[----:B------:R-:W-:Y:S02]  /*03d0*/  UIADD3 UR12, UPT, UPT, UR12, 0x80, URZ ;  /* 0x000000800c0c7890 */ /* 0x000fe4000fffe0ff */
[----:B------:R-:W-:Y:S01]  /*03e0*/  UPRMT UR14, UR14, 0x5410, URZ ;  /* 0x000054100e0e7896 */ /* 0x000fe200080000ff */
[----:B------:R-:W-:-:S04]  /*03f0*/  UMOV UR13, UR17 ;  /* 0x00000011000d7c82 */ /* 0x000fc80008000000 */
[----:B---3--:R1:W-:Y:S04]  /*0400*/  UBLKCP.S.G [UR16], [UR4], UR7 ;  /* 0x00000010040073ba */ /* 0x0083e80008000207 */
[----:B------:R1:W-:Y:S01]  /*0410*/  UBLKCP.S.G [UR12], [UR8], UR14 ;  /* 0x0000000c080073ba */ /* 0x0003e2000800020e */
[----:B------:R1:W-:Y:S01]  /*0420*/  SYNCS.ARRIVE.TRANS64 RZ, [UR17], R2 ;  /* 0x00000002ffff79a7 */ /* 0x0003e20008000011 */
[----:B------:R-:W-:Y:S01]  /*0430*/  NOP ;  /* 0x0000000000007918 */ /* 0x000fe20000000000 */
.L_x_395:
[----:B-1----:R-:W-:Y:S05]  /*0440*/  BSYNC.RECONVERGENT B0 ;  /* 0x0000000000007941 */ /* 0x002fea0003800200 */
.L_x_394:
[----:B------:R-:W1:Y:S08]  /*0450*/  S2UR UR5, SR_CgaCtaId ;  /* 0x00000000000579c3 */ /* 0x000e700000008800 */
[----:B------:R-:W-:Y:S01]  /*0460*/  BAR.SYNC.DEFER_BLOCKING 0x0 ;  /* 0x0000000000007b1d */ /* 0x000fe20000010000 */
[----:B------:R-:W-:-:S05]  /*0470*/  SHF.L.U32 R2, RZ, 0x1f, RZ ;  /* 0x0000001fff027819 */ /* 0x000fca00000006ff */
[----:B------:R-:W-:Y:S02]  /*0480*/  UMOV UR4, 0x400 ;  /* 0x0000040000047882 */ /* 0x000fe40000000000 */
[----:B-1----:R-:W-:-:S12]  /*0490*/  ULEA UR4, UR5, UR4, 0x18 ;  /* 0x0000000405047291 */ /* 0x002fd8000f8ec0ff */
.L_x_396:
[----:B------:R-:W1:Y:S02]  /*04a0*/  SYNCS.PHASECHK.TRANS64.TRYWAIT P0, [UR4], R2 ;  /* 0x00000002ff0075a7 */ /* 0x000e640008001104 */
[----:B-1----:R-:W-:Y:S05]  /*04b0*/  @!P0 BRA `(.L_x_396) ;  /* 0xfffffffc00f88947 */ /* 0x002fea000383ffff */
[----:B------:R-:W-:Y:S05]  /*04c0*/  BRA `(.L_x_397) ;  /* 0x00000014003c7947 */ /* 0x000fea0003800000 */
.L_x_393:
[----:B------:R-:W1:Y:S01]  /*04d0*/  S2R R3, SR_TID.Y ;  /* 0x0000000000037919 */ /* 0x000e620000002200 */
[----:B------:R-:W2:Y:S01]  /*04e0*/  LDCU UR9, c[0x0][0x360] ;  /* 0x00006c00ff0977ac */ /* 0x000ea20008000800 */
[----:B------:R-:W-:Y:S01]  /*04f0*/  IMAD.SHL.U32 R4, R0, 0x8, RZ ;  /* 0x0000000800047824 */ /* 0x000fe200078e00ff */
[----:B------:R-:W-:Y:S01]  /*0500*/  BSSY.RECONVERGENT B0, `(.L_x_398) ;  /* 0x00000ab000007945 */ /* 0x000fe20003800200 */
[----:B------:R-:W1:Y:S01]  /*0510*/  S2R R6, SR_TID.Z ;  /* 0x0000000000067919 */ /* 0x000e620000002300 */
[----:B------:R-:W2:Y:S01]  /*0520*/  LDCU UR10, c[0x0][0x364] ;  /* 0x00006c80ff0a77ac */ /* 0x000ea20008000800 */
[----:B------:R-:W3:Y:S01]  /*0530*/  LDC R2, c[0x0][0x368] ;  /* 0x0000da00ff027b82 */ /* 0x000ee20000000800 */
[----:B------:R-:W-:Y:S01]  /*0540*/  SHF.R.S32.HI R5, RZ, 0x1f, R4 ;  /* 0x0000001fff057819 */ /* 0x000fe20000011404 */
[----:B------:R-:W4:Y:S03]  /*0550*/  S2R R8, SR_TID.X ;  /* 0x0000000000087919 */ /* 0x000f260000002100 */
[----:B------:R-:W-:-:S02]  /*0560*/  SHF.R.U64 R4, R4, 0x3, R5 ;  /* 0x0000000304047819 */ /* 0x000fc40000001205 */
[----:B------:R-:W-:Y:S01]  /*0570*/  SHF.R.U32.HI R5, RZ, 0x3, R5 ;  /* 0x00000003ff057819 */ /* 0x000fe20000011605 */
[----:B--2---:R-:W-:Y:S02]  /*0580*/  UIMAD UR4, UR9, UR10, URZ ;  /* 0x0000000a090472a4 */ /* 0x004fe4000f8e02ff */
[----:B-1----:R-:W-:Y:S02]  /*0590*/  IMAD R3, R6, UR10, R3 ;  /* 0x0000000a06037c24 */ /* 0x002fe4000f8e0203 */
[----:B------:R-:W-:Y:S02]  /*05a0*/  IMAD.MOV.U32 R6, RZ, RZ, RZ ;  /* 0x000000ffff067224 */ /* 0x000fe400078e00ff */
[----:B----4-:R-:W-:Y:S02]  /*05b0*/  IMAD R3, R3, UR9, R8 ;  /* 0x0000000903037c24 */ /* 0x010fe4000f8e0208 */
[----:B---3--:R-:W-:Y:S01]  /*05c0*/  IMAD R8, R2, UR4, RZ ;  /* 0x0000000402087c24 */ /* 0x008fe2000f8e02ff */
[----:B------:R-:W-:-:S02]  /*05d0*/  UMOV UR4, URZ ;  /* 0x000000ff00047c82 */ /* 0x000fc40008000000 */
[----:B------:R-:W-:-:S04]  /*05e0*/  ISETP.GT.U32.AND P0, PT, R4, R3, PT ;  /* 0x000000030400720c */ /* 0x000fc80003f04070 */
[----:B------:R-:W-:-:S13]  /*05f0*/  ISETP.GT.U32.AND.EX P0, PT, R5, RZ, PT, P0 ;  /* 0x000000ff0500720c */ /* 0x000fda0003f04100 */
[----:B------:R-:W-:Y:S05]  /*0600*/  @!P0 BRA `(.L_x_399) ;  /* 0x0000000800688947 */ /* 0x000fea0003800000 */
[----:B------:R-:W-:Y:S01]  /*0610*/  IMAD.IADD R9, R8, 0x1, R3 ;  /* 0x0000000108097824 */ /* 0x000fe200078e0203 */
[----:B------:R-:W-:Y:S01]  /*0620*/  BSSY.RECONVERGENT B1, `(.L_x_400) ;  /* 0x0000024000017945 */ /* 0x000fe20003800200 */
[----:B------:R-:W-:-:S03]  /*0630*/  IMAD.MOV.U32 R12, RZ, RZ, -0x1 ;  /* 0xffffffffff0c7424 */ /* 0x000fc600078e00ff */
[CC--:B------:R-:W-:Y:S02]  /*0640*/  ISETP.GT.U32.AND P1, PT, R4.reuse, R9.reuse, PT ;  /* 0x000000090400720c */ /* 0x0c0fe40003f24070 */
[CC--:B------:R-:W-:Y:S02]  /*0650*/  ISETP.GT.U32.AND P0, PT, R4.reuse, R9.reuse, PT ;  /* 0x000000090400720c */ /* 0x0c0fe40003f04070 */
[C---:B------:R-:W-:Y:S02]  /*0660*/  ISETP.GT.U32.AND.EX P1, PT, R5.reuse, RZ, PT, P1 ;  /* 0x000000ff0500720c */ /* 0x040fe40003f24110 */
[----:B------:R-:W-:Y:S02]  /*0670*/  ISETP.GT.U32.AND.EX P0, PT, R5, RZ, PT, P0 ;  /* 0x000000ff0500720c */ /* 0x000fe40003f04100 */
[----:B------:R-:W-:Y:S02]  /*0680*/  SEL R10, R4, R9, P1 ;  /* 0x00000009040a7207 */ /* 0x000fe40000800000 */
[----:B------:R-:W-:-:S02]  /*0690*/  SEL R7, RZ, 0x1, !P0 ;  /* 0x00000001ff077807 */ /* 0x000fc40004000000 */
[----:B------:R-:W-:Y:S02]  /*06a0*/  SEL R11, R5, RZ, P1 ;  /* 0x000000ff050b7207 */ /* 0x000fe40000800000 */
[----:B------:R-:W-:-:S04]  /*06b0*/  IADD3 R14, P0, P1, R10, -R7, -R9 ;  /* 0x800000070a0e7210 */ /* 0x000fc8000791e809 */
[----:B------:R-:W-:-:S04]  /*06c0*/  IADD3.X R15, PT, PT, R11, -0x1, R12, P0, P1 ;  /* 0xffffffff0b0f7810 */ /* 0x000fc800007e240c */
[----:B------:R-:W-:-:S13]  /*06d0*/  ISETP.NE.U32.AND P0, PT, R15, RZ, PT ;  /* 0x000000ff0f00720c */ /* 0x000fda0003f05070 */
[----:B------:R-:W-:Y:S05]  /*06e0*/  @P0 BRA `(.L_x_401) ;  /* 0x0000000000500947 */ /* 0x000fea0003800000 */
[----:B------:R-:W1:Y:S01]  /*06f0*/  I2F.U32.RP R9, R8 ;  /* 0x0000000800097306 */ /* 0x000e620000209000 */
[----:B------:R-:W-:Y:S01]  /*0700*/  IMAD.MOV R13, RZ, RZ, -R8 ;  /* 0x000000ffff0d7224 */ /* 0x000fe200078e0a08 */
[----:B------:R-:W-:-:S06]  /*0710*/  ISETP.NE.U32.AND P2, PT, R8, RZ, PT ;  /* 0x000000ff0800720c */ /* 0x000fcc0003f45070 */
[----:B-1----:R-:W1:Y:S02]  /*0720*/  MUFU.RCP R9, R9 ;  /* 0x0000000900097308 */ /* 0x002e640000001000 */
[----:B-1----:R-:W-:-:S06]  /*0730*/  VIADD R10, R9, 0xffffffe ;  /* 0x0ffffffe090a7836 */ /* 0x002fcc0000000000 */
[----:B------:R1:W2:Y:S02]  /*0740*/  F2I.FTZ.U32.TRUNC.NTZ R11, R10 ;  /* 0x0000000a000b7305 */ /* 0x0002a4000021f000 */
[----:B-1----:R-:W-:Y:S02]  /*0750*/  IMAD.MOV.U32 R10, RZ, RZ, RZ ;  /* 0x000000ffff0a7224 */ /* 0x002fe400078e00ff */
[----:B--2---:R-:W-:-:S04]  /*0760*/  IMAD R13, R13, R11, RZ ;  /* 0x0000000b0d0d7224 */ /* 0x004fc800078e02ff */
[----:B------:R-:W-:-:S06]  /*0770*/  IMAD.HI.U32 R11, R11, R13, R10 ;  /* 0x0000000d0b0b7227 */ /* 0x000fcc00078e000a */
[----:B------:R-:W-:-:S04]  /*0780*/  IMAD.HI.U32 R10, R11, R14, RZ ;  /* 0x0000000e0b0a7227 */ /* 0x000fc800078e00ff */
[----:B------:R-:W-:-:S04]  /*0790*/  IMAD.MOV R11, RZ, RZ, -R10 ;  /* 0x000000ffff0b7224 */ /* 0x000fc800078e0a0a */
[----:B------:R-:W-:-:S05]  /*07a0*/  IMAD R11, R8, R11, R14 ;  /* 0x0000000b080b7224 */ /* 0x000fca00078e020e */
[----:B------:R-:W-:-:S13]  /*07b0*/  ISETP.GE.U32.AND P0, PT, R11, R8, PT ;  /* 0x000000080b00720c */ /* 0x000fda0003f06070 */
[----:B------:R-:W-:Y:S02]  /*07c0*/  @P0 IMAD.IADD R11, R11, 0x1, -R8 ;  /* 0x000000010b0b0824 */ /* 0x000fe400078e0a08 */
[----:B------:R-:W-:-:S03]  /*07d0*/  @P0 VIADD R10, R10, 0x1 ;  /* 0x000000010a0a0836 */ /* 0x000fc60000000000 */
[----:B------:R-:W-:Y:S01]  /*07e0*/  ISETP.GE.U32.AND P1, PT, R11, R8, PT ;  /* 0x000000080b00720c */ /* 0x000fe20003f26070 */
[----:B------:R-:W-:-:S12]  /*07f0*/  HFMA2 R11, -RZ, RZ, 0, 0 ;  /* 0x00000000ff0b7431 */ /* 0x000fd800000001ff */
[----:B------:R-:W-:Y:S01]  /*0800*/  @P1 VIADD R10, R10, 0x1 ;  /* 0x000000010a0a1836 */ /* 0x000fe20000000000 */
[----:B------:R-:W-:Y:S01]  /*0810*/  @!P2 LOP3.LUT R10, RZ, R8, RZ, 0x33, !PT ;  /* 0x00000008ff0aa212 */ /* 0x000fe200078e33ff */
[----:B------:R-:W-:Y:S06]  /*0820*/  BRA `(.L_x_402) ;  /* 0x00000000000c7947 */ /* 0x000fec0003800000 */
.L_x_401:
[----:B------:R-:W-:Y:S01]  /*0830*/  IMAD.MOV.U32 R9, RZ, RZ, R14 ;  /* 0x000000ffff097224 */ /* 0x000fe200078e000e */
[----:B------:R-:W-:-:S07]  /*0840*/  MOV R14, 0x860 ;  /* 0x00000860000e7802 */ /* 0x000fce0000000f00 */
[----:B------:R-:W-:Y:S05]  /*0850*/  CALL.REL.NOINC `($__internal_2_$__cuda_sm20_div_u64) ;  /* 0x00000014006c7944 */ /* 0x000fea0003c00000 */
.L_x_402:
[----:B------:R-:W-:Y:S05]  /*0860*/  BSYNC.RECONVERGENT B1 ;  /* 0x0000000000017941 */ /* 0x000fea0003800200 */
.L_x_400:
[----:B------:R-:W-:Y:S01]  /*0870*/  IADD3 R15, P0, PT, R10, R7, RZ ;  /* 0x000000070a0f7210 */ /* 0x000fe20007f1e0ff */
[----:B------:R-:W1:Y:S01]  /*0880*/  LDC R9, c[0x0][0x3a0] ;  /* 0x0000e800ff097b82 */ /* 0x000e620000000800 */
[----:B------:R-:W-:Y:S01]  /*0890*/  BSSY.RECONVERGENT B1, `(.L_x_403) ;  /* 0x0000033000017945 */ /* 0x000fe20003800200 */
[----:B------:R-:W-:Y:S01]  /*08a0*/  IMAD.MOV.U32 R29, RZ, RZ, R3 ;  /* 0x000000ffff1d7224 */ /* 0x000fe200078e0003 */
[C---:B------:R-:W-:Y:S01]  /*08b0*/  LOP3.LUT R7, R15.reuse, 0x3, RZ, 0xc0, !PT ;  /* 0x000000030f077812 */ /* 0x040fe200078ec0ff */
[----:B------:R-:W-:Y:S01]  /*08c0*/  IMAD.X R10, RZ, RZ, R11, P0 ;  /* 0x000000ffff0a7224 */ /* 0x000fe200000e060b */
[----:B------:R-:W-:Y:S02]  /*08d0*/  ISETP.GE.U32.AND P0, PT, R15, 0x3, PT ;  /* 0x000000030f00780c */ /* 0x000fe40003f06070 */
[----:B------:R-:W-:Y:S02]  /*08e0*/  ISETP.NE.U32.AND P1, PT, R7, 0x3, PT ;  /* 0x000000030700780c */ /* 0x000fe40003f25070 */
[----:B------:R-:W-:Y:S01]  /*08f0*/  ISETP.GE.U32.AND.EX P0, PT, R10, RZ, PT, P0 ;  /* 0x000000ff0a00720c */ /* 0x000fe20003f06100 */
[----:B------:R-:W-:Y:S01]  /*0900*/  IMAD.MOV.U32 R10, RZ, RZ, R6 ;  /* 0x000000ffff0a7224 */ /* 0x000fe200078e0006 */
[----:B------:R-:W-:-:S02]  /*0910*/  ISETP.NE.AND.EX P1, PT, RZ, RZ, PT, P1 ;  /* 0x000000ffff00720c */ /* 0x000fc40003f25310 */
[----:B-1----:R-:W-:-:S11]  /*0920*/  SHF.R.S32.HI R7, RZ, 0x1f, R9 ;  /* 0x0000001fff077819 */ /* 0x002fd60000011409 */
[----:B------:R-:W-:Y:S05]  /*0930*/  @!P1 BRA `(.L_x_404) ;  /* 0x0000000000a09947 */ /* 0x000fea0003800000 */
[----:B------:R-:W1:Y:S01]  /*0940*/  S2UR UR7, SR_CgaCtaId ;  /* 0x00000000000779c3 */ /* 0x000e620000008800 */
[----:B------:R-:W2:Y:S01]  /*0950*/  LDCU.64 UR12, c[0x0][0x398] ;  /* 0x00007300ff0c77ac */ /* 0x000ea20008000a00 */
[C---:B------:R-:W-:Y:S02]  /*0960*/  IMAD.SHL.U32 R13, R3.reuse, 0x8, RZ ;  /* 0x00000008030d7824 */ /* 0x040fe400078e00ff */
[----:B------:R-:W-:Y:S01]  /*0970*/  IMAD.U32 R10, RZ, RZ, UR20 ;  /* 0x00000014ff0a7e24 */ /* 0x000fe2000f8e00ff */
[----:B------:R-:W-:Y:S01]  /*0980*/  UMOV UR5, 0x400 ;  /* 0x0000040000057882 */ /* 0x000fe20000000000 */
[----:B------:R-:W-:Y:S01]  /*0990*/  IMAD.U32 R11, RZ, RZ, UR21 ;  /* 0x00000015ff0b7e24 */ /* 0x000fe2000f8e00ff */
[----:B------:R-:W-:Y:S01]  /*09a0*/  SHF.L.U64.HI R11, R3, 0x3, R6 ;  /* 0x00000003030b7819 */ /* 0x000fe20000010206 */
[----:B------:R-:W-:Y:S01]  /*09b0*/  IMAD.U32 R14, RZ, RZ, UR6 ;  /* 0x00000006ff0e7e24 */ /* 0x000fe2000f8e00ff */
[C---:B------:R-:W-:Y:S01]  /*09c0*/  LEA R12, P1, R10.reuse, R13, 0x3 ;  /* 0x0000000d0a0c7211 */ /* 0x040fe200078218ff */
[----:B------:R-:W-:Y:S01]  /*09d0*/  VIADD R15, R15, 0x1 ;  /* 0x000000010f0f7836 */ /* 0x000fe20000000000 */
[----:B------:R-:W-:Y:S01]  /*09e0*/  UIADD3 UR5, UPT, UPT, UR5, 0x80, URZ ;  /* 0x0000008005057890 */ /* 0x000fe2000fffe0ff */
[----:B------:R-:W-:Y:S01]  /*09f0*/  IMAD.MOV.U32 R29, RZ, RZ, R3 ;  /* 0x000000ffff1d7224 */ /* 0x000fe200078e0003 */
[----:B------:R-:W-:Y:S01]  /*0a00*/  LEA.HI.X R10, R10, R11, R14, 0x3, P1 ;  /* 0x0000000b0a0a7211 */ /* 0x000fe200008f1c0e */
[----:B------:R-:W-:Y:S01]  /*0a10*/  IMAD R11, R2, UR10, RZ ;  /* 0x0000000a020b7c24 */ /* 0x000fe2000f8e02ff */
[----:B------:R-:W-:-:S03]  /*0a20*/  LOP3.LUT R15, R15, 0x3, RZ, 0xc0, !PT ;  /* 0x000000030f0f7812 */ /* 0x000fc600078ec0ff */
[----:B------:R-:W-:Y:S01]  /*0a30*/  IMAD R11, R11, UR9, RZ ;  /* 0x000000090b0b7c24 */ /* 0x000fe2000f8e02ff */
[----:B--2---:R-:W-:-:S04]  /*0a40*/  IADD3 R17, P1, P2, R12, UR12, R9 ;  /* 0x0000000c0c117c10 */ /* 0x004fc8000fa3e009 */
[----:B------:R-:W-:Y:S01]  /*0a50*/  IADD3.X R18, PT, PT, R10, UR13, R7, P1, P2 ;  /* 0x0000000d0a127c10 */ /* 0x000fe20008fe4407 */
[----:B-1----:R-:W-:Y:S01]  /*0a60*/  ULEA UR5, UR7, UR5, 0x18 ;  /* 0x0000000507057291 */ /* 0x002fe2000f8ec0ff */
[----:B------:R-:W-:Y:S02]  /*0a70*/  IADD3 R15, P1, PT, RZ, -R15, RZ ;  /* 0x8000000fff0f7210 */ /* 0x000fe40007f3e0ff */
[----:B------:R-:W-:-:S03]  /*0a80*/  MOV R10, R6 ;  /* 0x00000006000a7202 */ /* 0x000fc60000000f00 */
[----:B------:R-:W-:Y:S02]  /*0a90*/  VIADD R12, R9, UR5 ;  /* 0x00000005090c7c36 */ /* 0x000fe40008000000 */
[----:B------:R-:W-:Y:S02]  /*0aa0*/  IMAD.X R16, RZ, RZ, -0x1, P1 ;  /* 0xffffffffff107424 */ /* 0x000fe400008e06ff */
[----:B------:R-:W-:-:S07]  /*0ab0*/  IMAD R14, R3, 0x8, R12 ;  /* 0x00000008030e7824 */ /* 0x000fce00078e020c */
.L_x_405:
[----:B------:R-:W-:Y:S01]  /*0ac0*/  IADD3 R15, P1, PT, R15, 0x1, RZ ;  /* 0x000000010f0f7810 */ /* 0x000fe20007f3e0ff */
[----:B------:R-:W-:Y:S01]  /*0ad0*/  IMAD.MOV.U32 R12, RZ, RZ, R17 ;  /* 0x000000ffff0c7224 */ /* 0x000fe200078e0011 */
[C---:B------:R-:W-:Y:S01]  /*0ae0*/  IADD3 R29, P2, PT, R8.reuse, R29, RZ ;  /* 0x0000001d081d7210 */ /* 0x040fe20007f5e0ff */
[----:B------:R-:W-:Y:S01]  /*0af0*/  IMAD.MOV.U32 R13, RZ, RZ, R18 ;  /* 0x000000ffff0d7224 */ /* 0x000fe200078e0012 */
[C---:B------:R-:W-:Y:S01]  /*0b00*/  LEA R17, P3, R8.reuse, R17, 0x3 ;  /* 0x0000001108117211 */ /* 0x040fe200078618ff */
[----:B------:R-:W-:Y:S01]  /*0b10*/  IMAD.X R16, RZ, RZ, R16, P1 ;  /* 0x000000ffff107224 */ /* 0x000fe200008e0610 */
[----:B------:R-:W-:Y:S01]  /*0b20*/  ISETP.NE.U32.AND P1, PT, R15, RZ, PT ;  /* 0x000000ff0f00720c */ /* 0x000fe20003f25070 */
[----:B------:R-:W-:Y:S01]  /*0b30*/  IMAD.X R10, RZ, RZ, R10, P2 ;  /* 0x000000ffff0a7224 */ /* 0x000fe200010e060a */
[----:B------:R-:W-:Y:S01]  /*0b40*/  @!PT LDS RZ, [RZ] ;  /* 0x00000000fffff984 */ /* 0x000fe20000000800 */
[----:B------:R-:W-:Y:S01]  /*0b50*/  @!PT LDS RZ, [RZ] ;  /* 0x00000000fffff984 */ /* 0x000fe20000000800 */
[----:B------:R-:W-:Y:S01]  /*0b60*/  @!PT LDS RZ, [RZ] ;  /* 0x00000000fffff984 */ /* 0x000fe20000000800 */
[----:B------:R1:W-:Y:S01]  /*0b70*/  LDGSTS.E.64 [R14], desc[UR22][R12.64] ;  /* 0x000000000c0e7fae */ /* 0x0003e2000b9a1416 */
[----:B------:R-:W-:Y:S02]  /*0b80*/  LEA.HI.X R18, R8, R18, RZ, 0x3, P3 ;  /* 0x0000001208127211 */ /* 0x000fe400018f1cff */
[----:B------:R-:W-:Y:S01]  /*0b90*/  ISETP.NE.AND.EX P1, PT, R16, RZ, PT, P1 ;  /* 0x000000ff1000720c */ /* 0x000fe20003f25310 */
[----:B-1----:R-:W-:-:S12]  /*0ba0*/  IMAD R14, R11, 0x8, R14 ;  /* 0x000000080b0e7824 */ /* 0x002fd800078e020e */
[----:B------:R-:W-:Y:S05]  /*0bb0*/  @P1 BRA `(.L_x_405) ;  /* 0xfffffffc00c01947 */ /* 0x000fea000383ffff */
.L_x_404:
[----:B------:R-:W-:Y:S05]  /*0bc0*/  BSYNC.RECONVERGENT B1 ;  /* 0x0000000000017941 */ /* 0x000fea0003800200 */
.L_x_403:
        /* <DEDUP_REMOVED lines=9> */
[----:B------:R-:W-:Y:S01]  /*0c60*/  LEA R11, P0, R12, R11, 0x3 ;  /* 0x0000000b0c0b7211 */ /* 0x000fe200078018ff */
[----:B------:R-:W-:Y:S01]  /*0c70*/  UIADD3 UR7, UPT, UPT, UR5, 0x80, URZ ;  /* 0x0000008005077890 */ /* 0x000fe2000fffe0ff */
[----:B------:R-:W-:-:S02]  /*0c80*/  IMAD R23, R2, UR10, RZ ;  /* 0x0000000a02177c24 */ /* 0x000fc4000f8e02ff */
[----:B------:R-:W-:Y:S01]  /*0c90*/  LEA.HI.X R13, R12, R13, R14, 0x3, P0 ;  /* 0x0000000d0c0d7211 */ /* 0x000fe200000f1c0e */
[----:B------:R-:W-:Y:S01]  /*0ca0*/  UMOV UR5, URZ ;  /* 0x000000ff00057c82 */ /* 0x000fe20008000000 */
[----:B------:R-:W-:Y:S01]  /*0cb0*/  IADD3 R12, P0, PT, R29, UR20, RZ ;  /* 0x000000141d0c7c10 */ /* 0x000fe2000ff1e0ff */
[----:B------:R-:W-:-:S03]  /*0cc0*/  IMAD R23, R23, UR9, RZ ;  /* 0x0000000917177c24 */ /* 0x000fc6000f8e02ff */
[----:B------:R-:W-:Y:S02]  /*0cd0*/  IADD3.X R15, PT, PT, R10, UR6, RZ, P0, !PT ;  /* 0x000000060a0f7c10 */ /* 0x000fe400087fe4ff */
[----:B--2---:R-:W-:Y:S02]  /*0ce0*/  IADD3 R27, P1, PT, R9, UR12, RZ ;  /* 0x0000000c091b7c10 */ /* 0x004fe4000ff3e0ff */
[C---:B------:R-:W-:Y:S01]  /*0cf0*/  SHF.L.U64.HI R15, R12.reuse, 0x3, R15 ;  /* 0x000000030c0f7819 */ /* 0x040fe2000001020f */
[----:B-1----:R-:W-:Y:S01]  /*0d00*/  ULEA UR7, UR8, UR7, 0x18 ;  /* 0x0000000708077291 */ /* 0x002fe2000f8ec0ff */
[----:B------:R-:W-:Y:S02]  /*0d10*/  SHF.L.U32 R14, R12, 0x3, RZ ;  /* 0x000000030c0e7819 */ /* 0x000fe400000006ff */
[----:B------:R-:W-:Y:S02]  /*0d20*/  IADD3.X R7, PT, PT, R7, UR13, RZ, P1, !PT ;  /* 0x0000000d07077c10 */ /* 0x000fe40008ffe4ff */
[CC--:B------:R-:W-:Y:S01]  /*0d30*/  LEA R20, P0, R8.reuse, R11.reuse, 0x3 ;  /* 0x0000000b08147211 */ /* 0x0c0fe200078018ff */
[----:B------:R-:W-:Y:S01]  /*0d40*/  VIADD R12, R9, UR7 ;  /* 0x00000007090c7c36 */ /* 0x000fe20008000000 */
[C---:B------:R-:W-:Y:S01]  /*0d50*/  LEA R21, P1, R8.reuse, R11, 0x4 ;  /* 0x0000000b08157211 */ /* 0x040fe200078220ff */
[C---:B------:R-:W-:Y:S01]  /*0d60*/  IMAD.WIDE.U32 R14, R8.reuse, 0x18, R14 ;  /* 0x00000018080e7825 */ /* 0x040fe200078e000e */
[----:B------:R-:W-:-:S02]  /*0d70*/  LEA.HI.X R24, R8, R13, RZ, 0x3, P0 ;  /* 0x0000000d08187211 */ /* 0x000fc400000f1cff */
[----:B------:R-:W-:Y:S01]  /*0d80*/  LEA.HI.X R26, R8, R13, RZ, 0x4, P1 ;  /* 0x0000000d081a7211 */ /* 0x000fe200008f24ff */
[----:B------:R-:W-:Y:S02]  /*0d90*/  IMAD R12, R29, 0x8, R12 ;  /* 0x000000081d0c7824 */ /* 0x000fe400078e020c */
[----:B------:R-:W-:Y:S02]  /*0da0*/  VIADD R28, R15, UR5 ;  /* 0x000000050f1c7c36 */ /* 0x000fe40008000000 */
[C-C-:B------:R-:W-:Y:S02]  /*0db0*/  IMAD R22, R23.reuse, 0x8, R12.reuse ;  /* 0x0000000817167824 */ /* 0x140fe400078e020c */
[C-C-:B------:R-:W-:Y:S02]  /*0dc0*/  IMAD R25, R23.reuse, 0x10, R12.reuse ;  /* 0x0000001017197824 */ /* 0x140fe400078e020c */
[----:B------:R-:W-:-:S07]  /*0dd0*/  IMAD R9, R23, 0x18, R12 ;  /* 0x0000001817097824 */ /* 0x000fce00078e020c */
.L_x_406:
[----:B------:R-:W-:-:S05]  /*0de0*/  IADD3 R18, P0, PT, R27, R11, RZ ;  /* 0x0000000b1b127210 */ /* 0x000fca0007f1e0ff */
[----:B------:R-:W-:Y:S01]  /*0df0*/  IMAD.X R19, R7, 0x1, R13, P0 ;  /* 0x0000000107137824 */ /* 0x000fe200000e060d */
[----:B------:R-:W-:-:S04]  /*0e00*/  IADD3 R16, P0, PT, R27, R20, RZ ;  /* 0x000000141b107210 */ /* 0x000fc80007f1e0ff */
[----:B------:R-:W-:Y:S01]  /*0e10*/  @!PT LDS RZ, [RZ] ;  /* 0x00000000fffff984 */ /* 0x000fe20000000800 */
[----:B------:R-:W-:Y:S01]  /*0e20*/  @!PT LDS RZ, [RZ] ;  /* 0x00000000fffff984 */ /* 0x000fe20000000800 */
[----:B------:R-:W-:Y:S01]  /*0e30*/  @!PT LDS RZ, [RZ] ;  /* 0x00000000fffff984 */ /* 0x000fe20000000800 */
[----:B------:R1:W-:Y:S01]  /*0e40*/  LDGSTS.E.64 [R12], desc[UR22][R18.64] ;  /* 0x00000000120c7fae */ /* 0x0003e2000b9a1416 */
[----:B------:R-:W-:-:S05]  /*0e50*/  IMAD.X R17, R7, 0x1, R24, P0 ;  /* 0x0000000107117824 */ /* 0x000fca00000e0618 */
[----:B------:R2:W-:Y:S01]  /*0e60*/  LDGSTS.E.64 [R22], desc[UR22][R16.64] ;  /* 0x0000000010167fae */ /* 0x0005e2000b9a1416 */
[----:B-1----:R-:W-:Y:S01]  /*0e70*/  IMAD R12, R23, 0x20, R12 ;  /* 0x00000020170c7824 */ /* 0x002fe200078e020c */
[----:B--2---:R-:W-:Y:S01]  /*0e80*/  IADD3 R16, P0, PT, R27, R21, RZ ;  /* 0x000000151b107210 */ /* 0x004fe20007f1e0ff */
[----:B------:R-:W-:-:S04]  /*0e90*/  IMAD R22, R23, 0x20, R22 ;  /* 0x0000002017167824 */ /* 0x000fc800078e0216 */
[----:B------:R-:W-:Y:S01]  /*0ea0*/  IMAD.X R17, R7, 0x1, R26, P0 ;  /* 0x0000000107117824 */ /* 0x000fe200000e061a */
[----:B------:R-:W-:-:S04]  /*0eb0*/  IADD3 R18, P0, PT, R27, R14, RZ ;  /* 0x0000000e1b127210 */ /* 0x000fc80007f1e0ff */
[----:B------:R1:W-:Y:S01]  /*0ec0*/  LDGSTS.E.64 [R25], desc[UR22][R16.64] ;  /* 0x0000000010197fae */ /* 0x0003e2000b9a1416 */
[----:B------:R-:W-:Y:S01]  /*0ed0*/  IMAD.X R19, R7, 0x1, R28, P0 ;  /* 0x0000000107137824 */ /* 0x000fe200000e061c */
[----:B------:R-:W-:-:S04]  /*0ee0*/  LEA R29, P0, R8, R29, 0x2 ;  /* 0x0000001d081d7211 */ /* 0x000fc800078010ff */
[----:B------:R-:W-:Y:S01]  /*0ef0*/  LEA.HI.X R10, R8, R10, RZ, 0x2, P0 ;  /* 0x0000000a080a7211 */ /* 0x000fe200000f14ff */
[----:B------:R2:W-:Y:S01]  /*0f00*/  LDGSTS.E.64 [R9], desc[UR22][R18.64] ;  /* 0x0000000012097fae */ /* 0x0005e2000b9a1416 */
[----:B------:R-:W-:-:S04]  /*0f10*/  ISETP.GE.U32.AND P0, PT, R29, R4, PT ;  /* 0x000000041d00720c */ /* 0x000fc80003f06070 */
[----:B------:R-:W-:Y:S01]  /*0f20*/  ISETP.GE.U32.AND.EX P0, PT, R10, R5, PT, P0 ;  /* 0x000000050a00720c */ /* 0x000fe20003f06100 */
[C---:B-1----:R-:W-:Y:S02]  /*0f30*/  IMAD R25, R23.reuse, 0x20, R25 ;  /* 0x0000002017197824 */ /* 0x042fe400078e0219 */
[----:B--2---:R-:W-:Y:S02]  /*0f40*/  IMAD.MOV.U32 R18, RZ, RZ, R27 ;  /* 0x000000ffff127224 */ /* 0x004fe400078e001b */
[----:B------:R-:W-:Y:S02]  /*0f50*/  IMAD.MOV.U32 R19, RZ, RZ, R7 ;  /* 0x000000ffff137224 */ /* 0x000fe400078e0007 */
[----:B------:R-:W-:Y:S02]  /*0f60*/  IMAD R9, R23, 0x20, R9 ;  /* 0x0000002017097824 */ /* 0x000fe400078e0209 */
[----:B------:R-:W-:-:S04]  /*0f70*/  IMAD.WIDE.U32 R18, R8, 0x20, R18 ;  /* 0x0000002008127825 */ /* 0x000fc800078e0012 */
[----:B------:R-:W-:Y:S01]  /*0f80*/  IMAD.MOV.U32 R7, RZ, RZ, R19 ;  /* 0x000000ffff077224 */ /* 0x000fe200078e0013 */
[----:B------:R-:W-:Y:S01]  /*0f90*/  MOV R27, R18 ;  /* 0x00000012001b7202 */ /* 0x000fe20000000f00 */
[----:B------:R-:W-:Y:S06]  /*0fa0*/  @!P0 BRA `(.L_x_406) ;  /* 0xfffffffc008c8947 */ /* 0x000fec000383ffff */
.L_x_399:
[----:B------:R-:W-:Y:S05]  /*0fb0*/  BSYNC.RECONVERGENT B0 ;  /* 0x0000000000007941 */ /* 0x000fea0003800200 */
.L_x_398:
[----:B------:R-:W-:Y:S01]  /*0fc0*/  ISETP.GT.U32.AND P0, PT, R4, R3, PT ;  /* 0x000000030400720c */ /* 0x000fe20003f04070 */
[----:B------:R-:W0:Y:S01]  /*0fd0*/  LDGDEPBAR ;  /* 0x00000000000079af */ /* 0x000e220000000000 */
[----:B------:R-:W-:Y:S02]  /*0fe0*/  BSSY.RECONVERGENT B0, `(.L_x_407) ;  /* 0x000009a000007945 */ /* 0x000fe40003800200 */
[----:B------:R-:W-:-:S13]  /*0ff0*/  ISETP.GT.U32.AND.EX P0, PT, R5, R6, PT, P0 ;  /* 0x000000060500720c */ /* 0x000fda0003f04100 */
        /* <DEDUP_REMOVED lines=17> */
[----:B------:R-:W-:Y:S01]  /*1110*/  ISETP.NE.U32.AND P2, PT, R8, RZ, PT ;  /* 0x000000ff0800720c */ /* 0x000fe20003f45070 */
[----:B------:R-:W-:-:S05]  /*1120*/  IMAD.MOV.U32 R10, RZ, RZ, RZ ;  /* 0x000000ffff0a7224 */ /* 0x000fca00078e00ff */
[----:B-1----:R-:W1:Y:S02]  /*1130*/  MUFU.RCP R13, R13 ;  /* 0x0000000d000d7308 */ /* 0x002e640000001000 */
[----:B-1----:R-:W-:-:S06]  /*1140*/  VIADD R11, R13, 0xffffffe ;  /* 0x0ffffffe0d0b7836 */ /* 0x002fcc0000000000 */
[----:B------:R-:W1:Y:S02]  /*1150*/  F2I.FTZ.U32.TRUNC.NTZ R11, R11 ;  /* 0x0000000b000b7305 */ /* 0x000e64000021f000 */
[----:B-1----:R-:W-:-:S04]  /*1160*/  IMAD R9, R9, R11, RZ ;  /* 0x0000000b09097224 */ /* 0x002fc800078e02ff */
[----:B------:R-:W-:-:S04]  /*1170*/  IMAD.HI.U32 R9, R11, R9, R10 ;  /* 0x000000090b097227 */ /* 0x000fc800078e000a */
[----:B------:R-:W-:Y:S02]  /*1180*/  IMAD.MOV.U32 R11, RZ, RZ, RZ ;  /* 0x000000ffff0b7224 */ /* 0x000fe400078e00ff */
[----:B------:R-:W-:-:S04]  /*1190*/  IMAD.HI.U32 R10, R9, R12, RZ ;  /* 0x0000000c090a7227 */ /* 0x000fc800078e00ff */
[----:B------:R-:W-:-:S04]  /*11a0*/  IMAD.MOV R9, RZ, RZ, -R10 ;  /* 0x000000ffff097224 */ /* 0x000fc800078e0a0a */
[----:B------:R-:W-:-:S05]  /*11b0*/  IMAD R9, R8, R9, R12 ;  /* 0x0000000908097224 */ /* 0x000fca00078e020c */
[----:B------:R-:W-:-:S13]  /*11c0*/  ISETP.GE.U32.AND P0, PT, R9, R8, PT ;  /* 0x000000080900720c */ /* 0x000fda0003f06070 */
[----:B------:R-:W-:Y:S01]  /*11d0*/  @P0 IADD3 R9, PT, PT, -R8, R9, RZ ;  /* 0x0000000908090210 */ /* 0x000fe20007ffe1ff */
[----:B------:R-:W-:-:S03]  /*11e0*/  @P0 VIADD R10, R10, 0x1 ;  /* 0x000000010a0a0836 */ /* 0x000fc60000000000 */
[----:B------:R-:W-:-:S13]  /*11f0*/  ISETP.GE.U32.AND P1, PT, R9, R8, PT ;  /* 0x000000080900720c */ /* 0x000fda0003f26070 */
[----:B------:R-:W-:Y:S01]  /*1200*/  @P1 VIADD R10, R10, 0x1 ;  /* 0x000000010a0a1836 */ /* 0x000fe20000000000 */
[----:B------:R-:W-:Y:S01]  /*1210*/  @!P2 LOP3.LUT R10, RZ, R8, RZ, 0x33, !PT ;  /* 0x00000008ff0aa212 */ /* 0x000fe200078e33ff */
[----:B------:R-:W-:Y:S06]  /*1220*/  BRA `(.L_x_411) ;  /* 0x00000000000c7947 */ /* 0x000fec0003800000 */
.L_x_410:
[----:B------:R-:W-:Y:S01]  /*1230*/  IMAD.MOV.U32 R9, RZ, RZ, R12 ;  /* 0x000000ffff097224 */ /* 0x000fe200078e000c */
[----:B------:R-:W-:-:S07]  /*1240*/  MOV R14, 0x1260 ;  /* 0x00001260000e7802 */ /* 0x000fce0000000f00 */
[----:B------:R-:W-:Y:S05]  /*1250*/  CALL.REL.NOINC `($__internal_2_$__cuda_sm20_div_u64) ;  /* 0x0000000800ec7944 */ /* 0x000fea0003c00000 */
.L_x_411:
[----:B------:R-:W-:Y:S05]  /*1260*/  BSYNC.RECONVERGENT B1 ;  /* 0x0000000000017941 */ /* 0x000fea0003800200 */
.L_x_409:
[----:B------:R-:W-:Y:S01]  /*1270*/  IADD3 R7, P0, PT, R10, R7, RZ ;  /* 0x000000070a077210 */ /* 0x000fe20007f1e0ff */
[----:B------:R-:W1:Y:S01]  /*1280*/  LDC R12, c[0x0][0x3b0] ;  /* 0x0000ec00ff0c7b82 */ /* 0x000e620000000800 */
[----:B------:R-:W-:Y:S02]  /*1290*/  BSSY.RECONVERGENT B1, `(.L_x_412) ;  /* 0x0000031000017945 */ /* 0x000fe40003800200 */
[C---:B------:R-:W-:Y:S01]  /*12a0*/  LOP3.LUT R9, R7.reuse, 0x3, RZ, 0xc0, !PT ;  /* 0x0000000307097812 */ /* 0x040fe200078ec0ff */
[----:B------:R-:W-:Y:S01]  /*12b0*/  IMAD.X R10, RZ, RZ, R11, P0 ;  /* 0x000000ffff0a7224 */ /* 0x000fe200000e060b */
[----:B------:R-:W-:Y:S02]  /*12c0*/  ISETP.GE.U32.AND P0, PT, R7, 0x3, PT ;  /* 0x000000030700780c */ /* 0x000fe40003f06070 */
[----:B------:R-:W-:Y:S02]  /*12d0*/  ISETP.NE.U32.AND P1, PT, R9, 0x3, PT ;  /* 0x000000030900780c */ /* 0x000fe40003f25070 */
[----:B------:R-:W-:-:S02]  /*12e0*/  ISETP.GE.U32.AND.EX P0, PT, R10, RZ, PT, P0 ;  /* 0x000000ff0a00720c */ /* 0x000fc40003f06100 */
[----:B------:R-:W-:Y:S02]  /*12f0*/  ISETP.NE.AND.EX P1, PT, RZ, RZ, PT, P1 ;  /* 0x000000ffff00720c */ /* 0x000fe40003f25310 */
[----:B-1----:R-:W-:-:S11]  /*1300*/  SHF.R.S32.HI R14, RZ, 0x1f, R12 ;  /* 0x0000001fff0e7819 */ /* 0x002fd6000001140c */
[----:B------:R-:W-:Y:S05]  /*1310*/  @!P1 BRA `(.L_x_413) ;  /* 0x0000000000a09947 */ /* 0x000fea0003800000 */
[----:B------:R-:W1:Y:S01]  /*1320*/  S2UR UR7, SR_CgaCtaId ;  /* 0x00000000000779c3 */ /* 0x000e620000008800 */
[----:B------:R-:W2:Y:S01]  /*1330*/  LDCU.64 UR12, c[0x0][0x3a8] ;  /* 0x00007500ff0c77ac */ /* 0x000ea20008000a00 */
[----:B------:R-:W-:Y:S02]  /*1340*/  IMAD.SHL.U32 R13, R3, 0x8, RZ ;  /* 0x00000008030d7824 */ /* 0x000fe400078e00ff */
[----:B------:R-:W-:Y:S01]  /*1350*/  IMAD.U32 R10, RZ, RZ, UR20 ;  /* 0x00000014ff0a7e24 */ /* 0x000fe2000f8e00ff */
[----:B------:R-:W-:Y:S01]  /*1360*/  UMOV UR5, 0x400 ;  /* 0x0000040000057882 */ /* 0x000fe20000000000 */
[----:B------:R-:W-:Y:S01]  /*1370*/  IMAD.U32 R11, RZ, RZ, UR21 ;  /* 0x00000015ff0b7e24 */ /* 0x000fe2000f8e00ff */
[----:B------:R-:W-:Y:S01]  /*1380*/  UIADD3 UR5, UPT, UPT, UR5, 0x80, URZ ;  /* 0x0000008005057890 */ /* 0x000fe2000fffe0ff */
[----:B------:R-:W3:Y:S01]  /*1390*/  LDC R16, c[0x0][0x388] ;  /* 0x0000e200ff107b82 */ /* 0x000ee20000000800 */
[----:B------:R-:W-:Y:S01]  /*13a0*/  VIADD R9, R7, 0x1 ;  /* 0x0000000107097836 */ /* 0x000fe20000000000 */
[----:B------:R-:W-:Y:S01]  /*13b0*/  SHF.L.U64.HI R7, R3, 0x3, R6 ;  /* 0x0000000303077819 */ /* 0x000fe20000010206 */
[----:B------:R-:W-:Y:S01]  /*13c0*/  IMAD.U32 R11, RZ, RZ, UR6 ;  /* 0x00000006ff0b7e24 */ /* 0x000fe2000f8e00ff */
[----:B------:R-:W-:Y:S01]  /*13d0*/  LEA R13, P1, R10, R13, 0x3 ;  /* 0x0000000d0a0d7211 */ /* 0x000fe200078218ff */
[----:B------:R-:W-:Y:S01]  /*13e0*/  IMAD R17, R2, UR10, RZ ;  /* 0x0000000a02117c24 */ /* 0x000fe2000f8e02ff */
[----:B------:R-:W-:-:S02]  /*13f0*/  LOP3.LUT R9, R9, 0x3, RZ, 0xc0, !PT ;  /* 0x0000000309097812 */ /* 0x000fc400078ec0ff */
[----:B------:R-:W-:Y:S01]  /*1400*/  LEA.HI.X R11, R10, R7, R11, 0x3, P1 ;  /* 0x000000070a0b7211 */ /* 0x000fe200008f1c0b */
[----:B------:R-:W-:Y:S01]  /*1410*/  IMAD R18, R17, UR9, RZ ;  /* 0x0000000911127c24 */ /* 0x000fe2000f8e02ff */
[----:B------:R-:W-:Y:S02]  /*1420*/  IADD3 R9, P3, PT, RZ, -R9, RZ ;  /* 0x80000009ff097210 */ /* 0x000fe40007f7e0ff */
[----:B--2---:R-:W-:-:S03]  /*1430*/  IADD3 R15, P1, P2, R13, UR12, R12 ;  /* 0x0000000c0d0f7c10 */ /* 0x004fc6000fa3e00c */
[----:B------:R-:W-:Y:S01]  /*1440*/  IMAD.X R13, RZ, RZ, -0x1, P3 ;  /* 0xffffffffff0d7424 */ /* 0x000fe200018e06ff */
[----:B-1----:R-:W-:-:S06]  /*1450*/  ULEA UR5, UR7, UR5, 0x18 ;  /* 0x0000000507057291 */ /* 0x002fcc000f8ec0ff */
[----:B------:R-:W-:-:S05]  /*1460*/  IADD3 R7, PT, PT, R12, UR5, RZ ;  /* 0x000000050c077c10 */ /* 0x000fca000fffe0ff */
[----:B---3--:R-:W-:Y:S01]  /*1470*/  IMAD R10, R16, 0x400, R7 ;  /* 0x00000400100a7824 */ /* 0x008fe200078e0207 */
[----:B------:R-:W-:-:S03]  /*1480*/  IADD3.X R16, PT, PT, R11, UR13, R14, P1, P2 ;  /* 0x0000000d0b107c10 */ /* 0x000fc60008fe440e */
[----:B------:R-:W-:-:S07]  /*1490*/  IMAD R7, R3, 0x8, R10 ;  /* 0x0000000803077824 */ /* 0x000fce00078e020a */
.L_x_414:
        /* <DEDUP_REMOVED lines=11> */
[----:B------:R1:W-:Y:S01]  /*1550*/  LDGSTS.E.64 [R7+0x80], desc[UR22][R10.64] ;  /* 0x000800000a077fae */ /* 0x0003e2000b9a1416 */
[----:B------:R-:W-:Y:S02]  /*1560*/  LEA.HI.X R16, R8, R16, RZ, 0x3, P3 ;  /* 0x0000001008107211 */ /* 0x000fe400018f1cff */
[----:B------:R-:W-:Y:S01]  /*1570*/  ISETP.NE.AND.EX P1, PT, R13, RZ, PT, P1 ;  /* 0x000000ff0d00720c */ /* 0x000fe20003f25310 */
[----:B-1----:R-:W-:-:S12]  /*1580*/  IMAD R7, R18, 0x8, R7 ;  /* 0x0000000812077824 */ /* 0x002fd800078e0207 */
[----:B------:R-:W-:Y:S05]  /*1590*/  @P1 BRA `(.L_x_414) ;  /* 0xfffffffc00c01947 */ /* 0x000fea000383ffff */
.L_x_413:
[----:B------:R-:W-:Y:S05]  /*15a0*/  BSYNC.RECONVERGENT B1 ;  /* 0x0000000000017941 */ /* 0x000fea0003800200 */
.L_x_412:
[----:B------:R-:W-:Y:S05]  /*15b0*/  @!P0 BRA `(.L_x_408) ;  /* 0x0000000000f08947 */ /* 0x000fea0003800000 */
[----:B------:R-:W1:Y:S01]  /*15c0*/  S2UR UR7, SR_CgaCtaId ;  /* 0x00000000000779c3 */ /* 0x000e620000008800 */
[----:B------:R-:W2:Y:S01]  /*15d0*/  LDCU.64 UR12, c[0x0][0x3a8] ;  /* 0x00007500ff0c77ac */ /* 0x000ea20008000a00 */
[C---:B------:R-:W-:Y:S01]  /*15e0*/  IADD3 R16, P0, PT, R3.reuse, UR20, RZ ;  /* 0x0000001403107c10 */ /* 0x040fe2000ff1e0ff */
[C---:B------:R-:W-:Y:S01]  /*15f0*/  IMAD.SHL.U32 R9, R3.reuse, 0x8, RZ ;  /* 0x0000000803097824 */ /* 0x040fe200078e00ff */
[----:B------:R-:W-:Y:S01]  /*1600*/  MOV R11, UR21 ;  /* 0x00000015000b7c02 */ /* 0x000fe20008000f00 */
[----:B------:R-:W-:Y:S01]  /*1610*/  UMOV UR5, 0x400 ;  /* 0x0000040000057882 */ /* 0x000fe20000000000 */
[----:B------:R-:W-:Y:S01]  /*1620*/  IMAD.U32 R10, RZ, RZ, UR20 ;  /* 0x00000014ff0a7e24 */ /* 0x000fe2000f8e00ff */
[----:B------:R-:W-:Y:S01]  /*1630*/  UIADD3 UR5, UPT, UPT, UR5, 0x80, URZ ;  /* 0x0000008005057890 */ /* 0x000fe2000fffe0ff */
[----:B------:R-:W3:Y:S01]  /*1640*/  LDC R18, c[0x0][0x388] ;  /* 0x0000e200ff127b82 */ /* 0x000ee20000000800 */
[----:B------:R-:W-:Y:S01]  /*1650*/  IADD3.X R15, PT, PT, R6, UR6, RZ, P0, !PT ;  /* 0x00000006060f7c10 */ /* 0x000fe200087fe4ff */
[----:B------:R-:W-:Y:S01]  /*1660*/  IMAD.U32 R17, RZ, RZ, UR6 ;  /* 0x00000006ff117e24 */ /* 0x000fe2000f8e00ff */
[----:B------:R-:W-:Y:S01]  /*1670*/  SHF.L.U64.HI R13, R3, 0x3, R6 ;  /* 0x00000003030d7819 */ /* 0x000fe20000010206 */
[----:B------:R-:W-:Y:S01]  /*1680*/  IMAD R23, R2, UR10, RZ ;  /* 0x0000000a02177c24 */ /* 0x000fe2000f8e02ff */
[----:B------:R-:W-:-:S02]  /*1690*/  LEA R9, P2, R10, R9, 0x3 ;  /* 0x000000090a097211 */ /* 0x000fc400078418ff */
[----:B------:R-:W-:Y:S01]  /*16a0*/  SHF.L.U64.HI R15, R16, 0x3, R15 ;  /* 0x00000003100f7819 */ /* 0x000fe2000001020f */
[----:B------:R-:W-:Y:S01]  /*16b0*/  IMAD R23, R23, UR9, RZ ;  /* 0x0000000917177c24 */ /* 0x000fe2000f8e02ff */
[----:B------:R-:W-:Y:S02]  /*16c0*/  LEA.HI.X R13, R10, R13, R17, 0x3, P2 ;  /* 0x0000000d0a0d7211 */ /* 0x000fe400010f1c11 */
[----:B--2---:R-:W-:Y:S02]  /*16d0*/  IADD3 R7, P1, PT, R12, UR12, RZ ;  /* 0x0000000c0c077c10 */ /* 0x004fe4000ff3e0ff */
[----:B------:R-:W-:Y:S01]  /*16e0*/  LEA R10, P0, R8, R9, 0x3 ;  /* 0x00000009080a7211 */ /* 0x000fe200078018ff */
[----:B-1----:R-:W-:-:S03]  /*16f0*/  ULEA UR5, UR7, UR5, 0x18 ;  /* 0x0000000507057291 */ /* 0x002fc6000f8ec0ff */
[----:B------:R-:W-:-:S03]  /*1700*/  LEA.HI.X R24, R8, R13, RZ, 0x3, P0 ;  /* 0x0000000d08187211 */ /* 0x000fc600000f1cff */
[----:B------:R-:W-:Y:S01]  /*1710*/  VIADD R11, R12, UR5 ;  /* 0x000000050c0b7c36 */ /* 0x000fe20008000000 */
[----:B------:R-:W-:-:S03]  /*1720*/  UMOV UR5, URZ ;  /* 0x000000ff00057c82 */ /* 0x000fc60008000000 */
[----:B---3--:R-:W-:Y:S01]  /*1730*/  IMAD R18, R18, 0x400, R11 ;  /* 0x0000040012127824 */ /* 0x008fe200078e020b */
[----:B------:R-:W-:Y:S01]  /*1740*/  IADD3.X R11, PT, PT, R14, UR13, RZ, P1, !PT ;  /* 0x0000000d0e0b7c10 */ /* 0x000fe20008ffe4ff */
[----:B------:R-:W-:Y:S01]  /*1750*/  IMAD.SHL.U32 R14, R16, 0x8, RZ ;  /* 0x00000008100e7824 */ /* 0x000fe200078e00ff */
[C---:B------:R-:W-:Y:S01]  /*1760*/  LEA R12, P1, R8.reuse, R9, 0x4 ;  /* 0x00000009080c7211 */ /* 0x040fe200078220ff */
[----:B------:R-:W-:Y:S02]  /*1770*/  IMAD R2, R3, 0x8, R18 ;  /* 0x0000000803027824 */ /* 0x000fe400078e0212 */
[C---:B------:R-:W-:Y:S01]  /*1780*/  IMAD.WIDE.U32 R14, R8.reuse, 0x18, R14 ;  /* 0x00000018080e7825 */ /* 0x040fe200078e000e */
[----:B------:R-:W-:-:S03]  /*1790*/  LEA.HI.X R26, R8, R13, RZ, 0x4, P1 ;  /* 0x0000000d081a7211 */ /* 0x000fc600008f24ff */
[----:B------:R-:W-:Y:S02]  /*17a0*/  VIADD R28, R15, UR5 ;  /* 0x000000050f1c7c36 */ /* 0x000fe40008000000 */
[C-C-:B------:R-:W-:Y:S02]  /*17b0*/  IMAD R22, R23.reuse, 0x8, R2.reuse ;  /* 0x0000000817167824 */ /* 0x140fe400078e0202 */
[C-C-:B------:R-:W-:Y:S02]  /*17c0*/  IMAD R25, R23.reuse, 0x10, R2.reuse ;  /* 0x0000001017197824 */ /* 0x140fe400078e0202 */
[----:B------:R-:W-:-:S07]  /*17d0*/  IMAD R27, R23, 0x18, R2 ;  /* 0x00000018171b7824 */ /* 0x000fce00078e0202 */
.L_x_415:
[C---:B------:R-:W-:Y:S02]  /*17e0*/  IADD3 R16, P0, PT, R7.reuse, R9, RZ ;  /* 0x0000000907107210 */ /* 0x040fe40007f1e0ff */
[----:B------:R-:W-:-:S03]  /*17f0*/  IADD3 R20, P1, PT, R7, R10, RZ ;  /* 0x0000000a07147210 */ /* 0x000fc60007f3e0ff */
[C---:B------:R-:W-:Y:S02]  /*1800*/  IMAD.X R17, R11.reuse, 0x1, R13, P0 ;  /* 0x000000010b117824 */ /* 0x040fe400000e060d */
[----:B------:R-:W-:Y:S01]  /*1810*/  IMAD.X R21, R11, 0x1, R24, P1 ;  /* 0x000000010b157824 */ /* 0x000fe200008e0618 */
[----:B------:R-:W-:Y:S02]  /*1820*/  IADD3 R18, P1, PT, R7, R14, RZ ;  /* 0x0000000e07127210 */ /* 0x000fe40007f3e0ff */
[----:B------:R-:W-:Y:S01]  /*1830*/  @!PT LDS RZ, [RZ] ;  /* 0x00000000fffff984 */ /* 0x000fe20000000800 */
[----:B------:R-:W-:Y:S01]  /*1840*/  @!PT LDS RZ, [RZ] ;  /* 0x00000000fffff984 */ /* 0x000fe20000000800 */
[----:B------:R-:W-:Y:S01]  /*1850*/  @!PT LDS RZ, [RZ] ;  /* 0x00000000fffff984 */ /* 0x000fe20000000800 */
[----:B------:R1:W-:Y:S03]  /*1860*/  LDGSTS.E.64 [R2+0x80], desc[UR22][R16.64] ;  /* 0x0008000010027fae */ /* 0x0003e6000b9a1416 */
[----:B------:R-:W-:Y:S01]  /*1870*/  IMAD.X R19, R11, 0x1, R28, P1 ;  /* 0x000000010b137824 */ /* 0x000fe200008e061c */
[----:B------:R2:W-:Y:S01]  /*1880*/  LDGSTS.E.64 [R22+0x80], desc[UR22][R20.64] ;  /* 0x0008000014167fae */ /* 0x0005e2000b9a1416 */
[----:B-1----:R-:W-:Y:S01]  /*1890*/  IADD3 R16, P0, PT, R7, R12, RZ ;  /* 0x0000000c07107210 */ /* 0x002fe20007f1e0ff */
[----:B------:R-:W-:Y:S01]  /*18a0*/  IMAD R2, R23, 0x20, R2 ;  /* 0x0000002017027824 */ /* 0x000fe200078e0202 */
[----:B------:R-:W-:-:S02]  /*18b0*/  LEA R7, P1, R8, R7, 0x5 ;  /* 0x0000000708077211 */ /* 0x000fc400078228ff */
[----:B------:R-:W-:Y:S01]  /*18c0*/  IADD3.X R17, PT, PT, R11, R26, RZ, P0, !PT ;  /* 0x0000001a0b117210 */ /* 0x000fe200007fe4ff */
[----:B--2---:R-:W-:Y:S01]  /*18d0*/  IMAD R22, R23, 0x20, R22 ;  /* 0x0000002017167824 */ /* 0x004fe200078e0216 */
[C---:B------:R-:W-:Y:S02]  /*18e0*/  LEA R3, P0, R8.reuse, R3, 0x2 ;  /* 0x0000000308037211 */ /* 0x040fe400078010ff */
[C---:B------:R-:W-:Y:S01]  /*18f0*/  LEA.HI.X R11, R8.reuse, R11, RZ, 0x5, P1 ;  /* 0x0000000b080b7211 */ /* 0x040fe200008f2cff */
[----:B------:R1:W-:Y:S01]  /*1900*/  LDGSTS.E.64 [R25+0x80], desc[UR22][R16.64] ;  /* 0x0008000010197fae */ /* 0x0003e2000b9a1416 */
[----:B------:R-:W-:Y:S02]  /*1910*/  LEA.HI.X R6, R8, R6, RZ, 0x2, P0 ;  /* 0x0000000608067211 */ /* 0x000fe400000f14ff */
[----:B------:R-:W-:Y:S01]  /*1920*/  ISETP.GE.U32.AND P0, PT, R3, R4, PT ;  /* 0x000000040300720c */ /* 0x000fe20003f06070 */
[----:B------:R2:W-:Y:S03]  /*1930*/  LDGSTS.E.64 [R27+0x80], desc[UR22][R18.64] ;  /* 0x00080000121b7fae */ /* 0x0005e6000b9a1416 */
[----:B------:R-:W-:Y:S01]  /*1940*/  ISETP.GE.U32.AND.EX P0, PT, R6, R5, PT, P0 ;  /* 0x000000050600720c */ /* 0x000fe20003f06100 */
[----:B-1----:R-:W-:-:S02]  /*1950*/  IMAD R25, R23, 0x20, R25 ;  /* 0x0000002017197824 */ /* 0x002fc400078e0219 */
[----:B--2---:R-:W-:-:S10]  /*1960*/  IMAD R27, R23, 0x20, R27 ;  /* 0x00000020171b7824 */ /* 0x004fd400078e021b */
[----:B------:R-:W-:Y:S05]  /*1970*/  @!P0 BRA `(.L_x_415) ;  /* 0xfffffffc00988947 */ /* 0x000fea000383ffff */
.L_x_408:
[----:B------:R-:W-:Y:S05]  /*1980*/  BSYNC.RECONVERGENT B0 ;  /* 0x0000000000007941 */ /* 0x000fea0003800200 */
.L_x_407:
[----:B------:R-:W0:Y:S01]  /*1990*/  LDGDEPBAR ;  /* 0x00000000000079af */ /* 0x000e220000000000 */
[----:B------:R-:W-:-:S04]  /*19a0*/  DEPBAR.LE SB0, 0x0 ;  /* 0x000080000000791a */ /* 0x000fc80000000000 */
[----:B------:R-:W-:Y:S06]  /*19b0*/  BAR.SYNC.DEFER_BLOCKING 0x0 ;  /* 0x0000000000007b1d */ /* 0x000fec0000010000 */
.L_x_397:
[----:B------:R-:W-:-:S13]  /*19c0*/  ISETP.NE.AND P0, PT, R0, UR19, PT ;  /* 0x0000001300007c0c */ /* 0x000fda000bf05270 */
[----:B------:R-:W-:Y:S05]  /*19d0*/  @!P0 BRA `(.L_x_416) ;  /* 0x0000000000888947 */ /* 0x000fea0003800000 */
[----:B------:R-:W1:Y:S02]  /*19e0*/  LDC R8, c[0x0][0x388] ;  /* 0x0000e200ff087b82 */ /* 0x000e640000000800 */
[----:B-1----:R-:W-:-:S13]  /*19f0*/  ISETP.GE.AND P0, PT, R8, 0x1, PT ;  /* 0x000000010800780c */ /* 0x002fda0003f06270 */
[----:B------:R-:W-:Y:S05]  /*1a00*/  @!P0 EXIT ;  /* 0x000000000000894d */ /* 0x000fea0003800000 */
[----:B------:R-:W1:Y:S01]  /*1a10*/  S2R R5, SR_CgaCtaId ;  /* 0x0000000000057919 */ /* 0x000e620000008800 */
[----:B------:R-:W2:Y:S01]  /*1a20*/  LDC R3, c[0x0][0x3b0] ;  /* 0x0000ec00ff037b82 */ /* 0x000ea20000000800 */
[----:B------:R-:W3:Y:S01]  /*1a30*/  LDCU UR7, c[0x0][0x3a0] ;  /* 0x00007400ff0777ac */ /* 0x000ee20008000800 */
[----:B------:R-:W-:Y:S01]  /*1a40*/  MOV R2, 0x400 ;  /* 0x0000040000027802 */ /* 0x000fe20000000f00 */
[----:B------:R-:W3:Y:S01]  /*1a50*/  S2R R9, SR_TID.X ;  /* 0x0000000000097919 */ /* 0x000ee20000002100 */
[----:B------:R-:W4:Y:S03]  /*1a60*/  LDCU.64 UR4, c[0x0][0x390] ;  /* 0x00007200ff0477ac */ /* 0x000f260008000a00 */
[----:B------:R-:W-:Y:S01]  /*1a70*/  VIADD R4, R2, 0x80 ;  /* 0x0000008002047836 */ /* 0x000fe20000000000 */
[----:B----4-:R-:W-:Y:S01]  /*1a80*/  ULEA UR4, UP0, UR20, UR4, 0x3 ;  /* 0x0000000414047291 */ /* 0x010fe2000f8018ff */
[----:B--2---:R-:W-:-:S02]  /*1a90*/  IMAD R2, R8, 0x400, R3 ;  /* 0x0000040008027824 */ /* 0x004fc400078e0203 */
[----:B------:R-:W-:Y:S01]  /*1aa0*/  IMAD.MOV R8, RZ, RZ, -R8 ;  /* 0x000000ffff087224 */ /* 0x000fe200078e0a08 */
[----:B------:R-:W-:Y:S01]  /*1ab0*/  ULEA.HI.X UR5, UR20, UR5, UR6, 0x3, UP0 ;  /* 0x0000000514057291 */ /* 0x000fe200080f1c06 */
[----:B-1----:R-:W-:Y:S02]  /*1ac0*/  LEA R4, R5, R4, 0x18 ;  /* 0x0000000405047211 */ /* 0x002fe400078ec0ff */
[C---:B---3--:R-:W-:Y:S01]  /*1ad0*/  LEA R3, R9.reuse, UR7, 0x3 ;  /* 0x0000000709037c11 */ /* 0x048fe2000f8e18ff */
[----:B------:R-:W-:-:S04]  /*1ae0*/  IMAD R2, R9, 0x8, R2 ;  /* 0x0000000809027824 */ /* 0x000fc800078e0202 */
[----:B------:R-:W-:Y:S01]  /*1af0*/  IMAD.IADD R11, R4, 0x1, R3 ;  /* 0x00000001040b7824 */ /* 0x000fe200078e0203 */
[----:B------:R-:W-:-:S07]  /*1b00*/  IADD3 R10, PT, PT, R2, 0x80, R4 ;  /* 0x00000080020a7810 */ /* 0x000fce0007ffe004 */
.L_x_417:
[----:B------:R-:W-:Y:S01]  /*1b10*/  ISETP.GE.AND P0, PT, R9, R0, PT ;  /* 0x000000000900720c */ /* 0x000fe20003f06270 */
[----:B------:R-:W-:Y:S01]  /*1b20*/  IMAD.U32 R7, RZ, RZ, UR5 ;  /* 0x00000005ff077e24 */ /* 0x000fe2000f8e00ff */
[----:B------:R-:W-:Y:S01]  /*1b30*/  MOV R6, UR4 ;  /* 0x0000000400067c02 */ /* 0x000fe20008000f00 */
[----:B------:R-:W-:-:S10]  /*1b40*/  VIADD R8, R8, 0x1 ;  /* 0x0000000108087836 */ /* 0x000fd40000000000 */
[----:B------:R1:W-:Y:S04]  /*1b50*/  @!P0 LDS.64 R2, [R11] ;  /* 0x000000000b028984 */ /* 0x0003e80000000a00 */
[----:B------:R2:W3:Y:S01]  /*1b60*/  @!P0 LDS.64 R4, [R10] ;  /* 0x000000000a048984 */ /* 0x0004e20000000a00 */
[----:B-1----:R-:W-:Y:S02]  /*1b70*/  VIADD R11, R11, 0x400 ;  /* 0x000004000b0b7836 */ /* 0x002fe40000000000 */
[----:B--2---:R-:W-:Y:S01]  /*1b80*/  VIADD R10, R10, 0x400 ;  /* 0x000004000a0a7836 */ /* 0x004fe20000000000 */
[----:B---3--:R-:W-:Y:S01]  /*1b90*/  @!P0 DADD R2, R2, -R4 ;  /* 0x0000000002028229 */ /* 0x008fe20000000804 */
[----:B------:R-:W-:-:S04]  /*1ba0*/  @!P0 IMAD.WIDE R4, R9, 0x8, R6 ;  /* 0x0000000809048825 */ /* 0x000fc800078e0206 */
[----:B------:R-:W-:Y:S02]  /*1bb0*/  VIADD R9, R9, 0x80 ;  /* 0x0000008009097836 */ /* 0x000fe40000000000 */
[----:B------:R1:W-:Y:S01]  /*1bc0*/  @!P0 STG.E.64 desc[UR22][R4.64], R2 ;  /* 0x0000000204008986 */ /* 0x0003e2000c101b16 */
[----:B------:R-:W-:-:S13]  /*1bd0*/  ISETP.NE.AND P0, PT, R8, RZ, PT ;  /* 0x000000ff0800720c */ /* 0x000fda0003f05270 */
[----:B-1----:R-:W-:Y:S05]  /*1be0*/  @P0 BRA `(.L_x_417) ;  /* 0xfffffffc00c80947 */ /* 0x002fea000383ffff */
[----:B------:R-:W-:Y:S05]  /*1bf0*/  EXIT ;  /* 0x000000000000794d */ /* 0x000fea0003800000 */
.L_x_416:
        /* <DEDUP_REMOVED lines=19> */
.L_x_418:
[----:B-1----:R-:W-:Y:S01]  /*1d30*/  LDS.64 R2, [R10] ;  /* 0x000000000a027984 */ /* 0x002fe20000000a00 */
[----:B------:R-:W-:Y:S01]  /*1d40*/  VIADD R0, R0, 0x1 ;  /* 0x0000000100007836 */ /* 0x000fe20000000000 */
[----:B------:R-:W-:Y:S01]  /*1d50*/  MOV R6, UR4 ;  /* 0x0000000400067c02 */ /* 0x000fe20008000f00 */
[----:B------:R-:W-:Y:S01]  /*1d60*/  IMAD.U32 R7, RZ, RZ, UR5 ;  /* 0x00000005ff077e24 */ /* 0x000fe2000f8e00ff */
[----:B------:R-:W1:Y:S02]  /*1d70*/  LDS.64 R4, [R8] ;  /* 0x0000000008047984 */ /* 0x000e640000000a00 */
[----:B------:R-:W-:Y:S01]  /*1d80*/  ISETP.NE.AND P0, PT, R0, RZ, PT ;  /* 0x000000ff0000720c */ /* 0x000fe20003f05270 */
[----:B-1----:R-:W-:Y:S01]  /*1d90*/  DADD R4, R2, -R4 ;  /* 0x0000000002047229 */ /* 0x002fe20000000804 */
[----:B------:R-:W-:-:S06]  /*1da0*/  IMAD.WIDE R2, R9, 0x8, R6 ;  /* 0x0000000809027825 */ /* 0x000fcc00078e0206 */
[----:B------:R1:W-:Y:S05]  /*1db0*/  STG.E.64 desc[UR22][R2.64], R4 ;  /* 0x0000000402007986 */ /* 0x0003ea000c101b16 */
[----:B------:R-:W-:Y:S05]  /*1dc0*/  @!P0 EXIT ;  /* 0x000000000000894d */ /* 0x000fea0003800000 */
[----:B------:R-:W-:Y:S02]  /*1dd0*/  VIADD R8, R8, 0x400 ;  /* 0x0000040008087836 */ /* 0x000fe40000000000 */
[----:B------:R-:W-:Y:S02]  /*1de0*/  VIADD R10, R10, 0x400 ;  /* 0x000004000a0a7836 */ /* 0x000fe40000000000 */
[----:B------:R-:W-:Y:S01]  /*1df0*/  VIADD R9, R9, 0x80 ;  /* 0x0000008009097836 */ /* 0x000fe20000000000 */
[----:B------:R-:W-:Y:S06]  /*1e00*/  BRA `(.L_x_418) ;  /* 0xfffffffc00c87947 */ /* 0x000fec000383ffff */
        .weak           $__internal_2_$__cuda_sm20_div_u64
        .type           $__internal_2_$__cuda_sm20_div_u64,@function
        .size           $__internal_2_$__cuda_sm20_div_u64,(.L_x_452 - $__internal_2_$__cuda_sm20_div_u64)
$__internal_2_$__cuda_sm20_div_u64:
[----:B------:R-:W-:Y:S02]  /*1e10*/  IMAD.MOV.U32 R16, RZ, RZ, R8 ;  /* 0x000000ffff107224 */ /* 0x000fe400078e0008 */
[----:B------:R-:W-:-:S04]  /*1e20*/  IMAD.U32 R17, RZ, RZ, UR4 ;  /* 0x00000004ff117e24 */ /* 0x000fc8000f8e00ff */
[----:B------:R-:W1:Y:S08]  /*1e30*/  I2F.U64.RP R16, R16 ;  /* 0x0000001000107312 */ /* 0x000e700000309000 */
[----:B-1----:R-:W1:Y:S02]  /*1e40*/  MUFU.RCP R10, R16 ;  /* 0x00000010000a7308 */ /* 0x002e640000001000 */
[----:B-1----:R-:W-:-:S06]  /*1e50*/  VIADD R10, R10, 0x1ffffffe ;  /* 0x1ffffffe0a0a7836 */ /* 0x002fcc0000000000 */
[----:B------:R-:W1:Y:S02]  /*1e60*/  F2I.U64.TRUNC R10, R10 ;  /* 0x0000000a000a7311 */ /* 0x000e64000020d800 */
[----:B-1----:R-:W-:-:S04]  /*1e70*/  IMAD.WIDE.U32 R12, R10, R8, RZ ;  /* 0x000000080a0c7225 */ /* 0x002fc800078e00ff */
[----:B------:R-:W-:Y:S01]  /*1e80*/  IMAD R13, R10, UR4, R13 ;  /* 0x000000040a0d7c24 */ /* 0x000fe2000f8e020d */
[----:B------:R-:W-:-:S03]  /*1e90*/  IADD3 R19, P0, PT, RZ, -R12, RZ ;  /* 0x8000000cff137210 */ /* 0x000fc60007f1e0ff */
[----:B------:R-:W-:Y:S02]  /*1ea0*/  IMAD R13, R11, R8, R13 ;  /* 0x000000080b0d7224 */ /* 0x000fe400078e020d */
[----:B------:R-:W-:-:S04]  /*1eb0*/  IMAD.HI.U32 R12, R10, R19, RZ ;  /* 0x000000130a0c7227 */ /* 0x000fc800078e00ff */
[----:B------:R-:W-:Y:S02]  /*1ec0*/  IMAD.X R21, RZ, RZ, ~R13, P0 ;  /* 0x000000ffff157224 */ /* 0x000fe400000e0e0d */
[----:B------:R-:W-:Y:S02]  /*1ed0*/  IMAD.MOV.U32 R13, RZ, RZ, R10 ;  /* 0x000000ffff0d7224 */ /* 0x000fe400078e000a */
[-C--:B------:R-:W-:Y:S02]  /*1ee0*/  IMAD R17, R11, R21.reuse, RZ ;  /* 0x000000150b117224 */ /* 0x080fe400078e02ff */
[----:B------:R-:W-:-:S04]  /*1ef0*/  IMAD.WIDE.U32 R12, P0, R10, R21, R12 ;  /* 0x000000150a0c7225 */ /* 0x000fc8000780000c */
[----:B------:R-:W-:-:S04]  /*1f00*/  IMAD.HI.U32 R21, R11, R21, RZ ;  /* 0x000000150b157227 */ /* 0x000fc800078e00ff */
[----:B------:R-:W-:-:S05]  /*1f10*/  IMAD.HI.U32 R12, P1, R11, R19, R12 ;  /* 0x000000130b0c7227 */ /* 0x000fca000782000c */
[----:B------:R-:W-:Y:S02]  /*1f20*/  IADD3 R13, P2, PT, R17, R12, RZ ;  /* 0x0000000c110d7210 */ /* 0x000fe40007f5e0ff */
[----:B------:R-:W-:-:S03]  /*1f30*/  IADD3.X R12, PT, PT, R21, R11, RZ, P0, !PT ;  /* 0x0000000b150c7210 */ /* 0x000fc600007fe4ff */
[----:B------:R-:W-:Y:S01]  /*1f40*/  IMAD.WIDE.U32 R10, R13, R8, RZ ;  /* 0x000000080d0a7225 */ /* 0x000fe200078e00ff */
[----:B------:R-:W-:-:S03]  /*1f50*/  IADD3.X R17, PT, PT, RZ, RZ, R12, P2, P1 ;  /* 0x000000ffff117210 */ /* 0x000fc600017e240c */
[----:B------:R-:W-:Y:S01]  /*1f60*/  IMAD R11, R13, UR4, R11 ;  /* 0x000000040d0b7c24 */ /* 0x000fe2000f8e020b */
[----:B------:R-:W-:-:S03]  /*1f70*/  IADD3 R19, P0, PT, RZ, -R10, RZ ;  /* 0x8000000aff137210 */ /* 0x000fc60007f1e0ff */
[----:B------:R-:W-:Y:S02]  /*1f80*/  IMAD R11, R17, R8, R11 ;  /* 0x00000008110b7224 */ /* 0x000fe400078e020b */
[----:B------:R-:W-:-:S04]  /*1f90*/  IMAD.HI.U32 R12, R13, R19, RZ ;  /* 0x000000130d0c7227 */ /* 0x000fc800078e00ff */
[----:B------:R-:W-:-:S04]  /*1fa0*/  IMAD.X R10, RZ, RZ, ~R11, P0 ;  /* 0x000000ffff0a7224 */ /* 0x000fc800000e0e0b */
[----:B------:R-:W-:-:S04]  /*1fb0*/  IMAD.WIDE.U32 R12, P0, R13, R10, R12 ;  /* 0x0000000a0d0c7225 */ /* 0x000fc8000780000c */
[C---:B------:R-:W-:Y:S02]  /*1fc0*/  IMAD R11, R17.reuse, R10, RZ ;  /* 0x0000000a110b7224 */ /* 0x040fe400078e02ff */
[----:B------:R-:W-:-:S04]  /*1fd0*/  IMAD.HI.U32 R12, P1, R17, R19, R12 ;  /* 0x00000013110c7227 */ /* 0x000fc8000782000c */
[----:B------:R-:W-:Y:S01]  /*1fe0*/  IMAD.HI.U32 R10, R17, R10, RZ ;  /* 0x0000000a110a7227 */ /* 0x000fe200078e00ff */
[----:B------:R-:W-:-:S03]  /*1ff0*/  IADD3 R12, P2, PT, R11, R12, RZ ;  /* 0x0000000c0b0c7210 */ /* 0x000fc60007f5e0ff */
[----:B------:R-:W-:Y:S02]  /*2000*/  IMAD.X R17, R10, 0x1, R17, P0 ;  /* 0x000000010a117824 */ /* 0x000fe400000e0611 */
[----:B------:R-:W-:-:S03]  /*2010*/  IMAD.HI.U32 R10, R12, R9, RZ ;  /* 0x000000090c0a7227 */ /* 0x000fc600078e00ff */
[----:B------:R-:W-:Y:S01]  /*2020*/  IADD3.X R16, PT, PT, RZ, RZ, R17, P2, P1 ;  /* 0x000000ffff107210 */ /* 0x000fe200017e2411 */
[----:B------:R-:W-:Y:S02]  /*2030*/  IMAD.MOV.U32 R11, RZ, RZ, RZ ;  /* 0x000000ffff0b7224 */ /* 0x000fe400078e00ff */
[----:B------:R-:W-:-:S04]  /*2040*/  IMAD.WIDE.U32 R10, R12, R15, R10 ;  /* 0x0000000f0c0a7225 */ /* 0x000fc800078e000a */
[C---:B------:R-:W-:Y:S02]  /*2050*/  IMAD R13, R16.reuse, R15, RZ ;  /* 0x0000000f100d7224 */ /* 0x040fe400078e02ff */
[----:B------:R-:W-:-:S04]  /*2060*/  IMAD.HI.U32 R10, P0, R16, R9, R10 ;  /* 0x00000009100a7227 */ /* 0x000fc8000780000a */
[----:B------:R-:W-:Y:S01]  /*2070*/  IMAD.HI.U32 R12, R16, R15, RZ ;  /* 0x0000000f100c7227 */ /* 0x000fe200078e00ff */
[----:B------:R-:W-:-:S03]  /*2080*/  IADD3 R13, P1, PT, R13, R10, RZ ;  /* 0x0000000a0d0d7210 */ /* 0x000fc60007f3e0ff */
[----:B------:R-:W-:Y:S02]  /*2090*/  IMAD.X R12, RZ, RZ, R12, P0 ;  /* 0x000000ffff0c7224 */ /* 0x000fe400000e060c */
[----:B------:R-:W-:-:S04]  /*20a0*/  IMAD.WIDE.U32 R10, R13, R8, RZ ;  /* 0x000000080d0a7225 */ /* 0x000fc800078e00ff */
[----:B------:R-:W-:Y:S01]  /*20b0*/  IMAD.X R17, RZ, RZ, R12, P1 ;  /* 0x000000ffff117224 */ /* 0x000fe200008e060c */
[----:B------:R-:W-:Y:S01]  /*20c0*/  IADD3 R19, P1, PT, -R10, R9, RZ ;  /* 0x000000090a137210 */ /* 0x000fe20007f3e1ff */
[----:B------:R-:W-:-:S03]  /*20d0*/  IMAD R11, R13, UR4, R11 ;  /* 0x000000040d0b7c24 */ /* 0x000fc6000f8e020b */
[-C--:B------:R-:W-:Y:S01]  /*20e0*/  ISETP.GE.U32.AND P0, PT, R19, R8.reuse, PT ;  /* 0x000000081300720c */ /* 0x080fe20003f06070 */
[----:B------:R-:W-:-:S04]  /*20f0*/  IMAD R10, R17, R8, R11 ;  /* 0x00000008110a7224 */ /* 0x000fc800078e020b */
[----:B------:R-:W-:Y:S01]  /*2100*/  IMAD.X R16, R15, 0x1, ~R10, P1 ;  /* 0x000000010f107824 */ /* 0x000fe200008e0e0a */
[----:B------:R-:W-:Y:S01]  /*2110*/  IADD3 R10, P2, PT, R13, 0x1, RZ ;  /* 0x000000010d0a7810 */ /* 0x000fe20007f5e0ff */
[----:B------:R-:W-:Y:S01]  /*2120*/  IMAD.MOV.U32 R15, RZ, RZ, 0x0 ;  /* 0x00000000ff0f7424 */ /* 0x000fe200078e00ff */
[-C--:B------:R-:W-:Y:S02]  /*2130*/  IADD3 R9, P1, PT, -R8, R19.reuse, RZ ;  /* 0x0000001308097210 */ /* 0x080fe40007f3e1ff */
[C---:B------:R-:W-:Y:S01]  /*2140*/  ISETP.GE.U32.AND.EX P0, PT, R16.reuse, UR4, PT, P0 ;  /* 0x0000000410007c0c */ /* 0x040fe2000bf06100 */
[----:B------:R-:W-:Y:S01]  /*2150*/  IMAD.X R12, RZ, RZ, R17, P2 ;  /* 0x000000ffff0c7224 */ /* 0x000fe200010e0611 */
[----:B------:R-:W-:Y:S02]  /*2160*/  IADD3.X R11, PT, PT, R16, ~UR4, RZ, P1, !PT ;  /* 0x80000004100b7c10 */ /* 0x000fe40008ffe4ff */
[----:B------:R-:W-:Y:S02]  /*2170*/  SEL R9, R9, R19, P0 ;  /* 0x0000001309097207 */ /* 0x000fe40000000000 */
[----:B------:R-:W-:-:S02]  /*2180*/  SEL R13, R10, R13, P0 ;  /* 0x0000000d0a0d7207 */ /* 0x000fc40000000000 */
[----:B------:R-:W-:Y:S02]  /*2190*/  SEL R11, R11, R16, P0 ;  /* 0x000000100b0b7207 */ /* 0x000fe40000000000 */
[----:B------:R-:W-:Y:S02]  /*21a0*/  SEL R12, R12, R17, P0 ;  /* 0x000000110c0c7207 */ /* 0x000fe40000000000 */
[----:B------:R-:W-:Y:S02]  /*21b0*/  ISETP.GE.U32.AND P0, PT, R9, R8, PT ;  /* 0x000000080900720c */ /* 0x000fe40003f06070 */
[----:B------:R-:W-:Y:S02]  /*21c0*/  IADD3 R10, P2, PT, R13, 0x1, RZ ;  /* 0x000000010d0a7810 */ /* 0x000fe40007f5e0ff */
[----:B------:R-:W-:Y:S02]  /*21d0*/  ISETP.GE.U32.AND.EX P0, PT, R11, UR4, PT, P0 ;  /* 0x000000040b007c0c */ /* 0x000fe4000bf06100 */
[----:B------:R-:W-:Y:S01]  /*21e0*/  ISETP.NE.U32.AND P1, PT, R8, RZ, PT ;  /* 0x000000ff0800720c */ /* 0x000fe20003f25070 */
[----:B------:R-:W-:Y:S01]  /*21f0*/  IMAD.X R11, RZ, RZ, R12, P2 ;  /* 0x000000ffff0b7224 */ /* 0x000fe200010e060c */
[----:B------:R-:W-:-:S02]  /*2200*/  SEL R10, R10, R13, P0 ;  /* 0x0000000d0a0a7207 */ /* 0x000fc40000000000 */
[----:B------:R-:W-:Y:S02]  /*2210*/  ISETP.NE.AND.EX P1, PT, RZ, UR4, PT, P1 ;  /* 0x00000004ff007c0c */ /* 0x000fe4000bf25310 */
[----:B------:R-:W-:Y:S02]  /*2220*/  SEL R11, R11, R12, P0 ;  /* 0x0000000c0b0b7207 */ /* 0x000fe40000000000 */
[----:B------:R-:W-:Y:S02]  /*2230*/  SEL R10, R10, 0xffffffff, P1 ;  /* 0xffffffff0a0a7807 */ /* 0x000fe40000800000 */
[----:B------:R-:W-:Y:S01]  /*2240*/  SEL R11, R11, 0xffffffff, P1 ;  /* 0xffffffff0b0b7807 */ /* 0x000fe20000800000 */
[----:B------:R-:W-:Y:S06]  /*2250*/  RET.REL.NODEC R14 `(_ZN3cub18CUB_300001_SM_10006detail9transform16transform_kernelINS2_10policy_hubILb0EN4cuda3std3__45tupleIJN6thrust24THRUST_300001_SM_1000_NS6detail15normal_iteratorINSA_10device_ptrIdEEEESF_EEEE10policy1000ElNS7_5minusIdEESF_JPdSL_EEEvT0_iT1_T2_DpNS2_10kernel_argIT3_EE) ;  /* 0xffffffdc0e687950 */ /* 0x000fec0003c3ffff */
.L_x_419:
        /* <DEDUP_REMOVED lines=10> */
.L_x_452:


//--------------------- .text._ZN3cub18CUB_300001_SM_10006detail9transform16transform_kernelINS2_10policy_hubILb0EN4cuda3std3__45tupleIJN6thrust24THRUST_300001_SM_1000_NS6detail15normal_iteratorINSA_10device_ptrIdEEEESF_EEEE10policy1000EiNS7_5minusIdEESF_JPdSL_EEEvT0_iT1_T2_DpNS2_10kernel_argIT3_EE --------------------------
	.section	.text._ZN3cub18CUB_300001_SM_10006detail9transform16transform_kernelINS2_10policy_hubILb0EN4cuda3std3__45tupleIJN6thrust24THRUST_300001_SM_1000_NS6detail15normal_iteratorINSA_10device_ptrIdEEEESF_EEEE10policy1000EiNS7_5minusIdEESF_JPdSL_EEEvT0_iT1_T2_DpNS2_10kernel_argIT3_EE,"ax",@progbits
	.align	128
        .global         _ZN3cub18CUB_300001_SM_10006detail9transform16transform_kernelINS2_10policy_hubILb0EN4cuda3std3__45tupleIJN6thrust24THRUST_300001_SM_1000_NS6detail15normal_iteratorINSA_10device_ptrIdEEEESF_EEEE10policy1000EiNS7_5minusIdEESF_JPdSL_EEEvT0_iT1_T2_DpNS2_10kernel_argIT3_EE
        .type           _ZN3cub18CUB_300001_SM_10006detail9transform16transform_kernelINS2_10policy_hubILb0EN4cuda3std3__45tupleIJN6thrust24THRUST_300001_SM_1000_NS6detail15normal_iteratorINSA_10device_ptrIdEEEESF_EEEE10policy1000EiNS7_5minusIdEESF_JPdSL_EEEvT0_iT1_T2_DpNS2_10kernel_argIT3_EE,@function
        .size           _ZN3cub18CUB_300001_SM_10006detail9transform16transform_kernelINS2_10policy_hubILb0EN4cuda3std3__45tupleIJN6thrust24THRUST_300001_SM_1000_NS6detail15normal_iteratorINSA_10device_ptrIdEEEESF_EEEE10policy1000EiNS7_5minusIdEESF_JPdSL_EEEvT0_iT1_T2_DpNS2_10kernel_argIT3_EE,(.L_x_453 - _ZN3cub18CUB_300001_SM_10006detail9transform16transform_kernelINS2_10policy_hubILb0EN4cuda3std3__45tupleIJN6thrust24THRUST_300001_SM_1000_NS6detail15normal_iteratorINSA_10device_ptrIdEEEESF_EEEE10policy1000EiNS7_5minusIdEESF_JPdSL_EEEvT0_iT1_T2_DpNS2_10kernel_argIT3_EE)
        .other          _ZN3cub18CUB_300001_SM_10006detail9transform16transform_kernelINS2_10policy_hubILb0EN4cuda3std3__45tupleIJN6thrust24THRUST_300001_SM_1000_NS6detail15normal_iteratorINSA_10device_ptrIdEEEESF_EEEE10policy1000EiNS7_5minusIdEESF_JPdSL_EEEvT0_iT1_T2_DpNS2_10kernel_argIT3_EE,@"STO_CUDA_ENTRY STV_DEFAULT"
_ZN3cub18CUB_300001_SM_10006detail9transform16transform_kernelINS2_10policy_hubILb0EN4cuda3std3__45tupleIJN6thrust24THRUST_300001_SM_1000_NS6detail15normal_iteratorINSA_10device_ptrIdEEEESF_EEEE10policy1000EiNS7_5minusIdEESF_JPdSL_EEEvT0_iT1_T2_DpNS2_10kernel_argIT3_EE:
.text._ZN3cub18CUB_300001_SM_10006detail9transform16transform_kernelINS2_10policy_hubILb0EN4cuda3std3__45tupleIJN6thrust24THRUST_300001_SM_1000_NS6detail15normal_iteratorINSA_10device_ptrIdEEEESF_EEEE10policy1000EiNS7_5minusIdEESF_JPdSL_EEEvT0_iT1_T2_DpNS2_10kernel_argIT3_EE:
[----:B------:R-:W-:Y:S08]  /*0000*/  LDC R1, c[0x0][0x37c] ;  /* 0x0000df00ff017b82 */ /* 0x000ff00000000800 */
[----:B------:R-:W1:Y:S01]  /*0010*/  S2UR UR5, SR_CTAID.X ;  /* 0x00000000000579c3 */ /* 0x000e620000002500 */
[----:B------:R-:W2:Y:S01]  /*0020*/  LDCU UR7, c[0x0][0x370] ;  /* 0x00006e00ff0777ac */ /* 0x000ea20008000800 */
[----:B------:R-:W3:Y:S01]  /*0030*/  LDCU.64 UR16, c[0x0][0x380] ;  /* 0x00007000ff1077ac */ /* 0x000ee20008000a00 */
[----:B------:R-:W4:Y:S01]  /*0040*/  LDCU.64 UR20, c[0x0][0x358] ;  /* 0x00006b00ff1477ac */ /* 0x000f220008000a00 */
[----:B---3--:R-:W-:-:S02]  /*0050*/  USHF.L.U32 UR24, UR17, 0x7, URZ ;  /* 0x0000000711187899 */ /* 0x008fc400080006ff */
[----:B-1----:R-:W-:Y:S02]  /*0060*/  UIADD3 UR4, UPT, UPT, UR5, 0x2, URZ ;  /* 0x0000000205047890 */ /* 0x002fe4000fffe0ff */
[----:B------:R-:W-:Y:S02]  /*0070*/  UIMAD UR22, UR24, UR5, URZ ;  /* 0x00000005181672a4 */ /* 0x000fe4000f8e02ff */
[----:B--2---:R-:W-:Y:S02]  /*0080*/  UISETP.GE.U32.AND UP0, UPT, UR4, UR7, UPT ;  /* 0x000000070400728c */ /* 0x004fe4000bf06070 */
[----:B------:R-:W-:Y:S02]  /*0090*/  UIADD3 UR6, UPT, UPT, -UR22, UR16, URZ ;  /* 0x0000001016067290 */ /* 0x000fe4000fffe1ff */
[----:B------:R-:W-:Y:S02]  /*00a0*/  UISETP.EQ.OR UP0, UPT, UR5, URZ, UP0 ;  /* 0x000000ff0500728c */ /* 0x000fe40008702670 */
[----:B------:R-:W-:-:S04]  /*00b0*/  UISETP.LT.AND UP1, UPT, UR24, UR6, UPT ;  /* 0x000000061800728c */ /* 0x000fc8000bf21270 */
[----:B------:R-:W-:-:S03]  /*00c0*/  USEL UR23, UR24, UR6, UP1 ;  /* 0x0000000618177287 */ /* 0x000fc60008800000 */
[----:B----4-:R-:W-:Y:S09]  /*00d0*/  BRA.U UP0, `(.L_x_420) ;  /* 0x0000000100dc7547 */ /* 0x010ff2000b800000 */
        /* <DEDUP_REMOVED lines=20> */
[----:B------:R-:W-:Y:S02]  /*0220*/  ULOP3.LUT UR13, UR13, 0xfffffff0, URZ, 0xc0, !UPT ;  /* 0xfffffff00d0d7892 */ /* 0x000fe4000f8ec0ff */
[----:B------:R-:W-:Y:S02]  /*0230*/  ULOP3.LUT UR12, UR12, 0xfffffff0, URZ, 0xc0, !UPT ;  /* 0xfffffff00c0c7892 */ /* 0x000fe4000f8ec0ff */
[----:B------:R-:W-:Y:S02]  /*0240*/  ULEA UR14, UR16, UR14, 0x18 ;  /* 0x0000000e100e7291 */ /* 0x000fe4000f8ec0ff */
[----:B------:R-:W-:Y:S01]  /*0250*/  USHF.R.U32.HI UR7, URZ, 0x4, UR13 ;  /* 0x00000004ff077899 */ /* 0x000fe2000801160d */
        /* <DEDUP_REMOVED lines=8> */
[----:B------:R-:W-:-:S02]  /*02e0*/  UIADD3 UR13, UPT, UPT, UR13, UR12, URZ ;  /* 0x0000000c0d0d7290 */ /* 0x000fc4000fffe0ff */
[----:B------:R-:W-:Y:S02]  /*02f0*/  ULEA UR16, UR17, UR14, 0xa ;  /* 0x0000000e11107291 */ /* 0x000fe4000f8e50ff */
[----:B------:R-:W-:Y:S02]  /*0300*/  USHF.R.U32.HI UR12, URZ, 0x4, UR12 ;  /* 0x00000004ff0c7899 */ /* 0x000fe4000801160c */
[----:B----4-:R-:W-:Y:S01]  /*0310*/  UIMAD.WIDE UR4, UR22, 0x8, UR4 ;  /* 0x00000008160478a5 */ /* 0x010fe2000f8e0204 */
[----:B------:R-:W-:Y:S01]  /*0320*/  IMAD.U32 R0, RZ, RZ, UR13 ;  /* 0x0000000dff007e24 */ /* 0x000fe2000f8e00ff */
[----:B------:R-:W-:Y:S02]  /*0330*/  UPRMT UR7, UR7, 0x5410, URZ ;  /* 0x0000541007077896 */ /* 0x000fe400080000ff */
[----:B--2---:R-:W-:Y:S02]  /*0340*/  UIMAD.WIDE UR8, UR22, 0x8, UR8 ;  /* 0x00000008160878a5 */ /* 0x004fe4000f8e0208 */
[----:B------:R-:W-:-:S02]  /*0350*/  UIADD3 UR18, UPT, UPT, UR16, 0x80, URZ ;  /* 0x0000008010127890 */ /* 0x000fc4000fffe0ff */
[----:B------:R-:W-:Y:S01]  /*0360*/  UPRMT UR12, UR12, 0x5410, URZ ;  /* 0x000054100c0c7896 */ /* 0x000fe200080000ff */
[----:B------:R-:W-:Y:S02]  /*0370*/  UMOV UR19, UR15 ;  /* 0x0000000f00137c82 */ /* 0x000fe40008000000 */
[----:B---3--:R1:W-:Y:S06]  /*0380*/  UBLKCP.S.G [UR14], [UR4], UR7 ;  /* 0x0000000e040073ba */ /* 0x0083ec0008000207 */
[----:B------:R1:W-:Y:S01]  /*0390*/  UBLKCP.S.G [UR18], [UR8], UR12 ;  /* 0x00000012080073ba */ /* 0x0003e2000800020c */
[----:B------:R1:W-:Y:S01]  /*03a0*/  SYNCS.ARRIVE.TRANS64 RZ, [UR15], R0 ;  /* 0x00000000ffff79a7 */ /* 0x0003e2000800000f */
[----:B------:R-:W-:Y:S01]  /*03b0*/  NOP ;  /* 0x0000000000007918 */ /* 0x000fe20000000000 */
.L_x_422:
[----:B-1----:R-:W-:Y:S05]  /*03c0*/  BSYNC.RECONVERGENT B0 ;  /* 0x0000000000007941 */ /* 0x002fea0003800200 */
.L_x_421:
[----:B------:R-:W1:Y:S08]  /*03d0*/  S2UR UR5, SR_CgaCtaId ;  /* 0x00000000000579c3 */ /* 0x000e700000008800 */
[----:B------:R-:W-:Y:S01]  /*03e0*/  BAR.SYNC.DEFER_BLOCKING 0x0 ;  /* 0x0000000000007b1d */ /* 0x000fe20000010000 */
[----:B------:R-:W-:-:S05]  /*03f0*/  SHF.L.U32 R0, RZ, 0x1f, RZ ;  /* 0x0000001fff007819 */ /* 0x000fca00000006ff */
[----:B------:R-:W-:Y:S02]  /*0400*/  UMOV UR4, 0x400 ;  /* 0x0000040000047882 */ /* 0x000fe40000000000 */
[----:B-1----:R-:W-:-:S12]  /*0410*/  ULEA UR4, UR5, UR4, 0x18 ;  /* 0x0000000405047291 */ /* 0x002fd8000f8ec0ff */
.L_x_423:
[----:B------:R-:W1:Y:S02]  /*0420*/  SYNCS.PHASECHK.TRANS64.TRYWAIT P0, [UR4], R0 ;  /* 0x00000000ff0075a7 */ /* 0x000e640008001104 */
[----:B-1----:R-:W-:Y:S05]  /*0430*/  @!P0 BRA `(.L_x_423) ;  /* 0xfffffffc00f88947 */ /* 0x002fea000383ffff */
[----:B------:R-:W-:Y:S05]  /*0440*/  BRA `(.L_x_424) ;  /* 0x00000014004c7947 */ /* 0x000fea0003800000 */
.L_x_420:
[----:B------:R-:W1:Y:S01]  /*0450*/  S2R R2, SR_TID.Y ;  /* 0x0000000000027919 */ /* 0x000e620000002200 */
[----:B------:R-:W2:Y:S01]  /*0460*/  LDCU UR10, c[0x0][0x360] ;  /* 0x00006c00ff0a77ac */ /* 0x000ea20008000800 */
[----:B------:R-:W-:Y:S01]  /*0470*/  BSSY.RECONVERGENT B0, `(.L_x_425) ;  /* 0x00000af000007945 */ /* 0x000fe20003800200 */
[----:B------:R-:W1:Y:S01]  /*0480*/  S2R R3, SR_TID.Z ;  /* 0x0000000000037919 */ /* 0x000e620000002300 */
[----:B------:R-:W2:Y:S01]  /*0490*/  LDCU UR11, c[0x0][0x364] ;  /* 0x00006c80ff0b77ac */ /* 0x000ea20008000800 */
[----:B------:R-:W3:Y:S01]  /*04a0*/  LDC R0, c[0x0][0x368] ;  /* 0x0000da00ff007b82 */ /* 0x000ee20000000800 */
[----:B------:R-:W4:Y:S01]  /*04b0*/  S2R R5, SR_TID.X ;  /* 0x0000000000057919 */ /* 0x000f220000002100 */
[----:B------:R-:W-:Y:S02]  /*04c0*/  USHF.L.U32 UR4, UR23, 0x3, URZ ;  /* 0x0000000317047899 */ /* 0x000fe400080006ff */
[----:B------:R-:W-:Y:S02]  /*04d0*/  USHF.R.S32.HI UR12, URZ, 0x1f, UR22 ;  /* 0x0000001fff0c7899 */ /* 0x000fe40008011416 */
[----:B------:R-:W-:-:S04]  /*04e0*/  USHF.R.S32.HI UR5, URZ, 0x1f, UR4 ;  /* 0x0000001fff057899 */ /* 0x000fc80008011404 */
[----:B------:R-:W-:Y:S02]  /*04f0*/  USHF.R.U32.HI UR13, URZ, 0x3, UR5 ;  /* 0x00000003ff0d7899 */ /* 0x000fe40008011605 */
[----:B------:R-:W-:Y:S02]  /*0500*/  USHF.R.U64 UR7, UR4, 0x3, UR5 ;  /* 0x0000000304077899 */ /* 0x000fe40008001205 */
[----:B--2---:R-:W-:Y:S02]  /*0510*/  UIMAD UR4, UR10, UR11, URZ ;  /* 0x0000000b0a0472a4 */ /* 0x004fe4000f8e02ff */
[----:B-1----:R-:W-:Y:S02]  /*0520*/  IMAD R2, R3, UR11, R2 ;  /* 0x0000000b03027c24 */ /* 0x002fe4000f8e0202 */
[----:B------:R-:W-:Y:S02]  /*0530*/  IMAD.U32 R3, RZ, RZ, UR13 ;  /* 0x0000000dff037e24 */ /* 0x000fe4000f8e00ff */
[----:B----4-:R-:W-:-:S02]  /*0540*/  IMAD R2, R2, UR10, R5 ;  /* 0x0000000a02027c24 */ /* 0x010fc4000f8e0205 */
[----:B---3--:R-:W-:Y:S01]  /*0550*/  IMAD R5, R0, UR4, RZ ;  /* 0x0000000400057c24 */ /* 0x008fe2000f8e02ff */
[----:B------:R-:W-:Y:S02]  /*0560*/  UMOV UR4, URZ ;  /* 0x000000ff00047c82 */ /* 0x000fe40008000000 */
[----:B------:R-:W-:-:S04]  /*0570*/  ISETP.LT.U32.AND P0, PT, R2, UR7, PT ;  /* 0x0000000702007c0c */ /* 0x000fc8000bf01070 */
[----:B------:R-:W-:Y:S01]  /*0580*/  ISETP.GT.U32.AND.EX P0, PT, R3, RZ, PT, P0 ;  /* 0x000000ff0300720c */ /* 0x000fe20003f04100 */
[----:B------:R-:W-:-:S12]  /*0590*/  IMAD.MOV.U32 R3, RZ, RZ, RZ ;  /* 0x000000ffff037224 */ /* 0x000fd800078e00ff */
[----:B------:R-:W-:Y:S05]  /*05a0*/  @!P0 BRA `(.L_x_426) ;  /* 0x00000008006c8947 */ /* 0x000fea0003800000 */
[----:B------:R-:W-:Y:S01]  /*05b0*/  IMAD.IADD R7, R5, 0x1, R2 ;  /* 0x0000000105077824 */ /* 0x000fe200078e0202 */
[----:B------:R-:W-:Y:S01]  /*05c0*/  MOV R6, UR7 ;  /* 0x0000000700067c02 */ /* 0x000fe20008000f00 */
[----:B------:R-:W-:Y:S01]  /*05d0*/  IMAD.U32 R4, RZ, RZ, UR13 ;  /* 0x0000000dff047e24 */ /* 0x000fe2000f8e00ff */
[----:B------:R-:W-:Y:S01]  /*05e0*/  BSSY.RECONVERGENT B1, `(.L_x_427) ;  /* 0x0000029000017945 */ /* 0x000fe20003800200 */
[----:B------:R-:W-:Y:S01]  /*05f0*/  IMAD.U32 R8, RZ, RZ, UR13 ;  /* 0x0000000dff087e24 */ /* 0x000fe2000f8e00ff */
[C---:B------:R-:W-:Y:S01]  /*0600*/  ISETP.LT.U32.AND P2, PT, R7.reuse, UR7, PT ;  /* 0x0000000707007c0c */ /* 0x040fe2000bf41070 */
[----:B------:R-:W-:Y:S01]  /*0610*/  IMAD.MOV.U32 R9, RZ, RZ, -0x1 ;  /* 0xffffffffff097424 */ /* 0x000fe200078e00ff */
[----:B------:R-:W-:Y:S02]  /*0620*/  ISETP.LT.U32.AND P1, PT, R7, UR7, PT ;  /* 0x0000000707007c0c */ /* 0x000fe4000bf21070 */
[----:B------:R-:W-:Y:S02]  /*0630*/  ISETP.GT.U32.AND.EX P2, PT, R4, RZ, PT, P2 ;  /* 0x000000ff0400720c */ /* 0x000fe40003f44120 */
[----:B------:R-:W-:Y:S01]  /*0640*/  ISETP.GT.U32.AND.EX P1, PT, R8, RZ, PT, P1 ;  /* 0x000000ff0800720c */ /* 0x000fe20003f24110 */
[----:B------:R-:W-:Y:S01]  /*0650*/  IMAD.U32 R8, RZ, RZ, UR13 ;  /* 0x0000000dff087e24 */ /* 0x000fe2000f8e00ff */
[----:B------:R-:W-:-:S02]  /*0660*/  SEL R6, R6, R7, P2 ;  /* 0x0000000706067207 */ /* 0x000fc40001000000 */
[----:B------:R-:W-:Y:S02]  /*0670*/  SEL R4, RZ, 0x1, !P1 ;  /* 0x00000001ff047807 */ /* 0x000fe40004800000 */
        /* <DEDUP_REMOVED lines=23> */
[----:B------:R-:W-:-:S05]  /*07f0*/  @!P3 LOP3.LUT R7, RZ, R5, RZ, 0x33, !PT ;  /* 0x00000005ff07b212 */ /* 0x000fca00078e33ff */
[----:B------:R-:W-:Y:S01]  /*0800*/  IMAD.MOV.U32 R8, RZ, RZ, R7 ;  /* 0x000000ffff087224 */ /* 0x000fe200078e0007 */
[----:B------:R-:W-:Y:S06]  /*0810*/  BRA `(.L_x_429) ;  /* 0x0000000000147947 */ /* 0x000fec0003800000 */
.L_x_428:
[----:B------:R-:W-:Y:S01]  /*0820*/  IMAD.MOV.U32 R9, RZ, RZ, R12 ;  /* 0x000000ffff097224 */ /* 0x000fe200078e000c */
[----:B------:R-:W-:-:S07]  /*0830*/  MOV R8, 0x850 ;  /* 0x0000085000087802 */ /* 0x000fce0000000f00 */
[----:B------:R-:W-:Y:S05]  /*0840*/  CALL.REL.NOINC `($__internal_3_$__cuda_sm20_div_u64) ;  /* 0x0000001400587944 */ /* 0x000fea0003c00000 */
[----:B------:R-:W-:Y:S01]  /*0850*/  IMAD.MOV.U32 R8, RZ, RZ, R6 ;  /* 0x000000ffff087224 */ /* 0x000fe200078e0006 */
[----:B------:R-:W-:-:S07]  /*0860*/  MOV R9, R7 ;  /* 0x0000000700097202 */ /* 0x000fce0000000f00 */
.L_x_429:
[----:B------:R-:W-:Y:S05]  /*0870*/  BSYNC.RECONVERGENT B1 ;  /* 0x0000000000017941 */ /* 0x000fea0003800200 */
.L_x_427:
[----:B------:R-:W-:Y:S01]  /*0880*/  IADD3 R4, P1, PT, R8, R4, RZ ;  /* 0x0000000408047210 */ /* 0x000fe20007f3e0ff */
[----:B------:R-:W1:Y:S01]  /*0890*/  LDC R6, c[0x0][0x3a0] ;  /* 0x0000e800ff067b82 */ /* 0x000e620000000800 */
[----:B------:R-:W-:Y:S01]  /*08a0*/  BSSY.RECONVERGENT B1, `(.L_x_430) ;  /* 0x0000030000017945 */ /* 0x000fe20003800200 */
[----:B------:R-:W-:Y:S01]  /*08b0*/  IMAD.MOV.U32 R28, RZ, RZ, R2 ;  /* 0x000000ffff1c7224 */ /* 0x000fe200078e0002 */
[C---:B------:R-:W-:Y:S01]  /*08c0*/  LOP3.LUT R7, R4.reuse, 0x3, RZ, 0xc0, !PT ;  /* 0x0000000304077812 */ /* 0x040fe200078ec0ff */
[----:B------:R-:W-:Y:S01]  /*08d0*/  IMAD.X R8, RZ, RZ, R9, P1 ;  /* 0x000000ffff087224 */ /* 0x000fe200008e0609 */
[----:B------:R-:W-:Y:S01]  /*08e0*/  ISETP.GE.U32.AND P1, PT, R4, 0x3, PT ;  /* 0x000000030400780c */ /* 0x000fe20003f26070 */
[----:B------:R-:W-:Y:S01]  /*08f0*/  IMAD.MOV.U32 R29, RZ, RZ, R3 ;  /* 0x000000ffff1d7224 */ /* 0x000fe200078e0003 */
[----:B------:R-:W-:Y:S02]  /*0900*/  ISETP.NE.U32.AND P2, PT, R7, 0x3, PT ;  /* 0x000000030700780c */ /* 0x000fe40003f45070 */
[----:B------:R-:W-:-:S02]  /*0910*/  ISETP.GE.U32.AND.EX P1, PT, R8, RZ, PT, P1 ;  /* 0x000000ff0800720c */ /* 0x000fc40003f26110 */
[----:B------:R-:W-:Y:S02]  /*0920*/  ISETP.NE.AND.EX P2, PT, RZ, RZ, PT, P2 ;  /* 0x000000ffff00720c */ /* 0x000fe40003f45320 */
[----:B-1----:R-:W-:-:S11]  /*0930*/  SHF.R.S32.HI R10, RZ, 0x1f, R6 ;  /* 0x0000001fff0a7819 */ /* 0x002fd60000011406 */
[----:B------:R-:W-:Y:S05]  /*0940*/  @!P2 BRA `(.L_x_431) ;  /* 0x000000000094a947 */ /* 0x000fea0003800000 */
[----:B------:R-:W1:Y:S01]  /*0950*/  S2UR UR8, SR_CgaCtaId ;  /* 0x00000000000879c3 */ /* 0x000e620000008800 */
[----:B------:R-:W2:Y:S01]  /*0960*/  LDCU.64 UR14, c[0x0][0x398] ;  /* 0x00007300ff0e77ac */ /* 0x000ea20008000a00 */
[----:B------:R-:W-:Y:S01]  /*0970*/  VIADD R11, R4, 0x1 ;  /* 0x00000001040b7836 */ /* 0x000fe20000000000 */
[----:B------:R-:W-:Y:S01]  /*0980*/  MOV R29, R3 ;  /* 0x00000003001d7202 */ /* 0x000fe20000000f00 */
[----:B------:R-:W-:Y:S01]  /*0990*/  IMAD R4, R0, UR11, RZ ;  /* 0x0000000b00047c24 */ /* 0x000fe2000f8e02ff */
[----:B------:R-:W-:Y:S01]  /*09a0*/  USHF.L.U32 UR5, UR22, 0x3, URZ ;  /* 0x0000000316057899 */ /* 0x000fe200080006ff */
[----:B------:R-:W-:Y:S01]  /*09b0*/  IMAD.MOV.U32 R28, RZ, RZ, R2 ;  /* 0x000000ffff1c7224 */ /* 0x000fe200078e0002 */
[----:B------:R-:W-:Y:S01]  /*09c0*/  USHF.L.U64.HI UR9, UR22, 0x3, UR12 ;  /* 0x0000000316097899 */ /* 0x000fe2000801020c */
[----:B------:R-:W-:Y:S01]  /*09d0*/  LOP3.LUT R11, R11, 0x3, RZ, 0xc0, !PT ;  /* 0x000000030b0b7812 */ /* 0x000fe200078ec0ff */
[----:B------:R-:W-:Y:S02]  /*09e0*/  IMAD R4, R4, UR10, RZ ;  /* 0x0000000a04047c24 */ /* 0x000fe4000f8e02ff */
[----:B------:R-:W-:Y:S01]  /*09f0*/  LEA R7, P2, R2, UR5, 0x3 ;  /* 0x0000000502077c11 */ /* 0x000fe2000f8418ff */
[----:B------:R-:W-:-:S02]  /*0a00*/  UMOV UR5, 0x400 ;  /* 0x0000040000057882 */ /* 0x000fc40000000000 */
[----:B------:R-:W-:Y:S01]  /*0a10*/  UIADD3 UR5, UPT, UPT, UR5, 0x80, URZ ;  /* 0x0000008005057890 */ /* 0x000fe2000fffe0ff */
[----:B------:R-:W-:Y:S02]  /*0a20*/  LEA.HI.X R15, R2, UR9, R3, 0x3, P2 ;  /* 0x00000009020f7c11 */ /* 0x000fe400090f1c03 */
[----:B------:R-:W-:Y:S02]  /*0a30*/  IADD3 R11, P2, PT, RZ, -R11, RZ ;  /* 0x8000000bff0b7210 */ /* 0x000fe40007f5e0ff */
[----:B--2---:R-:W-:-:S03]  /*0a40*/  IADD3 R14, P3, P4, R7, UR14, R6 ;  /* 0x0000000e070e7c10 */ /* 0x004fc6000fc7e006 */
[----:B------:R-:W-:Y:S01]  /*0a50*/  IMAD.X R12, RZ, RZ, -0x1, P2 ;  /* 0xffffffffff0c7424 */ /* 0x000fe200010e06ff */
[----:B------:R-:W-:Y:S01]  /*0a60*/  IADD3.X R15, PT, PT, R15, UR15, R10, P3, P4 ;  /* 0x0000000f0f0f7c10 */ /* 0x000fe20009fe840a */
[----:B-1----:R-:W-:-:S06]  /*0a70*/  ULEA UR5, UR8, UR5, 0x18 ;  /* 0x0000000508057291 */ /* 0x002fcc000f8ec0ff */
[----:B------:R-:W-:-:S04]  /*0a80*/  VIADD R7, R6, UR5 ;  /* 0x0000000506077c36 */ /* 0x000fc80008000000 */
[----:B------:R-:W-:-:S07]  /*0a90*/  IMAD R7, R2, 0x8, R7 ;  /* 0x0000000802077824 */ /* 0x000fce00078e0207 */
.L_x_432:
[----:B------:R-:W-:Y:S01]  /*0aa0*/  IADD3 R11, P2, PT, R11, 0x1, RZ ;  /* 0x000000010b0b7810 */ /* 0x000fe20007f5e0ff */
[----:B------:R-:W-:Y:S01]  /*0ab0*/  IMAD.MOV.U32 R8, RZ, RZ, R14 ;  /* 0x000000ffff087224 */ /* 0x000fe200078e000e */
[C---:B------:R-:W-:Y:S01]  /*0ac0*/  IADD3 R28, P3, PT, R5.reuse, R28, RZ ;  /* 0x0000001c051c7210 */ /* 0x040fe20007f7e0ff */
[----:B------:R-:W-:Y:S01]  /*0ad0*/  IMAD.MOV.U32 R9, RZ, RZ, R15 ;  /* 0x000000ffff097224 */ /* 0x000fe200078e000f */
[----:B------:R-:W-:Y:S01]  /*0ae0*/  LEA R14, P4, R5, R14, 0x3 ;  /* 0x0000000e050e7211 */ /* 0x000fe200078818ff */
        /* <DEDUP_REMOVED lines=8> */
[----:B------:R-:W-:-:S02]  /*0b70*/  ISETP.NE.AND.EX P2, PT, R12, RZ, PT, P2 ;  /* 0x000000ff0c00720c */ /* 0x000fc40003f45320 */
[----:B-1----:R-:W-:-:S11]  /*0b80*/  LEA R7, R4, R7, 0x3 ;  /* 0x0000000704077211 */ /* 0x002fd600078e18ff */
[----:B------:R-:W-:Y:S05]  /*0b90*/  @P2 BRA `(.L_x_432) ;  /* 0xfffffffc00c02947 */ /* 0x000fea000383ffff */
.L_x_431:
[----:B------:R-:W-:Y:S05]  /*0ba0*/  BSYNC.RECONVERGENT B1 ;  /* 0x0000000000017941 */ /* 0x000fea0003800200 */
.L_x_430:
[----:B------:R-:W-:Y:S05]  /*0bb0*/  @!P1 BRA `(.L_x_426) ;  /* 0x0000000000e89947 */ /* 0x000fea0003800000 */
[----:B------:R-:W1:Y:S01]  /*0bc0*/  S2UR UR9, SR_CgaCtaId ;  /* 0x00000000000979c3 */ /* 0x000e620000008800 */
[----:B------:R-:W2:Y:S01]  /*0bd0*/  LDCU.64 UR16, c[0x0][0x398] ;  /* 0x00007300ff1077ac */ /* 0x000ea20008000a00 */
[----:B------:R-:W-:Y:S01]  /*0be0*/  IADD3 R4, P1, PT, R28, UR22, RZ ;  /* 0x000000161c047c10 */ /* 0x000fe2000ff3e0ff */
[----:B------:R-:W-:Y:S01]  /*0bf0*/  IMAD R9, R0, UR11, RZ ;  /* 0x0000000b00097c24 */ /* 0x000fe2000f8e02ff */
[----:B------:R-:W-:Y:S01]  /*0c00*/  UMOV UR8, 0x400 ;  /* 0x0000040000087882 */ /* 0x000fe20000000000 */
[----:B------:R-:W-:Y:S01]  /*0c10*/  USHF.L.U32 UR15, UR22, 0x3, URZ ;  /* 0x00000003160f7899 */ /* 0x000fe200080006ff */
[----:B------:R-:W-:Y:S01]  /*0c20*/  IADD3.X R13, PT, PT, R29, UR12, RZ, P1, !PT ;  /* 0x0000000c1d0d7c10 */ /* 0x000fe20008ffe4ff */
[----:B------:R-:W-:Y:S01]  /*0c30*/  UIADD3 UR8, UPT, UPT, UR8, 0x80, URZ ;  /* 0x0000008008087890 */ /* 0x000fe2000fffe0ff */
[C---:B------:R-:W-:Y:S01]  /*0c40*/  IMAD.SHL.U32 R12, R4.reuse, 0x8, RZ ;  /* 0x00000008040c7824 */ /* 0x040fe200078e00ff */
[----:B------:R-:W-:Y:S01]  /*0c50*/  USHF.L.U64.HI UR14, UR22, 0x3, UR12 ;  /* 0x00000003160e7899 */ /* 0x000fe2000801020c */
[----:B------:R-:W-:Y:S01]  /*0c60*/  SHF.L.U64.HI R13, R4, 0x3, R13 ;  /* 0x00000003040d7819 */ /* 0x000fe2000001020d */
[----:B------:R-:W-:Y:S01]  /*0c70*/  IMAD R9, R9, UR10, RZ ;  /* 0x0000000a09097c24 */ /* 0x000fe2000f8e02ff */
[----:B------:R-:W-:Y:S01]  /*0c80*/  UMOV UR5, URZ ;  /* 0x000000ff00057c82 */ /* 0x000fe20008000000 */
[----:B------:R-:W-:Y:S01]  /*0c90*/  IMAD.WIDE.U32 R12, R5, 0x18, R12 ;  /* 0x00000018050c7825 */ /* 0x000fe200078e000c */
[----:B--2---:R-:W-:-:S03]  /*0ca0*/  IADD3 R25, P2, PT, R6, UR16, RZ ;  /* 0x0000001006197c10 */ /* 0x004fc6000ff5e0ff */
[----:B------:R-:W-:Y:S01]  /*0cb0*/  VIADD R26, R13, UR5 ;  /* 0x000000050d1a7c36 */ /* 0x000fe20008000000 */
[----:B------:R-:W-:Y:S01]  /*0cc0*/  IADD3.X R7, PT, PT, R10, UR17, RZ, P2, !PT ;  /* 0x000000110a077c10 */ /* 0x000fe200097fe4ff */
[----:B-1----:R-:W-:Y:S01]  /*0cd0*/  ULEA UR8, UR9, UR8, 0x18 ;  /* 0x0000000809087291 */ /* 0x002fe2000f8ec0ff */
[----:B------:R-:W-:-:S04]  /*0ce0*/  LEA R10, P1, R28, UR15, 0x3 ;  /* 0x0000000f1c0a7c11 */ /* 0x000fc8000f8218ff */
[----:B------:R-:W-:Y:S01]  /*0cf0*/  LEA.HI.X R11, R28, UR14, R29, 0x3, P1 ;  /* 0x0000000e1c0b7c11 */ /* 0x000fe200088f1c1d */
[----:B------:R-:W-:Y:S01]  /*0d00*/  VIADD R15, R6, UR8 ;  /* 0x00000008060f7c36 */ /* 0x000fe20008000000 */
[----:B------:R-:W-:-:S03]  /*0d10*/  LEA R20, P1, R5, R10, 0x4 ;  /* 0x0000000a05147211 */ /* 0x000fc600078220ff */
[----:B------:R-:W-:Y:S01]  /*0d20*/  IMAD R8, R28, 0x8, R15 ;  /* 0x000000081c087824 */ /* 0x000fe200078e020f */
[C---:B------:R-:W-:Y:S01]  /*0d30*/  LEA.HI.X R24, R5.reuse, R11, RZ, 0x4, P1 ;  /* 0x0000000b05187211 */ /* 0x040fe200008f24ff */
[----:B------:R-:W-:-:S04]  /*0d40*/  IMAD.WIDE.U32 R14, R5, 0x8, R10 ;  /* 0x00000008050e7825 */ /* 0x000fc800078e000a */
[C-C-:B------:R-:W-:Y:S02]  /*0d50*/  IMAD R21, R9.reuse, 0x8, R8.reuse ;  /* 0x0000000809157824 */ /* 0x140fe400078e0208 */
[C-C-:B------:R-:W-:Y:S02]  /*0d60*/  IMAD R6, R9.reuse, 0x10, R8.reuse ;  /* 0x0000001009067824 */ /* 0x140fe400078e0208 */
[----:B------:R-:W-:-:S07]  /*0d70*/  IMAD R4, R9, 0x18, R8 ;  /* 0x0000001809047824 */ /* 0x000fce00078e0208 */
.L_x_433:
[----:B------:R-:W-:Y:S02]  /*0d80*/  IADD3 R16, P1, PT, R25, R10, RZ ;  /* 0x0000000a19107210 */ /* 0x000fe40007f3e0ff */
[----:B------:R-:W-:Y:S02]  /*0d90*/  IADD3 R22, P2, PT, R14, R25, RZ ;  /* 0x000000190e167210 */ /* 0x000fe40007f5e0ff */
[----:B------:R-:W-:-:S03]  /*0da0*/  IADD3.X R17, PT, PT, R7, R11, RZ, P1, !PT ;  /* 0x0000000b07117210 */ /* 0x000fc60000ffe4ff */
[----:B------:R-:W-:Y:S01]  /*0db0*/  IMAD.X R23, R15, 0x1, R7, P2 ;  /* 0x000000010f177824 */ /* 0x000fe200010e0607 */
[----:B------:R-:W-:Y:S01]  /*0dc0*/  IADD3 R18, P2, PT, R25, R12, RZ ;  /* 0x0000000c19127210 */ /* 0x000fe20007f5e0ff */
[----:B------:R-:W-:Y:S01]  /*0dd0*/  @!PT LDS RZ, [RZ] ;  /* 0x00000000fffff984 */ /* 0x000fe20000000800 */
[----:B------:R-:W-:Y:S01]  /*0de0*/  @!PT LDS RZ, [RZ] ;  /* 0x00000000fffff984 */ /* 0x000fe20000000800 */
[----:B------:R-:W-:Y:S01]  /*0df0*/  @!PT LDS RZ, [RZ] ;  /* 0x00000000fffff984 */ /* 0x000fe20000000800 */
[----:B------:R1:W-:Y:S04]  /*0e00*/  LDGSTS.E.64 [R8], desc[UR20][R16.64] ;  /* 0x0000000010087fae */ /* 0x0003e8000b9a1414 */
[----:B------:R-:W-:Y:S01]  /*0e10*/  IMAD.X R19, R7, 0x1, R26, P2 ;  /* 0x0000000107137824 */ /* 0x000fe200010e061a */
[----:B------:R2:W-:Y:S01]  /*0e20*/  LDGSTS.E.64 [R21], desc[UR20][R22.64] ;  /* 0x0000000016157fae */ /* 0x0005e2000b9a1414 */
[----:B-1----:R-:W-:Y:S01]  /*0e30*/  IADD3 R16, P1, PT, R25, R20, RZ ;  /* 0x0000001419107210 */ /* 0x002fe20007f3e0ff */
[----:B------:R-:W-:-:S04]  /*0e40*/  IMAD R8, R9, 0x20, R8 ;  /* 0x0000002009087824 */ /* 0x000fc800078e0208 */
[----:B------:R-:W-:Y:S02]  /*0e50*/  IMAD.X R17, R7, 0x1, R24, P1 ;  /* 0x0000000107117824 */ /* 0x000fe400008e0618 */
[----:B--2---:R-:W-:-:S03]  /*0e60*/  IMAD R21, R9, 0x20, R21 ;  /* 0x0000002009157824 */ /* 0x004fc600078e0215 */
[----:B------:R1:W-:Y:S04]  /*0e70*/  LDGSTS.E.64 [R6], desc[UR20][R16.64] ;  /* 0x0000000010067fae */ /* 0x0003e8000b9a1414 */
[----:B------:R2:W-:Y:S01]  /*0e80*/  LDGSTS.E.64 [R4], desc[UR20][R18.64] ;  /* 0x0000000012047fae */ /* 0x0005e2000b9a1414 */
[----:B-1----:R-:W-:Y:S02]  /*0e90*/  IMAD.MOV.U32 R16, RZ, RZ, R25 ;  /* 0x000000ffff107224 */ /* 0x002fe400078e0019 */
[----:B------:R-:W-:Y:S02]  /*0ea0*/  IMAD.MOV.U32 R17, RZ, RZ, R7 ;  /* 0x000000ffff117224 */ /* 0x000fe400078e0007 */
[----:B--2---:R-:W-:-:S04]  /*0eb0*/  IMAD.WIDE.U32 R18, R5, 0x4, R28 ;  /* 0x0000000405127825 */ /* 0x004fc800078e001c */
[----:B------:R-:W-:Y:S01]  /*0ec0*/  IMAD.WIDE.U32 R16, R5, 0x20, R16 ;  /* 0x0000002005107825 */ /* 0x000fe200078e0010 */
[----:B------:R-:W-:Y:S02]  /*0ed0*/  ISETP.GE.U32.AND P1, PT, R18, UR7, PT ;  /* 0x0000000712007c0c */ /* 0x000fe4000bf26070 */
[----:B------:R-:W-:Y:S01]  /*0ee0*/  MOV R29, R19 ;  /* 0x00000013001d7202 */ /* 0x000fe20000000f00 */
[----:B------:R-:W-:Y:S01]  /*0ef0*/  IMAD.MOV.U32 R28, RZ, RZ, R18 ;  /* 0x000000ffff1c7224 */ /* 0x000fe200078e0012 */
[----:B------:R-:W-:Y:S01]  /*0f00*/  ISETP.GE.U32.AND.EX P1, PT, R19, UR13, PT, P1 ;  /* 0x0000000d13007c0c */ /* 0x000fe2000bf26110 */
[----:B------:R-:W-:Y:S02]  /*0f10*/  IMAD.MOV.U32 R25, RZ, RZ, R16 ;  /* 0x000000ffff197224 */ /* 0x000fe400078e0010 */
[----:B------:R-:W-:Y:S02]  /*0f20*/  IMAD.MOV.U32 R7, RZ, RZ, R17 ;  /* 0x000000ffff077224 */ /* 0x000fe400078e0011 */
[----:B------:R-:W-:-:S02]  /*0f30*/  IMAD R6, R9, 0x20, R6 ;  /* 0x0000002009067824 */ /* 0x000fc400078e0206 */
[----:B------:R-:W-:-:S06]  /*0f40*/  IMAD R4, R9, 0x20, R4 ;  /* 0x0000002009047824 */ /* 0x000fcc00078e0204 */
[----:B------:R-:W-:Y:S05]  /*0f50*/  @!P1 BRA `(.L_x_433) ;  /* 0xfffffffc00889947 */ /* 0x000fea000383ffff */
.L_x_426:
[----:B------:R-:W-:Y:S05]  /*0f60*/  BSYNC.RECONVERGENT B0 ;  /* 0x0000000000007941 */ /* 0x000fea0003800200 */
.L_x_425:
[----:B------:R-:W0:Y:S01]  /*0f70*/  LDGDEPBAR ;  /* 0x00000000000079af */ /* 0x000e220000000000 */
[----:B------:R-:W-:Y:S04]  /*0f80*/  BSSY.RECONVERGENT B0, `(.L_x_434) ;  /* 0x000009c000007945 */ /* 0x000fe80003800200 */
[----:B------:R-:W-:Y:S05]  /*0f90*/  @!P0 BRA `(.L_x_435) ;  /* 0x0000000800688947 */ /* 0x000fea0003800000 */
[----:B------:R-:W-:Y:S01]  /*0fa0*/  IADD3 R9, PT, PT, R5, R2, RZ ;  /* 0x0000000205097210 */ /* 0x000fe20007ffe0ff */
[----:B------:R-:W-:Y:S01]  /*0fb0*/  IMAD.U32 R4, RZ, RZ, UR13 ;  /* 0x0000000dff047e24 */ /* 0x000fe2000f8e00ff */
[----:B------:R-:W-:Y:S01]  /*0fc0*/  BSSY.RECONVERGENT B1, `(.L_x_436) ;  /* 0x0000028000017945 */ /* 0x000fe20003800200 */
[----:B------:R-:W-:Y:S01]  /*0fd0*/  IMAD.U32 R7, RZ, RZ, UR13 ;  /* 0x0000000dff077e24 */ /* 0x000fe2000f8e00ff */
[C---:B------:R-:W-:Y:S01]  /*0fe0*/  ISETP.LT.U32.AND P0, PT, R9.reuse, UR7, PT ;  /* 0x0000000709007c0c */ /* 0x040fe2000bf01070 */
[----:B------:R-:W-:Y:S01]  /*0ff0*/  IMAD.U32 R6, RZ, RZ, UR7 ;  /* 0x00000007ff067e24 */ /* 0x000fe2000f8e00ff */
[----:B------:R-:W-:Y:S01]  /*1000*/  ISETP.LT.U32.AND P1, PT, R9, UR7, PT ;  /* 0x0000000709007c0c */ /* 0x000fe2000bf21070 */
[----:B------:R-:W-:Y:S01]  /*1010*/  IMAD.U32 R10, RZ, RZ, UR13 ;  /* 0x0000000dff0a7e24 */ /* 0x000fe2000f8e00ff */
[----:B------:R-:W-:Y:S02]  /*1020*/  ISETP.GT.U32.AND.EX P0, PT, R4, RZ, PT, P0 ;  /* 0x000000ff0400720c */ /* 0x000fe40003f04100 */
[----:B------:R-:W-:Y:S01]  /*1030*/  ISETP.GT.U32.AND.EX P1, PT, R7, RZ, PT, P1 ;  /* 0x000000ff0700720c */ /* 0x000fe20003f24110 */
[----:B------:R-:W-:Y:S01]  /*1040*/  IMAD.MOV.U32 R7, RZ, RZ, -0x1 ;  /* 0xffffffffff077424 */ /* 0x000fe200078e00ff */
        /* <DEDUP_REMOVED lines=12> */
[----:B-1----:R-:W-:-:S06]  /*1110*/  IADD3 R7, PT, PT, R10, 0xffffffe, RZ ;  /* 0x0ffffffe0a077810 */ /* 0x002fcc0007ffe0ff */
[----:B------:R-:W1:Y:S02]  /*1120*/  F2I.FTZ.U32.TRUNC.NTZ R7, R7 ;  /* 0x0000000700077305 */ /* 0x000e64000021f000 */
[----:B-1----:R-:W-:-:S04]  /*1130*/  IMAD R11, R11, R7, RZ ;  /* 0x000000070b0b7224 */ /* 0x002fc800078e02ff */
[----:B------:R-:W-:-:S06]  /*1140*/  IMAD.HI.U32 R6, R7, R11, R6 ;  /* 0x0000000b07067227 */ /* 0x000fcc00078e0006 */
[----:B------:R-:W-:-:S04]  /*1150*/  IMAD.HI.U32 R8, R6, R9, RZ ;  /* 0x0000000906087227 */ /* 0x000fc800078e00ff */
[----:B------:R-:W-:-:S04]  /*1160*/  IMAD.MOV R6, RZ, RZ, -R8 ;  /* 0x000000ffff067224 */ /* 0x000fc800078e0a08 */
[----:B------:R-:W-:Y:S02]  /*1170*/  IMAD R6, R5, R6, R9 ;  /* 0x0000000605067224 */ /* 0x000fe400078e0209 */
[----:B------:R-:W-:-:S03]  /*1180*/  IMAD.MOV.U32 R9, RZ, RZ, RZ ;  /* 0x000000ffff097224 */ /* 0x000fc600078e00ff */
[----:B------:R-:W-:-:S13]  /*1190*/  ISETP.GE.U32.AND P0, PT, R6, R5, PT ;  /* 0x000000050600720c */ /* 0x000fda0003f06070 */
[----:B------:R-:W-:Y:S02]  /*11a0*/  @P0 IMAD.IADD R6, R6, 0x1, -R5 ;  /* 0x0000000106060824 */ /* 0x000fe400078e0a05 */
[----:B------:R-:W-:-:S03]  /*11b0*/  @P0 VIADD R8, R8, 0x1 ;  /* 0x0000000108080836 */ /* 0x000fc60000000000 */
[----:B------:R-:W-:-:S13]  /*11c0*/  ISETP.GE.U32.AND P1, PT, R6, R5, PT ;  /* 0x000000050600720c */ /* 0x000fda0003f26070 */
[----:B------:R-:W-:Y:S02]  /*11d0*/  @P1 IADD3 R8, PT, PT, R8, 0x1, RZ ;  /* 0x0000000108081810 */ /* 0x000fe40007ffe0ff */
[----:B------:R-:W-:Y:S01]  /*11e0*/  @!P2 LOP3.LUT R8, RZ, R5, RZ, 0x33, !PT ;  /* 0x00000005ff08a212 */ /* 0x000fe200078e33ff */
[----:B------:R-:W-:Y:S06]  /*11f0*/  BRA `(.L_x_438) ;  /* 0x0000000000107947 */ /* 0x000fec0003800000 */
.L_x_437:
[----:B------:R-:W-:-:S07]  /*1200*/  MOV R8, 0x1220 ;  /* 0x0000122000087802 */ /* 0x000fce0000000f00 */
[----:B------:R-:W-:Y:S05]  /*1210*/  CALL.REL.NOINC `($__internal_3_$__cuda_sm20_div_u64) ;  /* 0x0000000800e47944 */ /* 0x000fea0003c00000 */
[----:B------:R-:W-:Y:S02]  /*1220*/  IMAD.MOV.U32 R8, RZ, RZ, R6 ;  /* 0x000000ffff087224 */ /* 0x000fe400078e0006 */
[----:B------:R-:W-:-:S07]  /*1230*/  IMAD.MOV.U32 R9, RZ, RZ, R7 ;  /* 0x000000ffff097224 */ /* 0x000fce00078e0007 */
.L_x_438:
[----:B------:R-:W-:Y:S05]  /*1240*/  BSYNC.RECONVERGENT B1 ;  /* 0x0000000000017941 */ /* 0x000fea0003800200 */
.L_x_436:
[----:B------:R-:W-:Y:S01]  /*1250*/  IADD3 R4, P0, PT, R8, R4, RZ ;  /* 0x0000000408047210 */ /* 0x000fe20007f1e0ff */
[----:B------:R-:W1:Y:S01]  /*1260*/  LDC R6, c[0x0][0x3b0] ;  /* 0x0000ec00ff067b82 */ /* 0x000e620000000800 */
[----:B------:R-:W-:Y:S02]  /*1270*/  BSSY.RECONVERGENT B1, `(.L_x_439) ;  /* 0x0000031000017945 */ /* 0x000fe40003800200 */
[C---:B------:R-:W-:Y:S01]  /*1280*/  LOP3.LUT R7, R4.reuse, 0x3, RZ, 0xc0, !PT ;  /* 0x0000000304077812 */ /* 0x040fe200078ec0ff */
[----:B------:R-:W-:Y:S01]  /*1290*/  IMAD.X R8, RZ, RZ, R9, P0 ;  /* 0x000000ffff087224 */ /* 0x000fe200000e0609 */
[----:B------:R-:W-:Y:S02]  /*12a0*/  ISETP.GE.U32.AND P0, PT, R4, 0x3, PT ;  /* 0x000000030400780c */ /* 0x000fe40003f06070 */
[----:B------:R-:W-:Y:S02]  /*12b0*/  ISETP.NE.U32.AND P1, PT, R7, 0x3, PT ;  /* 0x000000030700780c */ /* 0x000fe40003f25070 */
[----:B------:R-:W-:Y:S01]  /*12c0*/  ISETP.GE.U32.AND.EX P0, PT, R8, RZ, PT, P0 ;  /* 0x000000ff0800720c */ /* 0x000fe20003f06100 */
[----:B------:R-:W-:Y:S01]  /*12d0*/  IMAD.U32 R8, RZ, RZ, UR22 ;  /* 0x00000016ff087e24 */ /* 0x000fe2000f8e00ff */
[----:B------:R-:W-:-:S04]  /*12e0*/  ISETP.NE.AND.EX P1, PT, RZ, RZ, PT, P1 ;  /* 0x000000ffff00720c */ /* 0x000fc80003f25310 */
[----:B------:R-:W-:Y:S02]  /*12f0*/  SHF.R.S32.HI R8, RZ, 0x1f, R8 ;  /* 0x0000001fff087819 */ /* 0x000fe40000011408 */
[----:B-1----:R-:W-:-:S07]  /*1300*/  SHF.R.S32.HI R18, RZ, 0x1f, R6 ;  /* 0x0000001fff127819 */ /* 0x002fce0000011406 */
[----:B------:R-:W-:Y:S05]  /*1310*/  @!P1 BRA `(.L_x_440) ;  /* 0x0000000000989947 */ /* 0x000fea0003800000 */
[----:B------:R-:W1:Y:S01]  /*1320*/  S2UR UR8, SR_CgaCtaId ;  /* 0x00000000000879c3 */ /* 0x000e620000008800 */
[----:B------:R-:W2:Y:S01]  /*1330*/  LDCU.64 UR14, c[0x0][0x3a8] ;  /* 0x00007500ff0e77ac */ /* 0x000ea20008000a00 */
[----:B------:R-:W-:Y:S01]  /*1340*/  MOV R7, UR22 ;  /* 0x0000001600077c02 */ /* 0x000fe20008000f00 */
[----:B------:R-:W-:Y:S01]  /*1350*/  VIADD R9, R4, 0x1 ;  /* 0x0000000104097836 */ /* 0x000fe20000000000 */
[----:B------:R-:W-:Y:S01]  /*1360*/  UMOV UR5, 0x400 ;  /* 0x0000040000057882 */ /* 0x000fe20000000000 */
[----:B------:R-:W-:Y:S01]  /*1370*/  USHF.L.U32 UR9, UR22, 0x3, URZ ;  /* 0x0000000316097899 */ /* 0x000fe200080006ff */
[----:B------:R-:W-:Y:S02]  /*1380*/  SHF.L.U64.HI R4, R7, 0x3, R8 ;  /* 0x0000000307047819 */ /* 0x000fe40000010208 */
[----:B------:R-:W3:Y:S01]  /*1390*/  LDC R11, c[0x0][0x384] ;  /* 0x0000e100ff0b7b82 */ /* 0x000ee20000000800 */
[----:B------:R-:W-:Y:S01]  /*13a0*/  UIADD3 UR5, UPT, UPT, UR5, 0x80, URZ ;  /* 0x0000008005057890 */ /* 0x000fe2000fffe0ff */
[----:B------:R-:W-:Y:S01]  /*13b0*/  LOP3.LUT R9, R9, 0x3, RZ, 0xc0, !PT ;  /* 0x0000000309097812 */ /* 0x000fe200078ec0ff */
[----:B------:R-:W-:Y:S01]  /*13c0*/  IMAD R10, R0, UR11, RZ ;  /* 0x0000000b000a7c24 */ /* 0x000fe2000f8e02ff */
[----:B------:R-:W-:-:S02]  /*13d0*/  LEA R7, P1, R2, UR9, 0x3 ;  /* 0x0000000902077c11 */ /* 0x000fc4000f8218ff */
[----:B------:R-:W-:Y:S01]  /*13e0*/  IADD3 R9, P3, PT, RZ, -R9, RZ ;  /* 0x80000009ff097210 */ /* 0x000fe20007f7e0ff */
[----:B------:R-:W-:Y:S01]  /*13f0*/  IMAD R14, R10, UR10, RZ ;  /* 0x0000000a0a0e7c24 */ /* 0x000fe2000f8e02ff */
[----:B------:R-:W-:Y:S02]  /*1400*/  LEA.HI.X R13, R2, R4, R3, 0x3, P1 ;  /* 0x00000004020d7211 */ /* 0x000fe400008f1c03 */
[----:B--2---:R-:W-:-:S04]  /*1410*/  IADD3 R12, P1, P2, R7, UR14, R6 ;  /* 0x0000000e070c7c10 */ /* 0x004fc8000fa3e006 */
[----:B------:R-:W-:Y:S01]  /*1420*/  IADD3.X R13, PT, PT, R13, UR15, R18, P1, P2 ;  /* 0x0000000f0d0d7c10 */ /* 0x000fe20008fe4412 */
[----:B-1----:R-:W-:-:S06]  /*1430*/  ULEA UR5, UR8, UR5, 0x18 ;  /* 0x0000000508057291 */ /* 0x002fcc000f8ec0ff */
[----:B------:R-:W-:-:S04]  /*1440*/  VIADD R4, R6, UR5 ;  /* 0x0000000506047c36 */ /* 0x000fc80008000000 */
[----:B---3--:R-:W-:Y:S02]  /*1450*/  IMAD R7, R11, 0x400, R4 ;  /* 0x000004000b077824 */ /* 0x008fe400078e0204 */
[----:B------:R-:W-:Y:S02]  /*1460*/  IMAD.X R4, RZ, RZ, -0x1, P3 ;  /* 0xffffffffff047424 */ /* 0x000fe400018e06ff */
[----:B------:R-:W-:-:S07]  /*1470*/  IMAD R7, R2, 0x8, R7 ;  /* 0x0000000802077824 */ /* 0x000fce00078e0207 */
.L_x_441:
[----:B------:R-:W-:Y:S01]  /*1480*/  IADD3 R9, P1, PT, R9, 0x1, RZ ;  /* 0x0000000109097810 */ /* 0x000fe20007f3e0ff */
[----:B------:R-:W-:Y:S01]  /*1490*/  IMAD.MOV.U32 R11, RZ, RZ, R13 ;  /* 0x000000ffff0b7224 */ /* 0x000fe200078e000d */
[----:B------:R-:W-:Y:S02]  /*14a0*/  MOV R10, R12 ;  /* 0x0000000c000a7202 */ /* 0x000fe40000000f00 */
[----:B------:R-:W-:Y:S01]  /*14b0*/  IADD3 R2, P2, PT, R5, R2, RZ ;  /* 0x0000000205027210 */ /* 0x000fe20007f5e0ff */
[----:B------:R-:W-:Y:S01]  /*14c0*/  IMAD.X R4, RZ, RZ, R4, P1 ;  /* 0x000000ffff047224 */ /* 0x000fe200008e0604 */
[----:B------:R-:W-:Y:S01]  /*14d0*/  ISETP.NE.U32.AND P1, PT, R9, RZ, PT ;  /* 0x000000ff0900720c */ /* 0x000fe20003f25070 */
[----:B------:R-:W-:Y:S01]  /*14e0*/  @!PT LDS RZ, [RZ] ;  /* 0x00000000fffff984 */ /* 0x000fe20000000800 */
[----:B------:R-:W-:Y:S01]  /*14f0*/  @!PT LDS RZ, [RZ] ;  /* 0x00000000fffff984 */ /* 0x000fe20000000800 */
[----:B------:R-:W-:Y:S01]  /*1500*/  @!PT LDS RZ, [RZ] ;  /* 0x00000000fffff984 */ /* 0x000fe20000000800 */
[----:B------:R1:W-:Y:S01]  /*1510*/  LDGSTS.E.64 [R7+0x80], desc[UR20][R10.64] ;  /* 0x000800000a077fae */ /* 0x0003e2000b9a1414 */
[----:B------:R-:W-:Y:S01]  /*1520*/  LEA R12, P3, R5, R12, 0x3 ;  /* 0x0000000c050c7211 */ /* 0x000fe200078618ff */
[----:B------:R-:W-:Y:S01]  /*1530*/  IMAD.X R3, RZ, RZ, R3, P2 ;  /* 0x000000ffff037224 */ /* 0x000fe200010e0603 */
[----:B------:R-:W-:-:S02]  /*1540*/  ISETP.NE.AND.EX P1, PT, R4, RZ, PT, P1 ;  /* 0x000000ff0400720c */ /* 0x000fc40003f25310 */
[----:B------:R-:W-:Y:S01]  /*1550*/  LEA.HI.X R13, R5, R13, RZ, 0x3, P3 ;  /* 0x0000000d050d7211 */ /* 0x000fe200018f1cff */
[----:B-1----:R-:W-:-:S10]  /*1560*/  IMAD R7, R14, 0x8, R7 ;  /* 0x000000080e077824 */ /* 0x002fd400078e0207 */
[----:B------:R-:W-:Y:S05]  /*1570*/  @P1 BRA `(.L_x_441) ;  /* 0xfffffffc00c01947 */ /* 0x000fea000383ffff */
.L_x_440:
[----:B------:R-:W-:Y:S05]  /*1580*/  BSYNC.RECONVERGENT B1 ;  /* 0x0000000000017941 */ /* 0x000fea0003800200 */
.L_x_439:
[----:B------:R-:W-:Y:S05]  /*1590*/  @!P0 BRA `(.L_x_435) ;  /* 0x0000000000e88947 */ /* 0x000fea0003800000 */
[----:B------:R-:W1:Y:S01]  /*15a0*/  S2UR UR8, SR_CgaCtaId ;  /* 0x00000000000879c3 */ /* 0x000e620000008800 */
[----:B------:R-:W2:Y:S01]  /*15b0*/  LDCU.64 UR14, c[0x0][0x3a8] ;  /* 0x00007500ff0e77ac */ /* 0x000ea20008000a00 */
[----:B------:R-:W-:Y:S02]  /*15c0*/  IADD3 R9, P0, PT, R2, UR22, RZ ;  /* 0x0000001602097c10 */ /* 0x000fe4000ff1e0ff */
[----:B------:R-:W-:Y:S01]  /*15d0*/  MOV R11, UR22 ;  /* 0x00000016000b7c02 */ /* 0x000fe20008000f00 */
[----:B------:R-:W-:Y:S02]  /*15e0*/  UMOV UR5, 0x400 ;  /* 0x0000040000057882 */ /* 0x000fe40000000000 */
[----:B------:R-:W-:Y:S01]  /*15f0*/  UIADD3 UR5, UPT, UPT, UR5, 0x80, URZ ;  /* 0x0000008005057890 */ /* 0x000fe2000fffe0ff */
[----:B------:R-:W3:Y:S01]  /*1600*/  LDC R10, c[0x0][0x384] ;  /* 0x0000e100ff0a7b82 */ /* 0x000ee20000000800 */
[----:B--2---:R-:W-:-:S04]  /*1610*/  IADD3 R4, P1, PT, R6, UR14, RZ ;  /* 0x0000000e06047c10 */ /* 0x004fc8000ff3e0ff */
[----:B------:R-:W-:Y:S01]  /*1620*/  IADD3.X R18, PT, PT, R18, UR15, RZ, P1, !PT ;  /* 0x0000000f12127c10 */ /* 0x000fe20008ffe4ff */
[----:B-1----:R-:W-:Y:S02]  /*1630*/  ULEA UR5, UR8, UR5, 0x18 ;  /* 0x0000000508057291 */ /* 0x002fe4000f8ec0ff */
[----:B------:R-:W-:-:S04]  /*1640*/  USHF.L.U32 UR8, UR22, 0x3, URZ ;  /* 0x0000000316087899 */ /* 0x000fc800080006ff */
[----:B------:R-:W-:Y:S01]  /*1650*/  VIADD R7, R6, UR5 ;  /* 0x0000000506077c36 */ /* 0x000fe20008000000 */
[----:B------:R-:W-:Y:S01]  /*1660*/  UMOV UR5, URZ ;  /* 0x000000ff00057c82 */ /* 0x000fe20008000000 */
[----:B------:R-:W-:Y:S01]  /*1670*/  IMAD.X R6, R8, 0x1, R3, P0 ;  /* 0x0000000108067824 */ /* 0x000fe200000e0603 */
[----:B------:R-:W-:Y:S01]  /*1680*/  LEA R16, P0, R2, UR8, 0x3 ;  /* 0x0000000802107c11 */ /* 0x000fe2000f8018ff */
[----:B---3--:R-:W-:Y:S01]  /*1690*/  IMAD R21, R10, 0x400, R7 ;  /* 0x000004000a157824 */ /* 0x008fe200078e0207 */
[----:B------:R-:W-:Y:S01]  /*16a0*/  SHF.L.U64.HI R10, R11, 0x3, R8 ;  /* 0x000000030b0a7819 */ /* 0x000fe20000010208 */
[----:B------:R-:W-:Y:S01]  /*16b0*/  IMAD R8, R0, UR11, RZ ;  /* 0x0000000b00087c24 */ /* 0x000fe2000f8e02ff */
[C---:B------:R-:W-:Y:S01]  /*16c0*/  SHF.L.U64.HI R7, R9.reuse, 0x3, R6 ;  /* 0x0000000309077819 */ /* 0x040fe20000010206 */
[----:B------:R-:W-:Y:S01]  /*16d0*/  IMAD.SHL.U32 R6, R9, 0x8, RZ ;  /* 0x0000000809067824 */ /* 0x000fe200078e00ff */
[----:B------:R-:W-:Y:S01]  /*16e0*/  LEA.HI.X R0, R2, R10, R3, 0x3, P0 ;  /* 0x0000000a02007211 */ /* 0x000fe200000f1c03 */
[----:B------:R-:W-:Y:S01]  /*16f0*/  IMAD R24, R8, UR10, RZ ;  /* 0x0000000a08187c24 */ /* 0x000fe2000f8e02ff */
[CC--:B------:R-:W-:Y:S01]  /*1700*/  LEA R19, P0, R5.reuse, R16.reuse, 0x3 ;  /* 0x0000001005137211 */ /* 0x0c0fe200078018ff */
[----:B------:R-:W-:Y:S01]  /*1710*/  IMAD R21, R2, 0x8, R21 ;  /* 0x0000000802157824 */ /* 0x000fe200078e0215 */
[C---:B------:R-:W-:Y:S01]  /*1720*/  LEA R17, P1, R5.reuse, R16, 0x4 ;  /* 0x0000001005117211 */ /* 0x040fe200078220ff */
[C---:B------:R-:W-:Y:S01]  /*1730*/  IMAD.WIDE.U32 R6, R5.reuse, 0x18, R6 ;  /* 0x0000001805067825 */ /* 0x040fe200078e0006 */
[----:B------:R-:W-:-:S02]  /*1740*/  LEA.HI.X R29, R5, R0, RZ, 0x3, P0 ;  /* 0x00000000051d7211 */ /* 0x000fc400000f1cff */
[----:B------:R-:W-:Y:S01]  /*1750*/  LEA.HI.X R20, R5, R0, RZ, 0x4, P1 ;  /* 0x0000000005147211 */ /* 0x000fe200008f24ff */
[----:B------:R-:W-:Y:S01]  /*1760*/  VIADD R22, R7, UR5 ;  /* 0x0000000507167c36 */ /* 0x000fe20008000000 */
[C---:B------:R-:W-:Y:S01]  /*1770*/  LEA R23, R24.reuse, R21, 0x3 ;  /* 0x0000001518177211 */ /* 0x040fe200078e18ff */
[C-C-:B------:R-:W-:Y:S02]  /*1780*/  IMAD R25, R24.reuse, 0x10, R21.reuse ;  /* 0x0000001018197824 */ /* 0x140fe400078e0215 */
[----:B------:R-:W-:-:S07]  /*1790*/  IMAD R27, R24, 0x18, R21 ;  /* 0x00000018181b7824 */ /* 0x000fce00078e0215 */
.L_x_442:
[C---:B------:R-:W-:Y:S02]  /*17a0*/  IADD3 R8, P0, PT, R4.reuse, R16, RZ ;  /* 0x0000001004087210 */ /* 0x040fe40007f1e0ff */
[C---:B------:R-:W-:Y:S02]  /*17b0*/  IADD3 R10, P1, PT, R4.reuse, R19, RZ ;  /* 0x00000013040a7210 */ /* 0x040fe40007f3e0ff */
[----:B------:R-:W-:Y:S01]  /*17c0*/  IADD3 R14, P2, PT, R4, R6, RZ ;  /* 0x00000006040e7210 */ /* 0x000fe20007f5e0ff */
[----:B------:R-:W-:Y:S01]  /*17d0*/  IMAD.X R9, R18, 0x1, R0, P0 ;  /* 0x0000000112097824 */ /* 0x000fe200000e0600 */
[----:B------:R-:W-:Y:S01]  /*17e0*/  IADD3 R12, P0, PT, R4, R17, RZ ;  /* 0x00000011040c7210 */ /* 0x000fe20007f1e0ff */
[C---:B------:R-:W-:Y:S01]  /*17f0*/  IMAD.X R11, R18.reuse, 0x1, R29, P1 ;  /* 0x00000001120b7824 */ /* 0x040fe200008e061d */
[C---:B------:R-:W-:Y:S01]  /*1800*/  LEA R4, P1, R5.reuse, R4, 0x5 ;  /* 0x0000000405047211 */ /* 0x040fe200078228ff */
[C---:B------:R-:W-:Y:S01]  /*1810*/  IMAD.X R15, R18.reuse, 0x1, R22, P2 ;  /* 0x00000001120f7824 */ /* 0x040fe200010e0616 */
[----:B------:R-:W-:Y:S01]  /*1820*/  @!PT LDS RZ, [RZ] ;  /* 0x00000000fffff984 */ /* 0x000fe20000000800 */
[----:B------:R-:W-:Y:S01]  /*1830*/  @!PT LDS RZ, [RZ] ;  /* 0x00000000fffff984 */ /* 0x000fe20000000800 */
[----:B------:R-:W-:Y:S01]  /*1840*/  @!PT LDS RZ, [RZ] ;  /* 0x00000000fffff984 */ /* 0x000fe20000000800 */
[----:B------:R1:W-:Y:S01]  /*1850*/  LDGSTS.E.64 [R21+0x80], desc[UR20][R8.64] ;  /* 0x0008000008157fae */ /* 0x0003e2000b9a1414 */
[----:B------:R-:W-:Y:S01]  /*1860*/  IMAD.X R13, R18, 0x1, R20, P0 ;  /* 0x00000001120d7824 */ /* 0x000fe200000e0614 */
[----:B------:R-:W-:-:S02]  /*1870*/  LEA R2, P0, R5, R2, 0x2 ;  /* 0x0000000205027211 */ /* 0x000fc400078010ff */
[----:B------:R2:W-:Y:S01]  /*1880*/  LDGSTS.E.64 [R23+0x80], desc[UR20][R10.64] ;  /* 0x000800000a177fae */ /* 0x0005e2000b9a1414 */
[C---:B------:R-:W-:Y:S02]  /*1890*/  LEA.HI.X R18, R5.reuse, R18, RZ, 0x5, P1 ;  /* 0x0000001205127211 */ /* 0x040fe400008f2cff */
[----:B------:R-:W-:Y:S01]  /*18a0*/  LEA.HI.X R3, R5, R3, RZ, 0x2, P0 ;  /* 0x0000000305037211 */ /* 0x000fe200000f14ff */
[----:B------:R3:W-:Y:S01]  /*18b0*/  LDGSTS.E.64 [R25+0x80], desc[UR20][R12.64] ;  /* 0x000800000c197fae */ /* 0x0007e2000b9a1414 */
[----:B------:R-:W-:-:S03]  /*18c0*/  ISETP.GE.U32.AND P0, PT, R2, UR7, PT ;  /* 0x0000000702007c0c */ /* 0x000fc6000bf06070 */
[----:B------:R4:W-:Y:S01]  /*18d0*/  LDGSTS.E.64 [R27+0x80], desc[UR20][R14.64] ;  /* 0x000800000e1b7fae */ /* 0x0009e2000b9a1414 */
[----:B------:R-:W-:Y:S02]  /*18e0*/  ISETP.GE.U32.AND.EX P0, PT, R3, UR13, PT, P0 ;  /* 0x0000000d03007c0c */ /* 0x000fe4000bf06100 */
[C---:B-1----:R-:W-:Y:S01]  /*18f0*/  LEA R21, R24.reuse, R21, 0x5 ;  /* 0x0000001518157211 */ /* 0x042fe200078e28ff */
[C---:B--2---:R-:W-:Y:S02]  /*1900*/  IMAD R23, R24.reuse, 0x20, R23 ;  /* 0x0000002018177824 */ /* 0x044fe400078e0217 */
[C---:B---3--:R-:W-:Y:S02]  /*1910*/  IMAD R25, R24.reuse, 0x20, R25 ;  /* 0x0000002018197824 */ /* 0x048fe400078e0219 */
[----:B----4-:R-:W-:-:S06]  /*1920*/  IMAD R27, R24, 0x20, R27 ;  /* 0x00000020181b7824 */ /* 0x010fcc00078e021b */
[----:B------:R-:W-:Y:S05]  /*1930*/  @!P0 BRA `(.L_x_442) ;  /* 0xfffffffc00988947 */ /* 0x000fea000383ffff */
.L_x_435:
[----:B------:R-:W-:Y:S05]  /*1940*/  BSYNC.RECONVERGENT B0 ;  /* 0x0000000000007941 */ /* 0x000fea0003800200 */
.L_x_434:
[----:B------:R-:W0:Y:S01]  /*1950*/  LDGDEPBAR ;  /* 0x00000000000079af */ /* 0x000e220000000000 */
[----:B------:R-:W-:-:S04]  /*1960*/  DEPBAR.LE SB0, 0x0 ;  /* 0x000080000000791a */ /* 0x000fc80000000000 */
[----:B------:R-:W-:Y:S06]  /*1970*/  BAR.SYNC.DEFER_BLOCKING 0x0 ;  /* 0x0000000000007b1d */ /* 0x000fec0000010000 */
.L_x_424:
[----:B------:R-:W-:-:S09]  /*1980*/  UISETP.GT.AND UP0, UPT, UR24, UR6, UPT ;  /* 0x000000061800728c */ /* 0x000fd2000bf04270 */
[----:B------:R-:W-:Y:S05]  /*1990*/  BRA.U UP0, `(.L_x_443) ;  /* 0x0000000100807547 */ /* 0x000fea000b800000 */
        /* <DEDUP_REMOVED lines=10> */
[----:B----4-:R-:W-:Y:S01]  /*1a40*/  UIMAD.WIDE UR4, UR22, 0x8, UR4 ;  /* 0x00000008160478a5 */ /* 0x010fe2000f8e0204 */
[----:B--2---:R-:W-:-:S03]  /*1a50*/  IMAD R0, R3, 0x400, R0 ;  /* 0x0000040003007824 */ /* 0x004fc600078e0200 */
[----:B-1----:R-:W-:Y:S02]  /*1a60*/  LEA R5, R5, R2, 0x18 ;  /* 0x0000000205057211 */ /* 0x002fe400078ec0ff */
[C---:B---3--:R-:W-:Y:S02]  /*1a70*/  LEA R2, R9.reuse, UR6, 0x3 ;  /* 0x0000000609027c11 */ /* 0x048fe4000f8e18ff */
[----:B------:R-:W-:-:S03]  /*1a80*/  LEA R0, R9, R0, 0x3 ;  /* 0x0000000009007211 */ /* 0x000fc600078e18ff */
[----:B------:R-:W-:Y:S01]  /*1a90*/  IMAD.IADD R10, R5, 0x1, R2 ;  /* 0x00000001050a7824 */ /* 0x000fe200078e0202 */
[----:B------:R-:W-:Y:S01]  /*1aa0*/  IADD3 R8, PT, PT, R0, 0x80, R5 ;  /* 0x0000008000087810 */ /* 0x000fe20007ffe005 */
[----:B------:R-:W-:-:S07]  /*1ab0*/  IMAD.MOV R0, RZ, RZ, -R3 ;  /* 0x000000ffff007224 */ /* 0x000fce00078e0a03 */
.L_x_444:
[----:B-1----:R-:W-:Y:S01]  /*1ac0*/  LDS.64 R2, [R10] ;  /* 0x000000000a027984 */ /* 0x002fe20000000a00 */
[----:B------:R-:W-:Y:S02]  /*1ad0*/  VIADD R0, R0, 0x1 ;  /* 0x0000000100007836 */ /* 0x000fe40000000000 */
[----:B------:R-:W-:Y:S01]  /*1ae0*/  IMAD.U32 R6, RZ, RZ, UR4 ;  /* 0x00000004ff067e24 */ /* 0x000fe2000f8e00ff */
[----:B------:R-:W1:Y:S01]  /*1af0*/  LDS.64 R4, [R8] ;  /* 0x0000000008047984 */ /* 0x000e620000000a00 */
[----:B------:R-:W-:Y:S01]  /*1b00*/  IMAD.U32 R7, RZ, RZ, UR5 ;  /* 0x00000005ff077e24 */ /* 0x000fe2000f8e00ff */
[----:B------:R-:W-:Y:S01]  /*1b10*/  ISETP.NE.AND P0, PT, R0, RZ, PT ;  /* 0x000000ff0000720c */ /* 0x000fe20003f05270 */
[----:B-1----:R-:W-:Y:S01]  /*1b20*/  DADD R4, R2, -R4 ;  /* 0x0000000002047229 */ /* 0x002fe20000000804 */
[----:B------:R-:W-:-:S06]  /*1b30*/  IMAD.WIDE R2, R9, 0x8, R6 ;  /* 0x0000000809027825 */ /* 0x000fcc00078e0206 */
[----:B------:R1:W-:Y:S05]  /*1b40*/  STG.E.64 desc[UR20][R2.64], R4 ;  /* 0x0000000402007986 */ /* 0x0003ea000c101b14 */
[----:B------:R-:W-:Y:S05]  /*1b50*/  @!P0 EXIT ;  /* 0x000000000000894d */ /* 0x000fea0003800000 */
[----:B------:R-:W-:Y:S01]  /*1b60*/  IADD3 R8, PT, PT, R8, 0x400, RZ ;  /* 0x0000040008087810 */ /* 0x000fe20007ffe0ff */
[----:B------:R-:W-:Y:S02]  /*1b70*/  VIADD R10, R10, 0x400 ;  /* 0x000004000a0a7836 */ /* 0x000fe40000000000 */
[----:B------:R-:W-:Y:S01]  /*1b80*/  VIADD R9, R9, 0x80 ;  /* 0x0000008009097836 */ /* 0x000fe20000000000 */
[----:B------:R-:W-:Y:S06]  /*1b90*/  BRA `(.L_x_444) ;  /* 0xfffffffc00c87947 */ /* 0x000fec000383ffff */
.L_x_443:
[----:B------:R-:W1:Y:S02]  /*1ba0*/  LDC R0, c[0x0][0x384] ;  /* 0x0000e100ff007b82 */ /* 0x000e640000000800 */
[----:B-1----:R-:W-:-:S13]  /*1bb0*/  ISETP.GE.AND P0, PT, R0, 0x1, PT ;  /* 0x000000010000780c */ /* 0x002fda0003f06270 */
[----:B------:R-:W-:Y:S05]  /*1bc0*/  @!P0 EXIT ;  /* 0x000000000000894d */ /* 0x000fea0003800000 */
[----:B------:R-:W1:Y:S01]  /*1bd0*/  S2R R9, SR_TID.X ;  /* 0x0000000000097919 */ /* 0x000e620000002100 */
[----:B------:R-:W2:Y:S01]  /*1be0*/  LDC R3, c[0x0][0x3b0] ;  /* 0x0000ec00ff037b82 */ /* 0x000ea20000000800 */
[----:B------:R-:W3:Y:S01]  /*1bf0*/  LDCU UR6, c[0x0][0x3a0] ;  /* 0x00007400ff0677ac */ /* 0x000ee20008000800 */
[----:B------:R-:W-:Y:S01]  /*1c00*/  MOV R2, 0x400 ;  /* 0x0000040000027802 */ /* 0x000fe20000000f00 */
[----:B------:R-:W4:Y:S01]  /*1c10*/  S2R R5, SR_CgaCtaId ;  /* 0x0000000000057919 */ /* 0x000f220000008800 */
[----:B------:R-:W5:Y:S03]  /*1c20*/  LDCU.64 UR4, c[0x0][0x390] ;  /* 0x00007200ff0477ac */ /* 0x000f660008000a00 */
[----:B------:R-:W-:Y:S01]  /*1c30*/  VIADD R4, R2, 0x80 ;  /* 0x0000008002047836 */ /* 0x000fe20000000000 */
[----:B-----5:R-:W-:Y:S01]  /*1c40*/  UIMAD.WIDE UR4, UR22, 0x8, UR4 ;  /* 0x00000008160478a5 */ /* 0x020fe2000f8e0204 */
[----:B--2---:R-:W-:-:S02]  /*1c50*/  IMAD R2, R0, 0x400, R3 ;  /* 0x0000040000027824 */ /* 0x004fc400078e0203 */
[----:B------:R-:W-:Y:S02]  /*1c60*/  IMAD.MOV R0, RZ, RZ, -R0 ;  /* 0x000000ffff007224 */ /* 0x000fe400078e0a00 */
[C---:B-1----:R-:W-:Y:S01]  /*1c70*/  IMAD R2, R9.reuse, 0x8, R2 ;  /* 0x0000000809027824 */ /* 0x042fe200078e0202 */
[----:B---3--:R-:W-:Y:S02]  /*1c80*/  LEA R10, R9, UR6, 0x3 ;  /* 0x00000006090a7c11 */ /* 0x008fe4000f8e18ff */
[----:B----4-:R-:W-:-:S04]  /*1c90*/  LEA R5, R5, R4, 0x18 ;  /* 0x0000000405057211 */ /* 0x010fc800078ec0ff */
[----:B------:R-:W-:Y:S02]  /*1ca0*/  IADD3 R10, PT, PT, R5, R10, RZ ;  /* 0x0000000a050a7210 */ /* 0x000fe40007ffe0ff */
[----:B------:R-:W-:-:S07]  /*1cb0*/  IADD3 R8, PT, PT, R2, 0x80, R5 ;  /* 0x0000008002087810 */ /* 0x000fce0007ffe005 */
.L_x_445:
[----:B------:R-:W-:Y:S01]  /*1cc0*/  ISETP.GE.AND P0, PT, R9, UR23, PT ;  /* 0x0000001709007c0c */ /* 0x000fe2000bf06270 */
[----:B------:R-:W-:Y:S02]  /*1cd0*/  IMAD.U32 R6, RZ, RZ, UR4 ;  /* 0x00000004ff067e24 */ /* 0x000fe4000f8e00ff */
[----:B------:R-:W-:Y:S02]  /*1ce0*/  IMAD.U32 R7, RZ, RZ, UR5 ;  /* 0x00000005ff077e24 */ /* 0x000fe4000f8e00ff */
[----:B------:R-:W-:-:S08]  /*1cf0*/  VIADD R0, R0, 0x1 ;  /* 0x0000000100007836 */ /* 0x000fd00000000000 */
[----:B------:R1:W-:Y:S04]  /*1d00*/  @!P0 LDS.64 R2, [R10] ;  /* 0x000000000a028984 */ /* 0x0003e80000000a00 */
[----:B------:R2:W3:Y:S01]  /*1d10*/  @!P0 LDS.64 R4, [R8] ;  /* 0x0000000008048984 */ /* 0x0004e20000000a00 */
[----:B-1----:R-:W-:Y:S01]  /*1d20*/  IADD3 R10, PT, PT, R10, 0x400, RZ ;  /* 0x000004000a0a7810 */ /* 0x002fe20007ffe0ff */
        /* <DEDUP_REMOVED lines=8> */
        .weak           $__internal_3_$__cuda_sm20_div_u64
        .type           $__internal_3_$__cuda_sm20_div_u64,@function
        .size           $__internal_3_$__cuda_sm20_div_u64,(.L_x_453 - $__internal_3_$__cuda_sm20_div_u64)
$__internal_3_$__cuda_sm20_div_u64:
[----:B------:R-:W-:Y:S02]  /*1db0*/  IMAD.U32 R15, RZ, RZ, UR4 ;  /* 0x00000004ff0f7e24 */ /* 0x000fe4000f8e00ff */
[----:B------:R-:W-:-:S04]  /*1dc0*/  IMAD.MOV.U32 R14, RZ, RZ, R5 ;  /* 0x000000ffff0e7224 */ /* 0x000fc800078e0005 */
        /* <DEDUP_REMOVED lines=9> */
[----:B------:R-:W-:Y:S01]  /*1e60*/  IMAD.X R19, RZ, RZ, ~R13, P1 ;  /* 0x000000ffff137224 */ /* 0x000fe200008e0e0d */
[----:B------:R-:W-:-:S03]  /*1e70*/  MOV R13, R6 ;  /* 0x00000006000d7202 */ /* 0x000fc60000000f00 */
[-C--:B------:R-:W-:Y:S02]  /*1e80*/  IMAD R15, R7, R19.reuse, RZ ;  /* 0x00000013070f7224 */ /* 0x080fe400078e02ff */
[----:B------:R-:W-:-:S04]  /*1e90*/  IMAD.WIDE.U32 R12, P1, R6, R19, R12 ;  /* 0x00000013060c7225 */ /* 0x000fc8000782000c */
[----:B------:R-:W-:-:S04]  /*1ea0*/  IMAD.HI.U32 R11, R7, R19, RZ ;  /* 0x00000013070b7227 */ /* 0x000fc800078e00ff */
[----:B------:R-:W-:-:S04]  /*1eb0*/  IMAD.HI.U32 R12, P2, R7, R17, R12 ;  /* 0x00000011070c7227 */ /* 0x000fc8000784000c */
[----:B------:R-:W-:Y:S01]  /*1ec0*/  IMAD.X R11, R11, 0x1, R7, P1 ;  /* 0x000000010b0b7824 */ /* 0x000fe200008e0607 */
[----:B------:R-:W-:-:S04]  /*1ed0*/  IADD3 R13, P3, PT, R15, R12, RZ ;  /* 0x0000000c0f0d7210 */ /* 0x000fc80007f7e0ff */
[----:B------:R-:W-:Y:S01]  /*1ee0*/  IADD3.X R11, PT, PT, RZ, RZ, R11, P3, P2 ;  /* 0x000000ffff0b7210 */ /* 0x000fe20001fe440b */
[----:B------:R-:W-:-:S04]  /*1ef0*/  IMAD.WIDE.U32 R6, R13, R5, RZ ;  /* 0x000000050d067225 */ /* 0x000fc800078e00ff */
        /* <DEDUP_REMOVED lines=20> */
[----:B------:R-:W-:-:S03]  /*2040*/  IMAD.WIDE.U32 R6, R12, R5, RZ ;  /* 0x000000050c067225 */ /* 0x000fc600078e00ff */
[----:B------:R-:W-:Y:S01]  /*2050*/  IADD3.X R14, PT, PT, RZ, R11, RZ, P2, !PT ;  /* 0x0000000bff0e7210 */ /* 0x000fe200017fe4ff */
[----:B------:R-:W-:Y:S01]  /*2060*/  IMAD R7, R12, UR4, R7 ;  /* 0x000000040c077c24 */ /* 0x000fe2000f8e0207 */
[----:B------:R-:W-:Y:S02]  /*2070*/  IADD3 R16, P2, PT, -R6, R9, RZ ;  /* 0x0000000906107210 */ /* 0x000fe40007f5e1ff */
[----:B------:R-:W-:Y:S01]  /*2080*/  IADD3 R9, P3, PT, R12, 0x1, RZ ;  /* 0x000000010c097810 */ /* 0x000fe20007f7e0ff */
[-C--:B------:R-:W-:Y:S01]  /*2090*/  IMAD R7, R14, R5.reuse, R7 ;  /* 0x000000050e077224 */ /* 0x080fe200078e0207 */
[----:B------:R-:W-:-:S03]  /*20a0*/  ISETP.GE.U32.AND P1, PT, R16, R5, PT ;  /* 0x000000051000720c */ /* 0x000fc60003f26070 */
[----:B------:R-:W-:Y:S01]  /*20b0*/  IMAD.X R11, R10, 0x1, ~R7, P2 ;  /* 0x000000010a0b7824 */ /* 0x000fe200010e0e07 */
[----:B------:R-:W-:Y:S01]  /*20c0*/  IADD3 R6, P2, PT, -R5, R16, RZ ;  /* 0x0000001005067210 */ /* 0x000fe20007f5e1ff */
[----:B------:R-:W-:-:S03]  /*20d0*/  IMAD.X R7, RZ, RZ, R14, P3 ;  /* 0x000000ffff077224 */ /* 0x000fc600018e060e */
[C---:B------:R-:W-:Y:S02]  /*20e0*/  ISETP.GE.U32.AND.EX P1, PT, R11.reuse, UR4, PT, P1 ;  /* 0x000000040b007c0c */ /* 0x040fe4000bf26110 */
[----:B------:R-:W-:Y:S02]  /*20f0*/  IADD3.X R10, PT, PT, R11, ~UR4, RZ, P2, !PT ;  /* 0x800000040b0a7c10 */ /* 0x000fe400097fe4ff */
[----:B------:R-:W-:Y:S02]  /*2100*/  SEL R6, R6, R16, P1 ;  /* 0x0000001006067207 */ /* 0x000fe40000800000 */
[----:B------:R-:W-:Y:S02]  /*2110*/  SEL R9, R9, R12, P1 ;  /* 0x0000000c09097207 */ /* 0x000fe40000800000 */
[----:B------:R-:W-:Y:S02]  /*2120*/  SEL R10, R10, R11, P1 ;  /* 0x0000000b0a0a7207 */ /* 0x000fe40000800000 */
[----:B------:R-:W-:-:S02]  /*2130*/  SEL R14, R7, R14, P1 ;  /* 0x0000000e070e7207 */ /* 0x000fc40000800000 */
[----:B------:R-:W-:Y:S02]  /*2140*/  ISETP.GE.U32.AND P1, PT, R6, R5, PT ;  /* 0x000000050600720c */ /* 0x000fe40003f26070 */
[----:B------:R-:W-:Y:S02]  /*2150*/  IADD3 R6, P3, PT, R9, 0x1, RZ ;  /* 0x0000000109067810 */ /* 0x000fe40007f7e0ff */
[----:B------:R-:W-:Y:S02]  /*2160*/  ISETP.GE.U32.AND.EX P1, PT, R10, UR4, PT, P1 ;  /* 0x000000040a007c0c */ /* 0x000fe4000bf26110 */
[----:B------:R-:W-:Y:S01]  /*2170*/  ISETP.NE.U32.AND P2, PT, R5, RZ, PT ;  /* 0x000000ff0500720c */ /* 0x000fe20003f45070 */
[----:B------:R-:W-:Y:S01]  /*2180*/  IMAD.X R7, RZ, RZ, R14, P3 ;  /* 0x000000ffff077224 */ /* 0x000fe200018e060e */
[----:B------:R-:W-:Y:S01]  /*2190*/  SEL R6, R6, R9, P1 ;  /* 0x0000000906067207 */ /* 0x000fe20000800000 */
[----:B------:R-:W-:Y:S01]  /*21a0*/  IMAD.MOV.U32 R9, RZ, RZ, 0x0 ;  /* 0x00000000ff097424 */ /* 0x000fe200078e00ff */
[----:B------:R-:W-:-:S02]  /*21b0*/  ISETP.NE.AND.EX P2, PT, RZ, UR4, PT, P2 ;  /* 0x00000004ff007c0c */ /* 0x000fc4000bf45320 */
[----:B------:R-:W-:Y:S02]  /*21c0*/  SEL R7, R7, R14, P1 ;  /* 0x0000000e07077207 */ /* 0x000fe40000800000 */
[----:B------:R-:W-:Y:S02]  /*21d0*/  SEL R6, R6, 0xffffffff, P2 ;  /* 0xffffffff06067807 */ /* 0x000fe40001000000 */
[----:B------:R-:W-:Y:S01]  /*21e0*/  SEL R7, R7, 0xffffffff, P2 ;  /* 0xffffffff07077807 */ /* 0x000fe20001000000 */
[----:B------:R-:W-:Y:S06]  /*21f0*/  RET.REL.NODEC R8 `(_ZN3cub18CUB_300001_SM_10006detail9transform16transform_kernelINS2_10policy_hubILb0EN4cuda3std3__45tupleIJN6thrust24THRUST_300001_SM_1000_NS6detail15normal_iteratorINSA_10device_ptrIdEEEESF_EEEE10policy1000EiNS7_5minusIdEESF_JPdSL_EEEvT0_iT1_T2_DpNS2_10kernel_argIT3_EE) ;  /* 0xffffffdc08807950 */ /* 0x000fec0003c3ffff */
.L_x_446:
        /* <DEDUP_REMOVED lines=16> */
.L_x_453:


//--------------------- .text._ZN3cub18CUB_300001_SM_10006detail8for_each13static_kernelINS2_12policy_hub_t12policy_500_tEmN6thrust24THRUST_300001_SM_1000_NS8cuda_cub20__uninitialized_fill7functorINS7_10device_ptrIdEEdEEEEvT0_T1_ --------------------------
	.section	.text._ZN3cub18CUB_300001_SM_10006detail8for_each13static_kernelINS2_12policy_hub_t12policy_500_tEmN6thrust24THRUST_300001_SM_1000_NS8cuda_cub20__uninitialized_fill7functorINS7_10device_ptrIdEEdEEEEvT0_T1_,"ax",@progbits
	.align	128
        .global         _ZN3cub18CUB_300001_SM_10006detail8for_each13static_kernelINS2_12policy_hub_t12policy_500_tEmN6thrust24THRUST_300001_SM_1000_NS8cuda_cub20__uninitialized_fill7functorINS7_10device_ptrIdEEdEEEEvT0_T1_
        .type           _ZN3cub18CUB_300001_SM_10006detail8for_each13static_kernelINS2_12policy_hub_t12policy_500_tEmN6thrust24THRUST_300001_SM_1000_NS8cuda_cub20__uninitialized_fill7functorINS7_10device_ptrIdEEdEEEEvT0_T1_,@function
        .size           _ZN3cub18CUB_300001_SM_10006detail8for_each13static_kernelINS2_12policy_hub_t12policy_500_tEmN6thrust24THRUST_300001_SM_1000_NS8cuda_cub20__uninitialized_fill7functorINS7_10device_ptrIdEEdEEEEvT0_T1_,(.L_x_464 - _ZN3cub18CUB_300001_SM_10006detail8for_each13static_kernelINS2_12policy_hub_t12policy_500_tEmN6thrust24THRUST_300001_SM_1000_NS8cuda_cub20__uninitialized_fill7functorINS7_10device_ptrIdEEdEEEEvT0_T1_)
        .other          _ZN3cub18CUB_300001_SM_10006detail8for_each13static_kernelINS2_12policy_hub_t12policy_500_tEmN6thrust24THRUST_300001_SM_1000_NS8cuda_cub20__uninitialized_fill7functorINS7_10device_ptrIdEEdEEEEvT0_T1_,@"STO_CUDA_ENTRY STV_DEFAULT"
_ZN3cub18CUB_300001_SM_10006detail8for_each13static_kernelINS2_12policy_hub_t12policy_500_tEmN6thrust24THRUST_300001_SM_1000_NS8cuda_cub20__uninitialized_fill7functorINS7_10device_ptrIdEEdEEEEvT0_T1_:
.text._ZN3cub18CUB_300001_SM_10006detail8for_each13static_kernelINS2_12policy_hub_t12policy_500_tEmN6thrust24THRUST_300001_SM_1000_NS8cuda_cub20__uninitialized_fill7functorINS7_10device_ptrIdEEdEEEEvT0_T1_:
[----:B------:R-:W-:Y:S08]  /*0000*/  LDC R1, c[0x0][0x37c] ;  /* 0x0000df00ff017b82 */ /* 0x000ff00000000800 */
[----:B------:R-:W0:Y:S01]  /*0010*/  S2UR UR4, SR_CTAID.X ;  /* 0x00000000000479c3 */ /* 0x000e220000002500 */
[----:B------:R-:W1:Y:S01]  /*0020*/  LDCU.64 UR6, c[0x0][0x380] ;  /* 0x00007000ff0677ac */ /* 0x000e620008000a00 */
[----:B------:R-:W2:Y:S01]  /*0030*/  LDCU.64 UR8, c[0x0][0x358] ;  /* 0x00006b00ff0877ac */ /* 0x000ea20008000a00 */
[----:B0-----:R-:W-:-:S04]  /*0040*/  UIMAD.WIDE.U32 UR4, UR4, 0x200, URZ ;  /* 0x00000200040478a5 */ /* 0x001fc8000f8e00ff */
[----:B-1----:R-:W-:-:S04]  /*0050*/  UIADD3 UR6, UP0, UPT, -UR4, UR6, URZ ;  /* 0x0000000604067290 */ /* 0x002fc8000ff1e1ff */
[----:B------:R-:W-:Y:S02]  /*0060*/  UIADD3.X UR7, UPT, UPT, ~UR5, UR7, URZ, UP0, !UPT ;  /* 0x0000000705077290 */ /* 0x000fe400087fe5ff */
[----:B------:R-:W-:-:S04]  /*0070*/  UISETP.GE.U32.AND UP0, UPT, UR6, 0x200, UPT ;  /* 0x000002000600788c */ /* 0x000fc8000bf06070 */
[----:B------:R-:W-:-:S09]  /*0080*/  UISETP.GE.U32.AND.EX UP0, UPT, UR7, URZ, UPT, UP0 ;  /* 0x000000ff0700728c */ /* 0x000fd2000bf06100 */
[----:B--2---:R-:W-:Y:S05]  /*0090*/  BRA.U !UP0, `(.L_x_447) ;  /* 0x0000000108287547 */ /* 0x004fea000b800000 */
[----:B------:R-:W0:Y:S01]  /*00a0*/  S2R R0, SR_TID.X ;  /* 0x0000000000007919 */ /* 0x000e220000002100 */
[----:B------:R-:W1:Y:S01]  /*00b0*/  LDCU.64 UR6, c[0x0][0x388] ;  /* 0x00007100ff0677ac */ /* 0x000e620008000a00 */
[----:B------:R-:W2:Y:S01]  /*00c0*/  LDC.64 R4, c[0x0][0x390] ;  /* 0x0000e400ff047b82 */ /* 0x000ea20000000a00 */
[----:B0-----:R-:W-:-:S05]  /*00d0*/  IADD3 R0, P0, PT, R0, UR4, RZ ;  /* 0x0000000400007c10 */ /* 0x001fca000ff1e0ff */
[----:B------:R-:W-:Y:S01]  /*00e0*/  IMAD.X R3, RZ, RZ, UR5, P0 ;  /* 0x00000005ff037e24 */ /* 0x000fe200080e06ff */
[----:B-1----:R-:W-:-:S04]  /*00f0*/  LEA R2, P0, R0, UR6, 0x3 ;  /* 0x0000000600027c11 */ /* 0x002fc8000f8018ff */
[----:B------:R-:W-:-:S05]  /*0100*/  LEA.HI.X R3, R0, UR7, R3, 0x3, P0 ;  /* 0x0000000700037c11 */ /* 0x000fca00080f1c03 */
[----:B--2---:R-:W-:Y:S04]  /*0110*/  STG.E.64 desc[UR8][R2.64], R4 ;  /* 0x0000000402007986 */ /* 0x004fe8000c101b08 */
[----:B------:R-:W-:Y:S01]  /*0120*/  STG.E.64 desc[UR8][R2.64+0x800], R4 ;  /* 0x0008000402007986 */ /* 0x000fe2000c101b08 */
[----:B------:R-:W-:Y:S05]  /*0130*/  EXIT ;  /* 0x000000000000794d */ /* 0x000fea0003800000 */
.L_x_447:
[----:B------:R-:W0:Y:S01]  /*0140*/  S2R R0, SR_TID.X ;  /* 0x0000000000007919 */ /* 0x000e220000002100 */
[----:B------:R-:W-:Y:S01]  /*0150*/  IMAD.U32 R2, RZ, RZ, UR7 ;  /* 0x00000007ff027e24 */ /* 0x000fe2000f8e00ff */
[----:B------:R-:W1:Y:S01]  /*0160*/  LDCU.64 UR10, c[0x0][0x388] ;  /* 0x00007100ff0a77ac */ /* 0x000e620008000a00 */
[----:B------:R-:W-:Y:S01]  /*0170*/  IMAD.U32 R6, RZ, RZ, UR7 ;  /* 0x00000007ff067e24 */ /* 0x000fe2000f8e00ff */
[----:B0-----:R-:W-:-:S04]  /*0180*/  ISETP.LT.U32.AND P0, PT, R0, UR6, PT ;  /* 0x0000000600007c0c */ /* 0x001fc8000bf01070 */
[----:B------:R-:W-:Y:S01]  /*0190*/  ISETP.GT.U32.AND.EX P0, PT, R2, RZ, PT, P0 ;  /* 0x000000ff0200720c */ /* 0x000fe20003f04100 */
[C---:B------:R-:W-:Y:S01]  /*01a0*/  VIADD R2, R0.reuse, 0x100 ;  /* 0x0000010000027836 */ /* 0x040fe20000000000 */
[----:B------:R-:W-:-:S04]  /*01b0*/  IADD3 R0, P2, PT, R0, UR4, RZ ;  /* 0x0000000400007c10 */ /* 0x000fc8000ff5e0ff */
[----:B------:R-:W-:Y:S01]  /*01c0*/  ISETP.LT.U32.AND P1, PT, R2, UR6, PT ;  /* 0x0000000602007c0c */ /* 0x000fe2000bf21070 */
[----:B------:R-:W-:Y:S01]  /*01d0*/  IMAD.X R3, RZ, RZ, UR5, P2 ;  /* 0x00000005ff037e24 */ /* 0x000fe200090e06ff */
[----:B-1----:R-:W-:Y:S02]  /*01e0*/  LEA R2, P2, R0, UR10, 0x3 ;  /* 0x0000000a00027c11 */ /* 0x002fe4000f8418ff */
[----:B------:R-:W-:Y:S02]  /*01f0*/  ISETP.GT.U32.AND.EX P1, PT, R6, RZ, PT, P1 ;  /* 0x000000ff0600720c */ /* 0x000fe40003f24110 */
[----:B------:R-:W-:Y:S01]  /*0200*/  LEA.HI.X R3, R0, UR11, R3, 0x3, P2 ;  /* 0x0000000b00037c11 */ /* 0x000fe200090f1c03 */
[----:B------:R-:W0:Y:S04]  /*0210*/  @P0 LDC.64 R4, c[0x0][0x390] ;  /* 0x0000e400ff040b82 */ /* 0x000e280000000a00 */
[----:B0-----:R0:W-:Y:S06]  /*0220*/  @P0 STG.E.64 desc[UR8][R2.64], R4 ;  /* 0x0000000402000986 */ /* 0x0011ec000c101b08 */
[----:B------:R-:W-:Y:S05]  /*0230*/  @!P1 EXIT ;  /* 0x000000000000994d */ /* 0x000fea0003800000 */
[----:B0-----:R-:W0:Y:S02]  /*0240*/  LDC.64 R4, c[0x0][0x390] ;  /* 0x0000e400ff047b82 */ /* 0x001e240000000a00 */
[----:B0-----:R-:W-:Y:S01]  /*0250*/  STG.E.64 desc[UR8][R2.64+0x800], R4 ;  /* 0x0008000402007986 */ /* 0x001fe2000c101b08 */
[----:B------:R-:W-:Y:S05]  /*0260*/  EXIT ;  /* 0x000000000000794d */ /* 0x000fea0003800000 */
.L_x_448:
        /* <DEDUP_REMOVED lines=9> */
.L_x_464:


//--------------------- .text._ZN3cub18CUB_300001_SM_10006detail11EmptyKernelIvEEvv --------------------------
	.section	.text._ZN3cub18CUB_300001_SM_10006detail11EmptyKernelIvEEvv,"ax",@progbits
	.align	128
        .global         _ZN3cub18CUB_300001_SM_10006detail11EmptyKernelIvEEvv
        .type           _ZN3cub18CUB_300001_SM_10006detail11EmptyKernelIvEEvv,@function
        .size           _ZN3cub18CUB_300001_SM_10006detail11EmptyKernelIvEEvv,(.L_x_465 - _ZN3cub18CUB_300001_SM_10006detail11EmptyKernelIvEEvv)
        .other          _ZN3cub18CUB_300001_SM_10006detail11EmptyKernelIvEEvv,@"STO_CUDA_ENTRY STV_DEFAULT"
_ZN3cub18CUB_300001_SM_10006detail11EmptyKernelIvEEvv:
.text._ZN3cub18CUB_300001_SM_10006detail11EmptyKernelIvEEvv:
[----:B------:R-:W-:Y:S01]  /*0000*/  LDC R1, c[0x0][0x37c] ;  /* 0x0000df00ff017b82 */ /* 0x000fe20000000800 */
[----:B------:R-:W-:Y:S05]  /*0010*/  EXIT ;  /* 0x000000000000794d */ /* 0x000fea0003800000 */
.L_x_449:
        /* <DEDUP_REMOVED lines=14> */
.L_x_465:


//--------------------- .nv.shared._ZN3cub18CUB_300001_SM_10006detail6reduce28DeviceReduceSingleTileKernelINS2_10policy_hubIdyN4cuda3std3__44plusIdEEE10Policy1000EPdSC_iS9_ddNS7_10__identityEEEvT0_T1_T2_T3_T4_T6_ --------------------------
	.section	.nv.shared._ZN3cub18CUB_300001_SM_10006detail6reduce28DeviceReduceSingleTileKernelINS2_10policy_hubIdyN4cuda3std3__44plusIdEEE10Policy1000EPdSC_iS9_ddNS7_10__identityEEEvT0_T1_T2_T3_T4_T6_,"aw",@nobits
	.sectionflags	@""
	.align	128
.nv.shared._ZN3cub18CUB_300001_SM_10006detail6reduce28DeviceReduceSingleTileKernelINS2_10policy_hubIdyN4cuda3std3__44plusIdEEE10Policy1000EPdSC_iS9_ddNS7_10__identityEEEvT0_T1_T2_T3_T4_T6_:
	.zero		1280


//--------------------- .nv.shared.reserved.0     --------------------------
	.section	.nv.shared.reserved.0,"aw",@nobits
	.weak		__nv_reservedSMEM_offset_0_alias
	.size		__nv_reservedSMEM_offset_0_alias, 0, 64
	.other		__nv_reservedSMEM_offset_0_alias,@"STO_CUDA_RESERVED_SHARED STV_DEFAULT"
__nv_reservedSMEM_offset_0_alias:
	.zero		0
	.zero		64


//--------------------- .nv.global                --------------------------
	.section	.nv.global,"aw",@nobits
.nv.global:
	.type		_ZN30_INTERNAL_d1431a5d_4_k_cu_main6thrust24THRUST_300001_SM_1000_NS3seqE,@object
	.size		_ZN30_INTERNAL_d1431a5d_4_k_cu_main6thrust24THRUST_300001_SM_1000_NS3seqE,(_ZN30_INTERNAL_d1431a5d_4_k_cu_main4cuda3std3__48in_placeE - _ZN30_INTERNAL_d1431a5d_4_k_cu_main6thrust24THRUST_300001_SM_1000_NS3seqE)
_ZN30_INTERNAL_d1431a5d_4_k_cu_main6thrust24THRUST_300001_SM_1000_NS3seqE:
	.zero		1
	.type		_ZN30_INTERNAL_d1431a5d_4_k_cu_main4cuda3std3__48in_placeE,@object
	.size		_ZN30_INTERNAL_d1431a5d_4_k_cu_main4cuda3std3__48in_placeE,(_ZN30_INTERNAL_d1431a5d_4_k_cu_main4cuda3std6ranges3__45__cpo4sizeE - _ZN30_INTERNAL_d1431a5d_4_k_cu_main4cuda3std3__48in_placeE)
_ZN30_INTERNAL_d1431a5d_4_k_cu_main4cuda3std3__48in_placeE:
	.zero		1
	.type		_ZN30_INTERNAL_d1431a5d_4_k_cu_main4cuda3std6ranges3__45__cpo4sizeE,@object
	.size		_ZN30_INTERNAL_d1431a5d_4_k_cu_main4cuda3std6ranges3__45__cpo4sizeE,(_ZN30_INTERNAL_d1431a5d_4_k_cu_main6thrust24THRUST_300001_SM_1000_NS12placeholders2_3E - _ZN30_INTERNAL_d1431a5d_4_k_cu_main4cuda3std6ranges3__45__cpo4sizeE)
_ZN30_INTERNAL_d1431a5d_4_k_cu_main4cuda3std6ranges3__45__cpo4sizeE:
	.zero		1
	.type		_ZN30_INTERNAL_d1431a5d_4_k_cu_main6thrust24THRUST_300001_SM_1000_NS12placeholders2_3E,@object
	.size		_ZN30_INTERNAL_d1431a5d_4_k_cu_main6thrust24THRUST_300001_SM_1000_NS12placeholders2_3E,(_ZN30_INTERNAL_d1431a5d_4_k_cu_main4cuda3std3__45__cpo6cbeginE - _ZN30_INTERNAL_d1431a5d_4_k_cu_main6thrust24THRUST_300001_SM_1000_NS12placeholders2_3E)
_ZN30_INTERNAL_d1431a5d_4_k_cu_main6thrust24THRUST_300001_SM_1000_NS12placeholders2_3E:
	.zero		1
	.type		_ZN30_INTERNAL_d1431a5d_4_k_cu_main4cuda3std3__45__cpo6cbeginE,@object
	.size		_ZN30_INTERNAL_d1431a5d_4_k_cu_main4cuda3std3__45__cpo6cbeginE,(_ZN30_INTERNAL_d1431a5d_4_k_cu_main4cuda3std6ranges3__45__cpo6cbeginE - _ZN30_INTERNAL_d1431a5d_4_k_cu_main4cuda3std3__45__cpo6cbeginE)
_ZN30_INTERNAL_d1431a5d_4_k_cu_main4cuda3std3__45__cpo6cbeginE:
	.zero		1
	.type		_ZN30_INTERNAL_d1431a5d_4_k_cu_main4cuda3std6ranges3__45__cpo6cbeginE,@object
	.size		_ZN30_INTERNAL_d1431a5d_4_k_cu_main4cuda3std6ranges3__45__cpo6cbeginE,(_ZN30_INTERNAL_d1431a5d_4_k_cu_main6thrust24THRUST_300001_SM_1000_NS12placeholders2_7E - _ZN30_INTERNAL_d1431a5d_4_k_cu_main4cuda3std6ranges3__45__cpo6cbeginE)
_ZN30_INTERNAL_d1431a5d_4_k_cu_main4cuda3std6ranges3__45__cpo6cbeginE:
	.zero		1
	.type		_ZN30_INTERNAL_d1431a5d_4_k_cu_main6thrust24THRUST_300001_SM_1000_NS12placeholders2_7E,@object
	.size		_ZN30_INTERNAL_d1431a5d_4_k_cu_main6thrust24THRUST_300001_SM_1000_NS12placeholders2_7E,(_ZN30_INTERNAL_d1431a5d_4_k_cu_main4cuda3std3__45__cpo7crbeginE - _ZN30_INTERNAL_d1431a5d_4_k_cu_main6thrust24THRUST_300001_SM_1000_NS12placeholders2_7E)
_ZN30_INTERNAL_d1431a5d_4_k_cu_main6thrust24THRUST_300001_SM_1000_NS12placeholders2_7E:
	.zero		1
	.type		_ZN30_INTERNAL_d1431a5d_4_k_cu_main4cuda3std3__45__cpo7crbeginE,@object
	.size		_ZN30_INTERNAL_d1431a5d_4_k_cu_main4cuda3std3__45__cpo7crbeginE,(_ZN30_INTERNAL_d1431a5d_4_k_cu_main4cuda3std6ranges3__45__cpo4nextE - _ZN30_INTERNAL_d1431a5d_4_k_cu_main4cuda3std3__45__cpo7crbeginE)
_ZN30_INTERNAL_d1431a5d_4_k_cu_main4cuda3std3__45__cpo7crbeginE:
	.zero		1
	.type		_ZN30_INTERNAL_d1431a5d_4_k_cu_main4cuda3std6ranges3__45__cpo4nextE,@object
	.size		_ZN30_INTERNAL_d1431a5d_4_k_cu_main4cuda3std6ranges3__45__cpo4nextE,(_ZN30_INTERNAL_d1431a5d_4_k_cu_main4cuda3std6ranges3__45__cpo4swapE - _ZN30_INTERNAL_d1431a5d_4_k_cu_main4cuda3std6ranges3__45__cpo4nextE)
_ZN30_INTERNAL_d1431a5d_4_k_cu_main4cuda3std6ranges3__45__cpo4nextE:
	.zero		1
	.type		_ZN30_INTERNAL_d1431a5d_4_k_cu_main4cuda3std6ranges3__45__cpo4swapE,@object
	.size		_ZN30_INTERNAL_d1431a5d_4_k_cu_main4cuda3std6ranges3__45__cpo4swapE,(_ZN30_INTERNAL_d1431a5d_4_k_cu_main6thrust24THRUST_300001_SM_1000_NS8cuda_cub10par_nosyncE - _ZN30_INTERNAL_d1431a5d_4_k_cu_main4cuda3std6ranges3__45__cpo4swapE)
_ZN30_INTERNAL_d1431a5d_4_k_cu_main4cuda3std6ranges3__45__cpo4swapE:
	.zero		1
	.type		_ZN30_INTERNAL_d1431a5d_4_k_cu_main6thrust24THRUST_300001_SM_1000_NS8cuda_cub10par_nosyncE,@object
	.size		_ZN30_INTERNAL_d1431a5d_4_k_cu_main6thrust24THRUST_300001_SM_1000_NS8cuda_cub10par_nosyncE,(_ZN30_INTERNAL_d1431a5d_4_k_cu_main6thrust24THRUST_300001_SM_1000_NS12placeholders2_9E - _ZN30_INTERNAL_d1431a5d_4_k_cu_main6thrust24THRUST_300001_SM_1000_NS8cuda_cub10par_nosyncE)
_ZN30_INTERNAL_d1431a5d_4_k_cu_main6thrust24THRUST_300001_SM_1000_NS8cuda_cub10par_nosyncE:
	.zero		1
	.type		_ZN30_INTERNAL_d1431a5d_4_k_cu_main6thrust24THRUST_300001_SM_1000_NS12placeholders2_9E,@object
	.size		_ZN30_INTERNAL_d1431a5d_4_k_cu_main6thrust24THRUST_300001_SM_1000_NS12placeholders2_9E,(_ZN30_INTERNAL_d1431a5d_4_k_cu_main4cuda3std3__432_GLOBAL__N__d1431a5d_4_k_cu_main6ignoreE - _ZN30_INTERNAL_d1431a5d_4_k_cu_main6thrust24THRUST_300001_SM_1000_NS12placeholders2_9E)
_ZN30_INTERNAL_d1431a5d_4_k_cu_main6thrust24THRUST_300001_SM_1000_NS12placeholders2_9E:
	.zero		1
	.type		_ZN30_INTERNAL_d1431a5d_4_k_cu_main4cuda3std3__432_GLOBAL__N__d1431a5d_4_k_cu_main6ignoreE,@object
	.size		_ZN30_INTERNAL_d1431a5d_4_k_cu_main4cuda3std3__432_GLOBAL__N__d1431a5d_4_k_cu_main6ignoreE,(_ZN30_INTERNAL_d1431a5d_4_k_cu_main4cuda3std6ranges3__45__cpo4dataE - _ZN30_INTERNAL_d1431a5d_4_k_cu_main4cuda3std3__432_GLOBAL__N__d1431a5d_4_k_cu_main6ignoreE)
_ZN30_INTERNAL_d1431a5d_4_k_cu_main4cuda3std3__432_GLOBAL__N__d1431a5d_4_k_cu_main6ignoreE:
	.zero		1
	.type		_ZN30_INTERNAL_d1431a5d_4_k_cu_main4cuda3std6ranges3__45__cpo4dataE,@object
	.size		_ZN30_INTERNAL_d1431a5d_4_k_cu_main4cuda3std6ranges3__45__cpo4dataE,(_ZN30_INTERNAL_d1431a5d_4_k_cu_main6thrust24THRUST_300001_SM_1000_NS12placeholders2_1E - _ZN30_INTERNAL_d1431a5d_4_k_cu_main4cuda3std6ranges3__45__cpo4dataE)
_ZN30_INTERNAL_d1431a5d_4_k_cu_main4cuda3std6ranges3__45__cpo4dataE:
	.zero		1
	.type		_ZN30_INTERNAL_d1431a5d_4_k_cu_main6thrust24THRUST_300001_SM_1000_NS12placeholders2_1E,@object
	.size		_ZN30_INTERNAL_d1431a5d_4_k_cu_main6thrust24THRUST_300001_SM_1000_NS12placeholders2_1E,(_ZN30_INTERNAL_d1431a5d_4_k_cu_main4cuda3std3__45__cpo5beginE - _ZN30_INTERNAL_d1431a5d_4_k_cu_main6thrust24THRUST_300001_SM_1000_NS12placeholders2_1E)
_ZN30_INTERNAL_d1431a5d_4_k_cu_main6thrust24THRUST_300001_SM_1000_NS12placeholders2_1E:
	.zero		1
	.type		_ZN30_INTERNAL_d1431a5d_4_k_cu_main4cuda3std3__45__cpo5beginE,@object
	.size		_ZN30_INTERNAL_d1431a5d_4_k_cu_main4cuda3std3__45__cpo5beginE,(_ZN30_INTERNAL_d1431a5d_4_k_cu_main4cuda3std6ranges3__45__cpo5beginE - _ZN30_INTERNAL_d1431a5d_4_k_cu_main4cuda3std3__45__cpo5beginE)
_ZN30_INTERNAL_d1431a5d_4_k_cu_main4cuda3std3__45__cpo5beginE:
	.zero		1
	.type		_ZN30_INTERNAL_d1431a5d_4_k_cu_main4cuda3std6ranges3__45__cpo5beginE,@object
	.size		_ZN30_INTERNAL_d1431a5d_4_k_cu_main4cuda3std6ranges3__45__cpo5beginE,(_ZN30_INTERNAL_d1431a5d_4_k_cu_main6thrust24THRUST_300001_SM_1000_NS12placeholders2_5E - _ZN30_INTERNAL_d1431a5d_4_k_cu_main4cuda3std6ranges3__45__cpo5beginE)
_ZN30_INTERNAL_d1431a5d_4_k_cu_main4cuda3std6ranges3__45__cpo5beginE:
	.zero		1
	.type		_ZN30_INTERNAL_d1431a5d_4_k_cu_main6thrust24THRUST_300001_SM_1000_NS12placeholders2_5E,@object
	.size		_ZN30_INTERNAL_d1431a5d_4_k_cu_main6thrust24THRUST_300001_SM_1000_NS12placeholders2_5E,(_ZN30_INTERNAL_d1431a5d_4_k_cu_main4cuda3std3__45__cpo6rbeginE - _ZN30_INTERNAL_d1431a5d_4_k_cu_main6thrust24THRUST_300001_SM_1000_NS12placeholders2_5E)
_ZN30_INTERNAL_d1431a5d_4_k_cu_main6thrust24THRUST_300001_SM_1000_NS12placeholders2_5E:
	.zero		1
	.type		_ZN30_INTERNAL_d1431a5d_4_k_cu_main4cuda3std3__45__cpo6rbeginE,@object
	.size		_ZN30_INTERNAL_d1431a5d_4_k_cu_main4cuda3std3__45__cpo6rbeginE,(_ZN30_INTERNAL_d1431a5d_4_k_cu_main4cuda3std6ranges3__45__cpo7advanceE - _ZN30_INTERNAL_d1431a5d_4_k_cu_main4cuda3std3__45__cpo6rbeginE)
_ZN30_INTERNAL_d1431a5d_4_k_cu_main4cuda3std3__45__cpo6rbeginE:
	.zero		1
	.type		_ZN30_INTERNAL_d1431a5d_4_k_cu_main4cuda3std6ranges3__45__cpo7advanceE,@object
	.size		_ZN30_INTERNAL_d1431a5d_4_k_cu_main4cuda3std6ranges3__45__cpo7advanceE,(_ZN30_INTERNAL_d1431a5d_4_k_cu_main4cuda3std3__47nulloptE - _ZN30_INTERNAL_d1431a5d_4_k_cu_main4cuda3std6ranges3__45__cpo7advanceE)
_ZN30_INTERNAL_d1431a5d_4_k_cu_main4cuda3std6ranges3__45__cpo7advanceE:
	.zero		1
	.type		_ZN30_INTERNAL_d1431a5d_4_k_cu_main4cuda3std3__47nulloptE,@object
	.size		_ZN30_INTERNAL_d1431a5d_4_k_cu_main4cuda3std3__47nulloptE,(_ZN30_INTERNAL_d1431a5d_4_k_cu_main4cuda3std6ranges3__45__cpo8distanceE - _ZN30_INTERNAL_d1431a5d_4_k_cu_main4cuda3std3__47nulloptE)
_ZN30_INTERNAL_d1431a5d_4_k_cu_main4cuda3std3__47nulloptE:
	.zero		1
	.type		_ZN30_INTERNAL_d1431a5d_4_k_cu_main4cuda3std6ranges3__45__cpo8distanceE,@object
	.size		_ZN30_INTERNAL_d1431a5d_4_k_cu_main4cuda3std6ranges3__45__cpo8distanceE,(_ZN30_INTERNAL_d1431a5d_4_k_cu_main6thrust24THRUST_300001_SM_1000_NS12placeholders3_10E - _ZN30_INTERNAL_d1431a5d_4_k_cu_main4cuda3std6ranges3__45__cpo8distanceE)
_ZN30_INTERNAL_d1431a5d_4_k_cu_main4cuda3std6ranges3__45__cpo8distanceE:
	.zero		1
	.type		_ZN30_INTERNAL_d1431a5d_4_k_cu_main6thrust24THRUST_300001_SM_1000_NS12placeholders3_10E,@object
	.size		_ZN30_INTERNAL_d1431a5d_4_k_cu_main6thrust24THRUST_300001_SM_1000_NS12placeholders3_10E,(_ZN30_INTERNAL_d1431a5d_4_k_cu_main4cuda3std3__419piecewise_constructE - _ZN30_INTERNAL_d1431a5d_4_k_cu_main6thrust24THRUST_300001_SM_1000_NS12placeholders3_10E)
_ZN30_INTERNAL_d1431a5d_4_k_cu_main6thrust24THRUST_300001_SM_1000_NS12placeholders3_10E:
	.zero		1
	.type		_ZN30_INTERNAL_d1431a5d_4_k_cu_main4cuda3std3__419piecewise_constructE,@object
	.size		_ZN30_INTERNAL_d1431a5d_4_k_cu_main4cuda3std3__419piecewise_constructE,(_ZN30_INTERNAL_d1431a5d_4_k_cu_main4cuda3std6ranges3__45__cpo5cdataE - _ZN30_INTERNAL_d1431a5d_4_k_cu_main4cuda3std3__419piecewise_constructE)
_ZN30_INTERNAL_d1431a5d_4_k_cu_main4cuda3std3__419piecewise_constructE:
	.zero		1
	.type		_ZN30_INTERNAL_d1431a5d_4_k_cu_main4cuda3std6ranges3__45__cpo5cdataE,@object
	.size		_ZN30_INTERNAL_d1431a5d_4_k_cu_main4cuda3std6ranges3__45__cpo5cdataE,(_ZN30_INTERNAL_d1431a5d_4_k_cu_main6thrust24THRUST_300001_SM_1000_NS12placeholders2_2E - _ZN30_INTERNAL_d1431a5d_4_k_cu_main4cuda3std6ranges3__45__cpo5cdataE)
_ZN30_INTERNAL_d1431a5d_4_k_cu_main4cuda3std6ranges3__45__cpo5cdataE:
	.zero		1
	.type		_ZN30_INTERNAL_d1431a5d_4_k_cu_main6thrust24THRUST_300001_SM_1000_NS12placeholders2_2E,@object
	.size		_ZN30_INTERNAL_d1431a5d_4_k_cu_main6thrust24THRUST_300001_SM_1000_NS12placeholders2_2E,(_ZN30_INTERNAL_d1431a5d_4_k_cu_main4cuda3std3__45__cpo3endE - _ZN30_INTERNAL_d1431a5d_4_k_cu_main6thrust24THRUST_300001_SM_1000_NS12placeholders2_2E)
_ZN30_INTERNAL_d1431a5d_4_k_cu_main6thrust24THRUST_300001_SM_1000_NS12placeholders2_2E:
	.zero		1
	.type		_ZN30_INTERNAL_d1431a5d_4_k_cu_main4cuda3std3__45__cpo3endE,@object
	.size		_ZN30_INTERNAL_d1431a5d_4_k_cu_main4cuda3std3__45__cpo3endE,(_ZN30_INTERNAL_d1431a5d_4_k_cu_main4cuda3std6ranges3__45__cpo3endE - _ZN30_INTERNAL_d1431a5d_4_k_cu_main4cuda3std3__45__cpo3endE)
_ZN30_INTERNAL_d1431a5d_4_k_cu_main4cuda3std3__45__cpo3endE:
	.zero		1
	.type		_ZN30_INTERNAL_d1431a5d_4_k_cu_main4cuda3std6ranges3__45__cpo3endE,@object
	.size		_ZN30_INTERNAL_d1431a5d_4_k_cu_main4cuda3std6ranges3__45__cpo3endE,(_ZN30_INTERNAL_d1431a5d_4_k_cu_main6thrust24THRUST_300001_SM_1000_NS12placeholders2_6E - _ZN30_INTERNAL_d1431a5d_4_k_cu_main4cuda3std6ranges3__45__cpo3endE)
_ZN30_INTERNAL_d1431a5d_4_k_cu_main4cuda3std6ranges3__45__cpo3endE:
	.zero		1
	.type		_ZN30_INTERNAL_d1431a5d_4_k_cu_main6thrust24THRUST_300001_SM_1000_NS12placeholders2_6E,@object
	.size		_ZN30_INTERNAL_d1431a5d_4_k_cu_main6thrust24THRUST_300001_SM_1000_NS12placeholders2_6E,(_ZN30_INTERNAL_d1431a5d_4_k_cu_main4cuda3std3__45__cpo4rendE - _ZN30_INTERNAL_d1431a5d_4_k_cu_main6thrust24THRUST_300001_SM_1000_NS12placeholders2_6E)
_ZN30_INTERNAL_d1431a5d_4_k_cu_main6thrust24THRUST_300001_SM_1000_NS12placeholders2_6E:
	.zero		1
	.type		_ZN30_INTERNAL_d1431a5d_4_k_cu_main4cuda3std3__45__cpo4rendE,@object
	.size		_ZN30_INTERNAL_d1431a5d_4_k_cu_main4cuda3std3__45__cpo4rendE,(_ZN30_INTERNAL_d1431a5d_4_k_cu_main4cuda3std6ranges3__45__cpo9iter_swapE - _ZN30_INTERNAL_d1431a5d_4_k_cu_main4cuda3std3__45__cpo4rendE)
_ZN30_INTERNAL_d1431a5d_4_k_cu_main4cuda3std3__45__cpo4rendE:
	.zero		1
	.type		_ZN30_INTERNAL_d1431a5d_4_k_cu_main4cuda3std6ranges3__45__cpo9iter_swapE,@object
	.size		_ZN30_INTERNAL_d1431a5d_4_k_cu_main4cuda3std6ranges3__45__cpo9iter_swapE,(_ZN30_INTERNAL_d1431a5d_4_k_cu_main4cuda3std3__48unexpectE - _ZN30_INTERNAL_d1431a5d_4_k_cu_main4cuda3std6ranges3__45__cpo9iter_swapE)
_ZN30_INTERNAL_d1431a5d_4_k_cu_main4cuda3std6ranges3__45__cpo9iter_swapE:
	.zero		1
	.type		_ZN30_INTERNAL_d1431a5d_4_k_cu_main4cuda3std3__48unexpectE,@object
	.size		_ZN30_INTERNAL_d1431a5d_4_k_cu_main4cuda3std3__48unexpectE,(_ZN30_INTERNAL_d1431a5d_4_k_cu_main6thrust24THRUST_300001_SM_1000_NS8cuda_cub3parE - _ZN30_INTERNAL_d1431a5d_4_k_cu_main4cuda3std3__48unexpectE)
_ZN30_INTERNAL_d1431a5d_4_k_cu_main4cuda3std3__48unexpectE:
	.zero		1
	.type		_ZN30_INTERNAL_d1431a5d_4_k_cu_main6thrust24THRUST_300001_SM_1000_NS8cuda_cub3parE,@object
	.size		_ZN30_INTERNAL_d1431a5d_4_k_cu_main6thrust24THRUST_300001_SM_1000_NS8cuda_cub3parE,(_ZN30_INTERNAL_d1431a5d_4_k_cu_main6thrust24THRUST_300001_SM_1000_NS12placeholders2_4E - _ZN30_INTERNAL_d1431a5d_4_k_cu_main6thrust24THRUST_300001_SM_1000_NS8cuda_cub3parE)
_ZN30_INTERNAL_d1431a5d_4_k_cu_main6thrust24THRUST_300001_SM_1000_NS8cuda_cub3parE:
	.zero		1
	.type		_ZN30_INTERNAL_d1431a5d_4_k_cu_main6thrust24THRUST_300001_SM_1000_NS12placeholders2_4E,@object
	.size		_ZN30_INTERNAL_d1431a5d_4_k_cu_main6thrust24THRUST_300001_SM_1000_NS12placeholders2_4E,(_ZN30_INTERNAL_d1431a5d_4_k_cu_main4cuda3std3__45__cpo4cendE - _ZN30_INTERNAL_d1431a5d_4_k_cu_main6thrust24THRUST_300001_SM_1000_NS12placeholders2_4E)
_ZN30_INTERNAL_d1431a5d_4_k_cu_main6thrust24THRUST_300001_SM_1000_NS12placeholders2_4E:
	.zero		1
	.type		_ZN30_INTERNAL_d1431a5d_4_k_cu_main4cuda3std3__45__cpo4cendE,@object
	.size		_ZN30_INTERNAL_d1431a5d_4_k_cu_main4cuda3std3__45__cpo4cendE,(_ZN30_INTERNAL_d1431a5d_4_k_cu_main4cuda3std6ranges3__45__cpo4cendE - _ZN30_INTERNAL_d1431a5d_4_k_cu_main4cuda3std3__45__cpo4cendE)
_ZN30_INTERNAL_d1431a5d_4_k_cu_main4cuda3std3__45__cpo4cendE:
	.zero		1
	.type		_ZN30_INTERNAL_d1431a5d_4_k_cu_main4cuda3std6ranges3__45__cpo4cendE,@object
	.size		_ZN30_INTERNAL_d1431a5d_4_k_cu_main4cuda3std6ranges3__45__cpo4cendE,(_ZN30_INTERNAL_d1431a5d_4_k_cu_main4cuda3std3__420unreachable_sentinelE - _ZN30_INTERNAL_d1431a5d_4_k_cu_main4cuda3std6ranges3__45__cpo4cendE)
_ZN30_INTERNAL_d1431a5d_4_k_cu_main4cuda3std6ranges3__45__cpo4cendE:
	.zero		1
	.type		_ZN30_INTERNAL_d1431a5d_4_k_cu_main4cuda3std3__420unreachable_sentinelE,@object
	.size		_ZN30_INTERNAL_d1431a5d_4_k_cu_main4cuda3std3__420unreachable_sentinelE,(_ZN30_INTERNAL_d1431a5d_4_k_cu_main4cuda3std6ranges3__45__cpo5ssizeE - _ZN30_INTERNAL_d1431a5d_4_k_cu_main4cuda3std3__420unreachable_sentinelE)
_ZN30_INTERNAL_d1431a5d_4_k_cu_main4cuda3std3__420unreachable_sentinelE:
	.zero		1
	.type		_ZN30_INTERNAL_d1431a5d_4_k_cu_main4cuda3std6ranges3__45__cpo5ssizeE,@object
	.size		_ZN30_INTERNAL_d1431a5d_4_k_cu_main4cuda3std6ranges3__45__cpo5ssizeE,(_ZN30_INTERNAL_d1431a5d_4_k_cu_main6thrust24THRUST_300001_SM_1000_NS12placeholders2_8E - _ZN30_INTERNAL_d1431a5d_4_k_cu_main4cuda3std6ranges3__45__cpo5ssizeE)
_ZN30_INTERNAL_d1431a5d_4_k_cu_main4cuda3std6ranges3__45__cpo5ssizeE:
	.zero		1
	.type		_ZN30_INTERNAL_d1431a5d_4_k_cu_main6thrust24THRUST_300001_SM_1000_NS12placeholders2_8E,@object
	.size		_ZN30_INTERNAL_d1431a5d_4_k_cu_main6thrust24THRUST_300001_SM_1000_NS12placeholders2_8E,(_ZN30_INTERNAL_d1431a5d_4_k_cu_main4cuda3std3__45__cpo5crendE - _ZN30_INTERNAL_d1431a5d_4_k_cu_main6thrust24THRUST_300001_SM_1000_NS12placeholders2_8E)
_ZN30_INTERNAL_d1431a5d_4_k_cu_main6thrust24THRUST_300001_SM_1000_NS12placeholders2_8E:
	.zero		1
	.type		_ZN30_INTERNAL_d1431a5d_4_k_cu_main4cuda3std3__45__cpo5crendE,@object
	.size		_ZN30_INTERNAL_d1431a5d_4_k_cu_main4cuda3std3__45__cpo5crendE,(_ZN30_INTERNAL_d1431a5d_4_k_cu_main4cuda3std6ranges3__45__cpo4prevE - _ZN30_INTERNAL_d1431a5d_4_k_cu_main4cuda3std3__45__cpo5crendE)
_ZN30_INTERNAL_d1431a5d_4_k_cu_main4cuda3std3__45__cpo5crendE:
	.zero		1
	.type		_ZN30_INTERNAL_d1431a5d_4_k_cu_main4cuda3std6ranges3__45__cpo4prevE,@object
	.size		_ZN30_INTERNAL_d1431a5d_4_k_cu_main4cuda3std6ranges3__45__cpo4prevE,(_ZN30_INTERNAL_d1431a5d_4_k_cu_main4cuda3std6ranges3__45__cpo9iter_moveE - _ZN30_INTERNAL_d1431a5d_4_k_cu_main4cuda3std6ranges3__45__cpo4prevE)
_ZN30_INTERNAL_d1431a5d_4_k_cu_main4cuda3std6ranges3__45__cpo4prevE:
	.zero		1
	.type		_ZN30_INTERNAL_d1431a5d_4_k_cu_main4cuda3std6ranges3__45__cpo9iter_moveE,@object
	.size		_ZN30_INTERNAL_d1431a5d_4_k_cu_main4cuda3std6ranges3__45__cpo9iter_moveE,(_ZN30_INTERNAL_d1431a5d_4_k_cu_main6thrust24THRUST_300001_SM_1000_NS6system6detail10sequential3seqE - _ZN30_INTERNAL_d1431a5d_4_k_cu_main4cuda3std6ranges3__45__cpo9iter_moveE)
_ZN30_INTERNAL_d1431a5d_4_k_cu_main4cuda3std6ranges3__45__cpo9iter_moveE:
	.zero		1
	.type		_ZN30_INTERNAL_d1431a5d_4_k_cu_main6thrust24THRUST_300001_SM_1000_NS6system6detail10sequential3seqE,@object
	.size		_ZN30_INTERNAL_d1431a5d_4_k_cu_main6thrust24THRUST_300001_SM_1000_NS6system6detail10sequential3seqE,(.L_31 - _ZN30_INTERNAL_d1431a5d_4_k_cu_main6thrust24THRUST_300001_SM_1000_NS6system6detail10sequential3seqE)
_ZN30_INTERNAL_d1431a5d_4_k_cu_main6thrust24THRUST_300001_SM_1000_NS6system6detail10sequential3seqE:
	.zero		1
.L_31:


//--------------------- .nv.shared._ZN3cub18CUB_300001_SM_10006detail6reduce18DeviceReduceKernelINS2_10policy_hubIdyN4cuda3std3__44plusIdEEE10Policy1000EN6thrust24THRUST_300001_SM_1000_NS6detail15normal_iteratorINSD_10device_ptrIdEEEEyS9_dNS7_10__identityEEEvT0_PT3_T1_NS0_13GridEvenShareISN_EET2_T4_ --------------------------
	.section	.nv.shared._ZN3cub18CUB_300001_SM_10006detail6reduce18DeviceReduceKernelINS2_10policy_hubIdyN4cuda3std3__44plusIdEEE10Policy1000EN6thrust24THRUST_300001_SM_1000_NS6detail15normal_iteratorINSD_10device_ptrIdEEEEyS9_dNS7_10__identityEEEvT0_PT3_T1_NS0_13GridEvenShareISN_EET2_T4_,"aw",@nobits
	.sectionflags	@""
	.align	128
.nv.shared._ZN3cub18CUB_300001_SM_10006detail6reduce18DeviceReduceKernelINS2_10policy_hubIdyN4cuda3std3__44plusIdEEE10Policy1000EN6thrust24THRUST_300001_SM_1000_NS6detail15normal_iteratorINSD_10device_ptrIdEEEEyS9_dNS7_10__identityEEEvT0_PT3_T1_NS0_13GridEvenShareISN_EET2_T4_:
	.zero		1280


//--------------------- .nv.shared._ZN3cub18CUB_300001_SM_10006detail6reduce28DeviceReduceSingleTileKernelINS2_10policy_hubIdyN4cuda3std3__44plusIdEEE10Policy1000EN6thrust24THRUST_300001_SM_1000_NS6detail15normal_iteratorINSD_10device_ptrIdEEEEPdyS9_ddNS7_10__identityEEEvT0_T1_T2_T3_T4_T6_ --------------------------
	.section	.nv.shared._ZN3cub18CUB_300001_SM_10006detail6reduce28DeviceReduceSingleTileKernelINS2_10policy_hubIdyN4cuda3std3__44plusIdEEE10Policy1000EN6thrust24THRUST_300001_SM_1000_NS6detail15normal_iteratorINSD_10device_ptrIdEEEEPdyS9_ddNS7_10__identityEEEvT0_T1_T2_T3_T4_T6_,"aw",@nobits
	.sectionflags	@""
	.align	128
.nv.shared._ZN3cub18CUB_300001_SM_10006detail6reduce28DeviceReduceSingleTileKernelINS2_10policy_hubIdyN4cuda3std3__44plusIdEEE10Policy1000EN6thrust24THRUST_300001_SM_1000_NS6detail15normal_iteratorINSD_10device_ptrIdEEEEPdyS9_ddNS7_10__identityEEEvT0_T1_T2_T3_T4_T6_:
	.zero		1280


//--------------------- .nv.shared._ZN3cub18CUB_300001_SM_10006detail6reduce28DeviceReduceSingleTileKernelINS2_10policy_hubIdjN4cuda3std3__44plusIdEEE10Policy1000EPdSC_iS9_ddNS7_10__identityEEEvT0_T1_T2_T3_T4_T6_ --------------------------
	.section	.nv.shared._ZN3cub18CUB_300001_SM_10006detail6reduce28DeviceReduceSingleTileKernelINS2_10policy_hubIdjN4cuda3std3__44plusIdEEE10Policy1000EPdSC_iS9_ddNS7_10__identityEEEvT0_T1_T2_T3_T4_T6_,"aw",@nobits
	.sectionflags	@""
	.align	128
.nv.shared._ZN3cub18CUB_300001_SM_10006detail6reduce28DeviceReduceSingleTileKernelINS2_10policy_hubIdjN4cuda3std3__44plusIdEEE10Policy1000EPdSC_iS9_ddNS7_10__identityEEEvT0_T1_T2_T3_T4_T6_:
	.zero		1280


//--------------------- .nv.shared._ZN3cub18CUB_300001_SM_10006detail6reduce18DeviceReduceKernelINS2_10policy_hubIdjN4cuda3std3__44plusIdEEE10Policy1000EN6thrust24THRUST_300001_SM_1000_NS6detail15normal_iteratorINSD_10device_ptrIdEEEEjS9_dNS7_10__identityEEEvT0_PT3_T1_NS0_13GridEvenShareISN_EET2_T4_ --------------------------
	.section	.nv.shared._ZN3cub18CUB_300001_SM_10006detail6reduce18DeviceReduceKernelINS2_10policy_hubIdjN4cuda3std3__44plusIdEEE10Policy1000EN6thrust24THRUST_300001_SM_1000_NS6detail15normal_iteratorINSD_10device_ptrIdEEEEjS9_dNS7_10__identityEEEvT0_PT3_T1_NS0_13GridEvenShareISN_EET2_T4_,"aw",@nobits
	.sectionflags	@""
	.align	128
.nv.shared._ZN3cub18CUB_300001_SM_10006detail6reduce18DeviceReduceKernelINS2_10policy_hubIdjN4cuda3std3__44plusIdEEE10Policy1000EN6thrust24THRUST_300001_SM_1000_NS6detail15normal_iteratorINSD_10device_ptrIdEEEEjS9_dNS7_10__identityEEEvT0_PT3_T1_NS0_13GridEvenShareISN_EET2_T4_:
	.zero		1280


//--------------------- .nv.shared._ZN3cub18CUB_300001_SM_10006detail6reduce28DeviceReduceSingleTileKernelINS2_10policy_hubIdjN4cuda3std3__44plusIdEEE10Policy1000EN6thrust24THRUST_300001_SM_1000_NS6detail15normal_iteratorINSD_10device_ptrIdEEEEPdjS9_ddNS7_10__identityEEEvT0_T1_T2_T3_T4_T6_ --------------------------
	.section	.nv.shared._ZN3cub18CUB_300001_SM_10006detail6reduce28DeviceReduceSingleTileKernelINS2_10policy_hubIdjN4cuda3std3__44plusIdEEE10Policy1000EN6thrust24THRUST_300001_SM_1000_NS6detail15normal_iteratorINSD_10device_ptrIdEEEEPdjS9_ddNS7_10__identityEEEvT0_T1_T2_T3_T4_T6_,"aw",@nobits
	.sectionflags	@""
	.align	128
.nv.shared._ZN3cub18CUB_300001_SM_10006detail6reduce28DeviceReduceSingleTileKernelINS2_10policy_hubIdjN4cuda3std3__44plusIdEEE10Policy1000EN6thrust24THRUST_300001_SM_1000_NS6detail15normal_iteratorINSD_10device_ptrIdEEEEPdjS9_ddNS7_10__identityEEEvT0_T1_T2_T3_T4_T6_:
	.zero		1280


//--------------------- .nv.shared._ZN3cub18CUB_300001_SM_10006detail9transform16transform_kernelINS2_10policy_hubILb1EN4cuda3std3__45tupleIJN6thrust24THRUST_300001_SM_1000_NS6detail15normal_iteratorINSA_10device_ptrIdEEEEEEEE10policy1000El8varianceSF_JPdEEEvT0_iT1_T2_DpNS2_10kernel_argIT3_EE --------------------------
	.section	.nv.shared._ZN3cub18CUB_300001_SM_10006detail9transform16transform_kernelINS2_10policy_hubILb1EN4cuda3std3__45tupleIJN6thrust24THRUST_300001_SM_1000_NS6detail15normal_iteratorINSA_10device_ptrIdEEEEEEEE10policy1000El8varianceSF_JPdEEEvT0_iT1_T2_DpNS2_10kernel_argIT3_EE,"aw",@nobits
	.sectionflags	@""
	.align	128
	.zero		1024


//--------------------- .nv.shared._ZN3cub18CUB_300001_SM_10006detail9transform16transform_kernelINS2_10policy_hubILb1EN4cuda3std3__45tupleIJN6thrust24THRUST_300001_SM_1000_NS6detail15normal_iteratorINSA_10device_ptrIdEEEEEEEE10policy1000Ei8varianceSF_JPdEEEvT0_iT1_T2_DpNS2_10kernel_argIT3_EE --------------------------
	.section	.nv.shared._ZN3cub18CUB_300001_SM_10006detail9transform16transform_kernelINS2_10policy_hubILb1EN4cuda3std3__45tupleIJN6thrust24THRUST_300001_SM_1000_NS6detail15normal_iteratorINSA_10device_ptrIdEEEEEEEE10policy1000Ei8varianceSF_JPdEEEvT0_iT1_T2_DpNS2_10kernel_argIT3_EE,"aw",@nobits
	.sectionflags	@""
	.align	128
	.zero		1024


//--------------------- .nv.shared._ZN3cub18CUB_300001_SM_10006detail9transform16transform_kernelINS2_10policy_hubILb0EN4cuda3std3__45tupleIJN6thrust24THRUST_300001_SM_1000_NS6detail15normal_iteratorINSA_10device_ptrIdEEEESF_EEEE10policy1000ElNS7_5minusIdEESF_JPdSL_EEEvT0_iT1_T2_DpNS2_10kernel_argIT3_EE --------------------------
	.section	.nv.shared._ZN3cub18CUB_300001_SM_10006detail9transform16transform_kernelINS2_10policy_hubILb0EN4cuda3std3__45tupleIJN6thrust24THRUST_300001_SM_1000_NS6detail15normal_iteratorINSA_10device_ptrIdEEEESF_EEEE10policy1000ElNS7_5minusIdEESF_JPdSL_EEEvT0_iT1_T2_DpNS2_10kernel_argIT3_EE,"aw",@nobits
	.sectionflags	@""
	.align	128
.nv.shared._ZN3cub18CUB_300001_SM_10006detail9transform16transform_kernelINS2_10policy_hubILb0EN4cuda3std3__45tupleIJN6thrust24THRUST_300001_SM_1000_NS6detail15normal_iteratorINSA_10device_ptrIdEEEESF_EEEE10policy1000ElNS7_5minusIdEESF_JPdSL_EEEvT0_iT1_T2_DpNS2_10kernel_argIT3_EE:
	.zero		1152


//--------------------- .nv.shared._ZN3cub18CUB_300001_SM_10006detail9transform16transform_kernelINS2_10policy_hubILb0EN4cuda3std3__45tupleIJN6thrust24THRUST_300001_SM_1000_NS6detail15normal_iteratorINSA_10device_ptrIdEEEESF_EEEE10policy1000EiNS7_5minusIdEESF_JPdSL_EEEvT0_iT1_T2_DpNS2_10kernel_argIT3_EE --------------------------
	.section	.nv.shared._ZN3cub18CUB_300001_SM_10006detail9transform16transform_kernelINS2_10policy_hubILb0EN4cuda3std3__45tupleIJN6thrust24THRUST_300001_SM_1000_NS6detail15normal_iteratorINSA_10device_ptrIdEEEESF_EEEE10policy1000EiNS7_5minusIdEESF_JPdSL_EEEvT0_iT1_T2_DpNS2_10kernel_argIT3_EE,"aw",@nobits
	.sectionflags	@""
	.align	128
.nv.shared._ZN3cub18CUB_300001_SM_10006detail9transform16transform_kernelINS2_10policy_hubILb0EN4cuda3std3__45tupleIJN6thrust24THRUST_300001_SM_1000_NS6detail15normal_iteratorINSA_10device_ptrIdEEEESF_EEEE10policy1000EiNS7_5minusIdEESF_JPdSL_EEEvT0_iT1_T2_DpNS2_10kernel_argIT3_EE:
	.zero		1152


//--------------------- .nv.shared._ZN3cub18CUB_300001_SM_10006detail8for_each13static_kernelINS2_12policy_hub_t12policy_500_tEmN6thrust24THRUST_300001_SM_1000_NS8cuda_cub20__uninitialized_fill7functorINS7_10device_ptrIdEEdEEEEvT0_T1_ --------------------------
	.section	.nv.shared._ZN3cub18CUB_300001_SM_10006detail8for_each13static_kernelINS2_12policy_hub_t12policy_500_tEmN6thrust24THRUST_300001_SM_1000_NS8cuda_cub20__uninitialized_fill7functorINS7_10device_ptrIdEEdEEEEvT0_T1_,"aw",@nobits
	.sectionflags	@""
	.align	128
	.zero		1024


//--------------------- .nv.shared._ZN3cub18CUB_300001_SM_10006detail11EmptyKernelIvEEvv --------------------------
	.section	.nv.shared._ZN3cub18CUB_300001_SM_10006detail11EmptyKernelIvEEvv,"aw",@nobits
	.sectionflags	@""
	.align	128
	.zero		1024


//--------------------- .nv.constant0._ZN3cub18CUB_300001_SM_10006detail6reduce28DeviceReduceSingleTileKernelINS2_10policy_hubIdyN4cuda3std3__44plusIdEEE10Policy1000EPdSC_iS9_ddNS7_10__identityEEEvT0_T1_T2_T3_T4_T6_ --------------------------
	.section	.nv.constant0._ZN3cub18CUB_300001_SM_10006detail6reduce28DeviceReduceSingleTileKernelINS2_10policy_hubIdyN4cuda3std3__44plusIdEEE10Policy1000EPdSC_iS9_ddNS7_10__identityEEEvT0_T1_T2_T3_T4_T6_,"a",@progbits
	.sectionflags	@""
	.align	4
.nv.constant0._ZN3cub18CUB_300001_SM_10006detail6reduce28DeviceReduceSingleTileKernelINS2_10policy_hubIdyN4cuda3std3__44plusIdEEE10Policy1000EPdSC_iS9_ddNS7_10__identityEEEvT0_T1_T2_T3_T4_T6_:
	.zero		929


//--------------------- .nv.constant0._ZN3cub18CUB_300001_SM_10006detail6reduce18DeviceReduceKernelINS2_10policy_hubIdyN4cuda3std3__44plusIdEEE10Policy1000EN6thrust24THRUST_300001_SM_1000_NS6detail15normal_iteratorINSD_10device_ptrIdEEEEyS9_dNS7_10__identityEEEvT0_PT3_T1_NS0_13GridEvenShareISN_EET2_T4_ --------------------------
	.section	.nv.constant0._ZN3cub18CUB_300001_SM_10006detail6reduce18DeviceReduceKernelINS2_10policy_hubIdyN4cuda3std3__44plusIdEEE10Policy1000EN6thrust24THRUST_300001_SM_1000_NS6detail15normal_iteratorINSD_10device_ptrIdEEEEyS9_dNS7_10__identityEEEvT0_PT3_T1_NS0_13GridEvenShareISN_EET2_T4_,"a",@progbits
	.sectionflags	@""
	.align	4
.nv.constant0._ZN3cub18CUB_300001_SM_10006detail6reduce18DeviceReduceKernelINS2_10policy_hubIdyN4cuda3std3__44plusIdEEE10Policy1000EN6thrust24THRUST_300001_SM_1000_NS6detail15normal_iteratorINSD_10device_ptrIdEEEEyS9_dNS7_10__identityEEEvT0_PT3_T1_NS0_13GridEvenShareISN_EET2_T4_:
	.zero		994


//--------------------- .nv.constant0._ZN3cub18CUB_300001_SM_10006detail6reduce28DeviceReduceSingleTileKernelINS2_10policy_hubIdyN4cuda3std3__44plusIdEEE10Policy1000EN6thrust24THRUST_300001_SM_1000_NS6detail15normal_iteratorINSD_10device_ptrIdEEEEPdyS9_ddNS7_10__identityEEEvT0_T1_T2_T3_T4_T6_ --------------------------
	.section	.nv.constant0._ZN3cub18CUB_300001_SM_10006detail6reduce28DeviceReduceSingleTileKernelINS2_10policy_hubIdyN4cuda3std3__44plusIdEEE10Policy1000EN6thrust24THRUST_300001_SM_1000_NS6detail15normal_iteratorINSD_10device_ptrIdEEEEPdyS9_ddNS7_10__identityEEEvT0_T1_T2_T3_T4_T6_,"a",@progbits
	.sectionflags	@""
	.align	4
.nv.constant0._ZN3cub18CUB_300001_SM_10006detail6reduce28DeviceReduceSingleTileKernelINS2_10policy_hubIdyN4cuda3std3__44plusIdEEE10Policy1000EN6thrust24THRUST_300001_SM_1000_NS6detail15normal_iteratorINSD_10device_ptrIdEEEEPdyS9_ddNS7_10__identityEEEvT0_T1_T2_T3_T4_T6_:
	.zero		937


//--------------------- .nv.constant0._ZN3cub18CUB_300001_SM_10006detail6reduce28DeviceReduceSingleTileKernelINS2_10policy_hubIdjN4cuda3std3__44plusIdEEE10Policy1000EPdSC_iS9_ddNS7_10__identityEEEvT0_T1_T2_T3_T4_T6_ --------------------------
	.section	.nv.constant0._ZN3cub18CUB_300001_SM_10006detail6reduce28DeviceReduceSingleTileKernelINS2_10policy_hubIdjN4cuda3std3__44plusIdEEE10Policy1000EPdSC_iS9_ddNS7_10__identityEEEvT0_T1_T2_T3_T4_T6_,"a",@progbits
	.sectionflags	@""
	.align	4
.nv.constant0._ZN3cub18CUB_300001_SM_10006detail6reduce28DeviceReduceSingleTileKernelINS2_10policy_hubIdjN4cuda3std3__44plusIdEEE10Policy1000EPdSC_iS9_ddNS7_10__identityEEEvT0_T1_T2_T3_T4_T6_:
	.zero		929


//--------------------- .nv.constant0._ZN3cub18CUB_300001_SM_10006detail6reduce18DeviceReduceKernelINS2_10policy_hubIdjN4cuda3std3__44plusIdEEE10Policy1000EN6thrust24THRUST_300001_SM_1000_NS6detail15normal_iteratorINSD_10device_ptrIdEEEEjS9_dNS7_10__identityEEEvT0_PT3_T1_NS0_13GridEvenShareISN_EET2_T4_ --------------------------
	.section	.nv.constant0._ZN3cub18CUB_300001_SM_10006detail6reduce18DeviceReduceKernelINS2_10policy_hubIdjN4cuda3std3__44plusIdEEE10Policy1000EN6thrust24THRUST_300001_SM_1000_NS6detail15normal_iteratorINSD_10device_ptrIdEEEEjS9_dNS7_10__identityEEEvT0_PT3_T1_NS0_13GridEvenShareISN_EET2_T4_,"a",@progbits
	.sectionflags	@""
	.align	4
.nv.constant0._ZN3cub18CUB_300001_SM_10006detail6reduce18DeviceReduceKernelINS2_10policy_hubIdjN4cuda3std3__44plusIdEEE10Policy1000EN6thrust24THRUST_300001_SM_1000_NS6detail15normal_iteratorINSD_10device_ptrIdEEEEjS9_dNS7_10__identityEEEvT0_PT3_T1_NS0_13GridEvenShareISN_EET2_T4_:
	.zero		958


//--------------------- .nv.constant0._ZN3cub18CUB_300001_SM_10006detail6reduce28DeviceReduceSingleTileKernelINS2_10policy_hubIdjN4cuda3std3__44plusIdEEE10Policy1000EN6thrust24THRUST_300001_SM_1000_NS6detail15normal_iteratorINSD_10device_ptrIdEEEEPdjS9_ddNS7_10__identityEEEvT0_T1_T2_T3_T4_T6_ --------------------------
	.section	.nv.constant0._ZN3cub18CUB_300001_SM_10006detail6reduce28DeviceReduceSingleTileKernelINS2_10policy_hubIdjN4cuda3std3__44plusIdEEE10Policy1000EN6thrust24THRUST_300001_SM_1000_NS6detail15normal_iteratorINSD_10device_ptrIdEEEEPdjS9_ddNS7_10__identityEEEvT0_T1_T2_T3_T4_T6_,"a",@progbits
	.sectionflags	@""
	.align	4
.nv.constant0._ZN3cub18CUB_300001_SM_10006detail6reduce28DeviceReduceSingleTileKernelINS2_10policy_hubIdjN4cuda3std3__44plusIdEEE10Policy1000EN6thrust24THRUST_300001_SM_1000_NS6detail15normal_iteratorINSD_10device_ptrIdEEEEPdjS9_ddNS7_10__identityEEEvT0_T1_T2_T3_T4_T6_:
	.zero		929


//--------------------- .nv.constant0._ZN3cub18CUB_300001_SM_10006detail9transform16transform_kernelINS2_10policy_hubILb1EN4cuda3std3__45tupleIJN6thrust24THRUST_300001_SM_1000_NS6detail15normal_iteratorINSA_10device_ptrIdEEEEEEEE10policy1000El8varianceSF_JPdEEEvT0_iT1_T2_DpNS2_10kernel_argIT3_EE --------------------------
	.section	.nv.constant0._ZN3cub18CUB_300001_SM_10006detail9transform16transform_kernelINS2_10policy_hubILb1EN4cuda3std3__45tupleIJN6thrust24THRUST_300001_SM_1000_NS6detail15normal_iteratorINSA_10device_ptrIdEEEEEEEE10policy1000El8varianceSF_JPdEEEvT0_iT1_T2_DpNS2_10kernel_argIT3_EE,"a",@progbits
	.sectionflags	@""
	.align	4
.nv.constant0._ZN3cub18CUB_300001_SM_10006detail9transform16transform_kernelINS2_10policy_hubILb1EN4cuda3std3__45tupleIJN6thrust24THRUST_300001_SM_1000_NS6detail15normal_iteratorINSA_10device_ptrIdEEEEEEEE10policy1000El8varianceSF_JPdEEEvT0_iT1_T2_DpNS2_10kernel_argIT3_EE:
	.zero		952


//--------------------- .nv.constant0._ZN3cub18CUB_300001_SM_10006detail9transform16transform_kernelINS2_10policy_hubILb1EN4cuda3std3__45tupleIJN6thrust24THRUST_300001_SM_1000_NS6detail15normal_iteratorINSA_10device_ptrIdEEEEEEEE10policy1000Ei8varianceSF_JPdEEEvT0_iT1_T2_DpNS2_10kernel_argIT3_EE --------------------------
	.section	.nv.constant0._ZN3cub18CUB_300001_SM_10006detail9transform16transform_kernelINS2_10policy_hubILb1EN4cuda3std3__45tupleIJN6thrust24THRUST_300001_SM_1000_NS6detail15normal_iteratorINSA_10device_ptrIdEEEEEEEE10policy1000Ei8varianceSF_JPdEEEvT0_iT1_T2_DpNS2_10kernel_argIT3_EE,"a",@progbits
	.sectionflags	@""
	.align	4
.nv.constant0._ZN3cub18CUB_300001_SM_10006detail9transform16transform_kernelINS2_10policy_hubILb1EN4cuda3std3__45tupleIJN6thrust24THRUST_300001_SM_1000_NS6detail15normal_iteratorINSA_10device_ptrIdEEEEEEEE10policy1000Ei8varianceSF_JPdEEEvT0_iT1_T2_DpNS2_10kernel_argIT3_EE:
	.zero		944


//--------------------- .nv.constant0._ZN3cub18CUB_300001_SM_10006detail9transform16transform_kernelINS2_10policy_hubILb0EN4cuda3std3__45tupleIJN6thrust24THRUST_300001_SM_1000_NS6detail15normal_iteratorINSA_10device_ptrIdEEEESF_EEEE10policy1000ElNS7_5minusIdEESF_JPdSL_EEEvT0_iT1_T2_DpNS2_10kernel_argIT3_EE --------------------------
	.section	.nv.constant0._ZN3cub18CUB_300001_SM_10006detail9transform16transform_kernelINS2_10policy_hubILb0EN4cuda3std3__45tupleIJN6thrust24THRUST_300001_SM_1000_NS6detail15normal_iteratorINSA_10device_ptrIdEEEESF_EEEE10policy1000ElNS7_5minusIdEESF_JPdSL_EEEvT0_iT1_T2_DpNS2_10kernel_argIT3_EE,"a",@progbits
	.sectionflags	@""
	.align	4
.nv.constant0._ZN3cub18CUB_300001_SM_10006detail9transform16transform_kernelINS2_10policy_hubILb0EN4cuda3std3__45tupleIJN6thrust24THRUST_300001_SM_1000_NS6detail15normal_iteratorINSA_10device_ptrIdEEEESF_EEEE10policy1000ElNS7_5minusIdEESF_JPdSL_EEEvT0_iT1_T2_DpNS2_10kernel_argIT3_EE:
	.zero		952


//--------------------- .nv.constant0._ZN3cub18CUB_300001_SM_10006detail9transform16transform_kernelINS2_10policy_hubILb0EN4cuda3std3__45tupleIJN6thrust24THRUST_300001_SM_1000_NS6detail15normal_iteratorINSA_10device_ptrIdEEEESF_EEEE10policy1000EiNS7_5minusIdEESF_JPdSL_EEEvT0_iT1_T2_DpNS2_10kernel_argIT3_EE --------------------------
	.section	.nv.constant0._ZN3cub18CUB_300001_SM_10006detail9transform16transform_kernelINS2_10policy_hubILb0EN4cuda3std3__45tupleIJN6thrust24THRUST_300001_SM_1000_NS6detail15normal_iteratorINSA_10device_ptrIdEEEESF_EEEE10policy1000EiNS7_5minusIdEESF_JPdSL_EEEvT0_iT1_T2_DpNS2_10kernel_argIT3_EE,"a",@progbits
	.sectionflags	@""
	.align	4
.nv.constant0._ZN3cub18CUB_300001_SM_10006detail9transform16transform_kernelINS2_10policy_hubILb0EN4cuda3std3__45tupleIJN6thrust24THRUST_300001_SM_1000_NS6detail15normal_iteratorINSA_10device_ptrIdEEEESF_EEEE10policy1000EiNS7_5minusIdEESF_JPdSL_EEEvT0_iT1_T2_DpNS2_10kernel_argIT3_EE:
	.zero		952


//--------------------- .nv.constant0._ZN3cub18CUB_300001_SM_10006detail8for_each13static_kernelINS2_12policy_hub_t12policy_500_tEmN6thrust24THRUST_300001_SM_1000_NS8cuda_cub20__uninitialized_fill7functorINS7_10device_ptrIdEEdEEEEvT0_T1_ --------------------------
	.section	.nv.constant0._ZN3cub18CUB_300001_SM_10006detail8for_each13static_kernelINS2_12policy_hub_t12policy_500_tEmN6thrust24THRUST_300001_SM_1000_NS8cuda_cub20__uninitialized_fill7functorINS7_10device_ptrIdEEdEEEEvT0_T1_,"a",@progbits
	.sectionflags	@""
	.align	4
.nv.constant0._ZN3cub18CUB_300001_SM_10006detail8for_each13static_kernelINS2_12policy_hub_t12policy_500_tEmN6thrust24THRUST_300001_SM_1000_NS8cuda_cub20__uninitialized_fill7functorINS7_10device_ptrIdEEdEEEEvT0_T1_:
	.zero		920


//--------------------- .nv.constant0._ZN3cub18CUB_300001_SM_10006detail11EmptyKernelIvEEvv --------------------------
	.section	.nv.constant0._ZN3cub18CUB_300001_SM_10006detail11EmptyKernelIvEEvv,"a",@progbits
	.sectionflags	@""
	.align	4
.nv.constant0._ZN3cub18CUB_300001_SM_10006detail11EmptyKernelIvEEvv:
	.zero		896


//--------------------- SYMBOLS --------------------------

	.type		.nv.reservedSmem.offset0,@object
	.size		.nv.reservedSmem.offset0,0x4
	.type		.nv.reservedSmem.cap,@object
	.size		.nv.reservedSmem.cap,0x4
